	.target	sm_80

	.elftype	@"ET_EXEC"


//--------------------- .note.nv.tkinfo           --------------------------
	.section	.note.nv.tkinfo,"",@"SHT_NOTE"
	.sectionflags	@"SHF_NOTE_NV_TKINFO"
	.tkinfo
        /*0018*/ 	.word	0x00000002
        /*0030*/ 	.string	""
        /*0030*/ 	.string	"ptxas"
        /*0030*/ 	.string	"Cuda compilation tools, release 13.0, V13.0.88"
        /*0030*/ 	.string	"Build cuda_13.0.r13.0/compiler.36424714_0"
        /*0030*/ 	.string	"-v  -suppress-debug-info  -lineinfo  -arch sm_80 "



//--------------------- .note.nv.cuinfo           --------------------------
	.section	.note.nv.cuinfo,"",@"SHT_NOTE"
	.sectionflags	@"SHF_NOTE_NV_CUINFO"
        /*0018*/ 	.short	0x0002
        /*001a*/ 	.short	0x0050
        /*001c*/ 	.short	0x0082
	.zero		2


//--------------------- .nv.info                  --------------------------
	.section	.nv.info,"",@"SHT_CUDA_INFO"
	.align	4


	//----- nvinfo : EIATTR_REGCOUNT
	.align		4
        /*0000*/ 	.byte	0x04, 0x2f
        /*0002*/ 	.short	(.L_1 - .L_0)
	.align		4
.L_0:
        /*0004*/ 	.word	index@(matmul_kernel)
        /*0008*/ 	.word	0x000000ff


	//----- nvinfo : EIATTR_FRAME_SIZE
	.align		4
.L_1:
        /*000c*/ 	.byte	0x04, 0x11
        /*000e*/ 	.short	(.L_3 - .L_2)
	.align		4
.L_2:
        /*0010*/ 	.word	index@(matmul_kernel)
        /*0014*/ 	.word	0x000037c8


	//----- nvinfo : EIATTR_MIN_STACK_SIZE
	.align		4
.L_3:
        /*0018*/ 	.byte	0x04, 0x12
        /*001a*/ 	.short	(.L_5 - .L_4)
	.align		4
.L_4:
        /*001c*/ 	.word	index@(matmul_kernel)
        /*0020*/ 	.word	0x000037c8
.L_5:


//--------------------- .nv.info.matmul_kernel    --------------------------
	.section	.nv.info.matmul_kernel,"",@"SHT_CUDA_INFO"
	.sectionflags	@""
	.align	4


	//----- nvinfo : EIATTR_CUDA_API_VERSION
	.align		4
        /*0000*/ 	.byte	0x04, 0x37
        /*0002*/ 	.short	(.L_7 - .L_6)
.L_6:
        /*0004*/ 	.word	0x00000082


	//----- nvinfo : EIATTR_SW2861232_WAR
	.align		4
.L_7:
        /*0008*/ 	.byte	0x01, 0x35
	.zero		2


	//----- nvinfo : EIATTR_PARAM_CBANK
	.align		4
        /*000c*/ 	.byte	0x04, 0x0a
        /*000e*/ 	.short	(.L_9 - .L_8)
	.align		4
.L_8:
        /*0010*/ 	.word	index@(.nv.constant0.matmul_kernel)
        /*0014*/ 	.short	0x0160
        /*0016*/ 	.short	0x0050


	//----- nvinfo : EIATTR_CBANK_PARAM_SIZE
	.align		4
.L_9:
        /*0018*/ 	.byte	0x03, 0x19
        /*001a*/ 	.short	0x0050


	//----- nvinfo : EIATTR_KPARAM_INFO
	.align		4
        /*001c*/ 	.byte	0x04, 0x17
        /*001e*/ 	.short	(.L_11 - .L_10)
.L_10:
        /*0020*/ 	.word	0x00000000
        /*0024*/ 	.short	0x000d
        /*0026*/ 	.short	0x0048
        /*0028*/ 	.byte	0x00, 0xf4, 0x21, 0x00


	//----- nvinfo : EIATTR_KPARAM_INFO
	.align		4
.L_11:
        /*002c*/ 	.byte	0x04, 0x17
        /*002e*/ 	.short	(.L_13 - .L_12)
.L_12:
        /*0030*/ 	.word	0x00000000
        /*0034*/ 	.short	0x000c
        /*0036*/ 	.short	0x0040
        /*0038*/ 	.byte	0x00, 0xf4, 0x21, 0x00


	//----- nvinfo : EIATTR_KPARAM_INFO
	.align		4
.L_13:
        /*003c*/ 	.byte	0x04, 0x17
        /*003e*/ 	.short	(.L_15 - .L_14)
.L_14:
        /*0040*/ 	.word	0x00000000
        /*0044*/ 	.short	0x000b
        /*0046*/ 	.short	0x0038
        /*0048*/ 	.byte	0x00, 0xf0, 0x11, 0x00


	//----- nvinfo : EIATTR_KPARAM_INFO
	.align		4
.L_15:
        /*004c*/ 	.byte	0x04, 0x17
        /*004e*/ 	.short	(.L_17 - .L_16)
.L_16:
        /*0050*/ 	.word	0x00000000
        /*0054*/ 	.short	0x000a
        /*0056*/ 	.short	0x0034
        /*0058*/ 	.byte	0x00, 0xf0, 0x11, 0x00


	//----- nvinfo : EIATTR_KPARAM_INFO
	.align		4
.L_17:
        /*005c*/ 	.byte	0x04, 0x17
        /*005e*/ 	.short	(.L_19 - .L_18)
.L_18:
        /*0060*/ 	.word	0x00000000
        /*0064*/ 	.short	0x0009
        /*0066*/ 	.short	0x0030
        /*0068*/ 	.byte	0x00, 0xf0, 0x11, 0x00


	//----- nvinfo : EIATTR_KPARAM_INFO
	.align		4
.L_19:
        /*006c*/ 	.byte	0x04, 0x17
        /*006e*/ 	.short	(.L_21 - .L_20)
.L_20:
        /*0070*/ 	.word	0x00000000
        /*0074*/ 	.short	0x0008
        /*0076*/ 	.short	0x002c
        /*0078*/ 	.byte	0x00, 0xf0, 0x11, 0x00


	//----- nvinfo : EIATTR_KPARAM_INFO
	.align		4
.L_21:
        /*007c*/ 	.byte	0x04, 0x17
        /*007e*/ 	.short	(.L_23 - .L_22)
.L_22:
        /*0080*/ 	.word	0x00000000
        /*0084*/ 	.short	0x0007
        /*0086*/ 	.short	0x0028
        /*0088*/ 	.byte	0x00, 0xf0, 0x11, 0x00


	//----- nvinfo : EIATTR_KPARAM_INFO
	.align		4
.L_23:
        /*008c*/ 	.byte	0x04, 0x17
        /*008e*/ 	.short	(.L_25 - .L_24)
.L_24:
        /*0090*/ 	.word	0x00000000
        /*0094*/ 	.short	0x0006
        /*0096*/ 	.short	0x0024
        /*0098*/ 	.byte	0x00, 0xf0, 0x11, 0x00


	//----- nvinfo : EIATTR_KPARAM_INFO
	.align		4
.L_25:
        /*009c*/ 	.byte	0x04, 0x17
        /*009e*/ 	.short	(.L_27 - .L_26)
.L_26:
        /*00a0*/ 	.word	0x00000000
        /*00a4*/ 	.short	0x0005
        /*00a6*/ 	.short	0x0020
        /*00a8*/ 	.byte	0x00, 0xf0, 0x11, 0x00


	//----- nvinfo : EIATTR_KPARAM_INFO
	.align		4
.L_27:
        /*00ac*/ 	.byte	0x04, 0x17
        /*00ae*/ 	.short	(.L_29 - .L_28)
.L_28:
        /*00b0*/ 	.word	0x00000000
        /*00b4*/ 	.short	0x0004
        /*00b6*/ 	.short	0x001c
        /*00b8*/ 	.byte	0x00, 0xf0, 0x11, 0x00


	//----- nvinfo : EIATTR_KPARAM_INFO
	.align		4
.L_29:
        /*00bc*/ 	.byte	0x04, 0x17
        /*00be*/ 	.short	(.L_31 - .L_30)
.L_30:
        /*00c0*/ 	.word	0x00000000
        /*00c4*/ 	.short	0x0003
        /*00c6*/ 	.short	0x0018
        /*00c8*/ 	.byte	0x00, 0xf0, 0x11, 0x00


	//----- nvinfo : EIATTR_KPARAM_INFO
	.align		4
.L_31:
        /*00cc*/ 	.byte	0x04, 0x17
        /*00ce*/ 	.short	(.L_33 - .L_32)
.L_32:
        /*00d0*/ 	.word	0x00000000
        /*00d4*/ 	.short	0x0002
        /*00d6*/ 	.short	0x0010
        /*00d8*/ 	.byte	0x00, 0xf4, 0x21, 0x00


	//----- nvinfo : EIATTR_KPARAM_INFO
	.align		4
.L_33:
        /*00dc*/ 	.byte	0x04, 0x17
        /*00de*/ 	.short	(.L_35 - .L_34)
.L_34:
        /*00e0*/ 	.word	0x00000000
        /*00e4*/ 	.short	0x0001
        /*00e6*/ 	.short	0x0008
        /*00e8*/ 	.byte	0x00, 0xf4, 0x21, 0x00


	//----- nvinfo : EIATTR_KPARAM_INFO
	.align		4
.L_35:
        /*00ec*/ 	.byte	0x04, 0x17
        /*00ee*/ 	.short	(.L_37 - .L_36)
.L_36:
        /*00f0*/ 	.word	0x00000000
        /*00f4*/ 	.short	0x0000
        /*00f6*/ 	.short	0x0000
        /*00f8*/ 	.byte	0x00, 0xf4, 0x21, 0x00


	//----- nvinfo : EIATTR_MAXREG_COUNT
	.align		4
.L_37:
        /*00fc*/ 	.byte	0x03, 0x1b
        /*00fe*/ 	.short	0x00ff


	//----- nvinfo : EIATTR_NUM_BARRIERS
	.align		4
        /*0100*/ 	.byte	0x02, 0x4c
        /*0102*/ 	.byte	0x01
	.zero		1


	//----- nvinfo : EIATTR_ANNOTATIONS
	.align		4
        /*0104*/ 	.byte	0x04, 0x55
        /*0106*/ 	.short	(.L_39 - .L_38)


	//   ....[0]....
.L_38:
        /*0108*/ 	.word	0x00000001
        /*010c*/ 	.byte	0x00, 0x06, 0x00, 0x00, 0x01, 0x00, 0x00, 0x00, 0x50, 0x06, 0x00, 0x00, 0x01, 0x00, 0x00, 0x00
        /* <DEDUP_REMOVED lines=1250> */
        /*4f3c*/ 	.byte	0x10, 0x56, 0x02, 0x00, 0x01, 0x00, 0x00, 0x00, 0x20, 0x56, 0x02, 0x00


	//----- nvinfo : EIATTR_MERCURY_ISA_VERSION
	.align		4
.L_39:
        /*4f48*/ 	.byte	0x03, 0x5f
        /*4f4a*/ 	.short	0x0000


	//----- nvinfo : EIATTR_EXIT_INSTR_OFFSETS
	.align		4
        /*4f4c*/ 	.byte	0x04, 0x1c
        /*4f4e*/ 	.short	(.L_41 - .L_40)


	//   ....[0]....
.L_40:
        /*4f50*/ 	.word	0x00092b20


	//   ....[1]....
        /*4f54*/ 	.word	0x00092b40


	//----- nvinfo : EIATTR_REQNTID
	.align		4
.L_41:
        /*4f58*/ 	.byte	0x04, 0x10
        /*4f5a*/ 	.short	(.L_43 - .L_42)
.L_42:
        /*4f5c*/ 	.word	0x00000080
        /*4f60*/ 	.word	0x00000001
        /*4f64*/ 	.word	0x00000001
.L_43:


//--------------------- .nv.callgraph             --------------------------
	.section	.nv.callgraph,"",@"SHT_CUDA_CALLGRAPH"
	.align	4
	.sectionentsize	8
	.align		4
        /*0000*/ 	.word	0x00000000
	.align		4
        /*0004*/ 	.word	0xffffffff
	.align		4
        /*0008*/ 	.word	0x00000000
	.align		4
        /*000c*/ 	.word	0xfffffffe
	.align		4
        /*0010*/ 	.word	0x00000000
	.align		4
        /*0014*/ 	.word	0xfffffffd
	.align		4
        /*0018*/ 	.word	0x00000000
	.align		4
        /*001c*/ 	.word	0xfffffffc


//--------------------- .nv.rel.action            --------------------------
	.section	.nv.rel.action,"",@"SHT_CUDA_RELOCINFO"
	.align	8
	.sectionentsize	8
        /*0000*/ 	.byte	0x73, 0x00, 0x00, 0x00, 0x00, 0x00, 0x00, 0x00, 0x00, 0x00, 0x00, 0x11, 0x25, 0x00, 0x05, 0x36


//--------------------- .nv.constant0.matmul_kernel --------------------------
	.section	.nv.constant0.matmul_kernel,"a",@progbits
	.sectionflags	@""
	.align	4
.nv.constant0.matmul_kernel:
	.zero		432


//--------------------- .text.matmul_kernel       --------------------------
	.section	.text.matmul_kernel,"ax",@progbits
	.sectioninfo	@"SHI_REGISTERS=255"
	.align	128
        .global         matmul_kernel
        .type           matmul_kernel,@function
        .size           matmul_kernel,(.L_x_4 - matmul_kernel)
        .other          matmul_kernel,@"STO_CUDA_ENTRY STV_DEFAULT"
matmul_kernel:
.text.matmul_kernel:
[----:B------:R-:W-:Y:S02]  /*0000*/  IMAD.MOV.U32 R1, RZ, RZ, c[0x0][0x28] ;  /* 0x00000a00ff017624 */ /* 0x000fe400078e00ff */
[----:B------:R-:W-:Y:S01]  /*0010*/  IMAD.MOV.U32 R0, RZ, RZ, c[0x0][0x17c] ;  /* 0x00005f00ff007624 */ /* 0x000fe200078e00ff */
[----:B------:R-:W1:Y:S01]  /*0020*/  S2R R5, SR_CTAID.X ;  /* 0x0000000000057919 */ /* 0x000e620000002500 */
[----:B------:R-:W-:Y:S02]  /*0030*/  IABS R11, c[0x0][0x178] ;  /* 0x00005e00000b7a13 */ /* 0x000fe40000000000 */
[----:B------:R-:W-:Y:S01]  /*0040*/  IABS R242, c[0x0][0x17c] ;  /* 0x00005f0000f27a13 */ /* 0x000fe20000000000 */
[----:B------:R-:W2:Y:S01]  /*0050*/  S2R R12, SR_TID.X ;  /* 0x00000000000c7919 */ /* 0x000ea20000002100 */
[----:B------:R-:W-:Y:S02]  /*0060*/  IADD3 R0, R0, 0x1ff, RZ ;  /* 0x000001ff00007810 */ /* 0x000fe40007ffe0ff */
[----:B------:R-:W-:Y:S02]  /*0070*/  IADD3 R1, R1, -0x37c8, RZ ;  /* 0xffffc83801017810 */ /* 0x000fe40007ffe0ff */
[----:B------:R-:W-:-:S04]  /*0080*/  SHF.R.S32.HI R3, RZ, 0x1f, R0 ;  /* 0x0000001fff037819 */ /* 0x000fc80000011400 */
[----:B------:R-:W-:-:S04]  /*0090*/  LEA.HI R3, R3, R0, RZ, 0x9 ;  /* 0x0000000003037211 */ /* 0x000fc800078f48ff */
[----:B------:R-:W-:-:S05]  /*00a0*/  SHF.R.S32.HI R3, RZ, 0x9, R3 ;  /* 0x00000009ff037819 */ /* 0x000fca0000011403 */
[----:B------:R-:W-:Y:S01]  /*00b0*/  IMAD.SHL.U32 R4, R3, 0x8, RZ ;  /* 0x0000000803047824 */ /* 0x000fe200078e00ff */
[----:B-1----:R-:W-:-:S04]  /*00c0*/  IABS R8, R5 ;  /* 0x0000000500087213 */ /* 0x002fc80000000000 */
[-C--:B------:R-:W-:Y:S02]  /*00d0*/  IABS R7, R4.reuse ;  /* 0x0000000400077213 */ /* 0x080fe40000000000 */
[----:B------:R-:W-:Y:S02]  /*00e0*/  IABS R10, R4 ;  /* 0x00000004000a7213 */ /* 0x000fe40000000000 */
[----:B------:R-:W1:Y:S01]  /*00f0*/  I2F.RP R0, R7 ;  /* 0x0000000700007306 */ /* 0x000e620000209400 */
[----:B--2---:R-:W-:Y:S02]  /*0100*/  LOP3.LUT R14, R12, 0x7f, RZ, 0xc0, !PT ;  /* 0x0000007f0c0e7812 */ /* 0x004fe400078ec0ff */
[----:B------:R-:W-:-:S04]  /*0110*/  SHF.R.U32.HI R245, RZ, 0x6, R12 ;  /* 0x00000006fff57819 */ /* 0x000fc8000001160c */
[----:B------:R-:W-:Y:S01]  /*0120*/  SGXT.U32 R245, R245, 0x1 ;  /* 0x00000001f5f5781a */ /* 0x000fe20000000000 */
[----:B-1----:R-:W1:Y:S02]  /*0130*/  MUFU.RCP R0, R0 ;  /* 0x0000000000007308 */ /* 0x002e640000001000 */
[----:B-1----:R-:W-:Y:S01]  /*0140*/  IADD3 R2, R0, 0xffffffe, RZ ;  /* 0x0ffffffe00027810 */ /* 0x002fe20007ffe0ff */
[----:B------:R-:W-:-:S05]  /*0150*/  IMAD.MOV R0, RZ, RZ, -R10 ;  /* 0x000000ffff007224 */ /* 0x000fca00078e0a0a */
[----:B------:R1:W2:Y:S02]  /*0160*/  F2I.FTZ.U32.TRUNC.NTZ R3, R2 ;  /* 0x0000000200037305 */ /* 0x0002a4000021f000 */
[----:B-1----:R-:W-:Y:S02]  /*0170*/  IMAD.MOV.U32 R2, RZ, RZ, RZ ;  /* 0x000000ffff027224 */ /* 0x002fe400078e00ff */
[----:B--2---:R-:W-:-:S04]  /*0180*/  IMAD.MOV R6, RZ, RZ, -R3 ;  /* 0x000000ffff067224 */ /* 0x004fc800078e0a03 */
[----:B------:R-:W-:Y:S02]  /*0190*/  IMAD R9, R6, R7, RZ ;  /* 0x0000000706097224 */ /* 0x000fe400078e02ff */
[----:B------:R-:W-:Y:S02]  /*01a0*/  IMAD.MOV.U32 R6, RZ, RZ, R8 ;  /* 0x000000ffff067224 */ /* 0x000fe400078e0008 */
[----:B------:R-:W-:-:S06]  /*01b0*/  IMAD.HI.U32 R3, R3, R9, R2 ;  /* 0x0000000903037227 */ /* 0x000fcc00078e0002 */
[----:B------:R-:W-:-:S04]  /*01c0*/  IMAD.HI.U32 R3, R3, R6, RZ ;  /* 0x0000000603037227 */ /* 0x000fc800078e00ff */
[----:B------:R-:W-:-:S05]  /*01d0*/  IMAD R0, R3, R0, R6 ;  /* 0x0000000003007224 */ /* 0x000fca00078e0206 */
[----:B------:R-:W-:-:S13]  /*01e0*/  ISETP.GT.U32.AND P1, PT, R7, R0, PT ;  /* 0x000000000700720c */ /* 0x000fda0003f24070 */
[----:B------:R-:W-:Y:S01]  /*01f0*/  @!P1 IMAD.IADD R0, R0, 0x1, -R7 ;  /* 0x0000000100009824 */ /* 0x000fe200078e0a07 */
[----:B------:R-:W-:Y:S02]  /*0200*/  @!P1 IADD3 R3, R3, 0x1, RZ ;  /* 0x0000000103039810 */ /* 0x000fe40007ffe0ff */
[----:B------:R-:W-:Y:S02]  /*0210*/  ISETP.NE.AND P1, PT, R4, RZ, PT ;  /* 0x000000ff0400720c */ /* 0x000fe40003f25270 */
[----:B------:R-:W-:Y:S02]  /*0220*/  ISETP.GE.U32.AND P0, PT, R0, R7, PT ;  /* 0x000000070000720c */ /* 0x000fe40003f06070 */
[----:B------:R-:W-:-:S04]  /*0230*/  LOP3.LUT R0, R5, R4, RZ, 0x3c, !PT ;  /* 0x0000000405007212 */ /* 0x000fc800078e3cff */
[----:B------:R-:W-:Y:S01]  /*0240*/  ISETP.GE.AND P2, PT, R0, RZ, PT ;  /* 0x000000ff0000720c */ /* 0x000fe20003f46270 */
[----:B------:R-:W-:-:S05]  /*0250*/  IMAD.MOV.U32 R0, RZ, RZ, c[0x0][0x178] ;  /* 0x00005e00ff007624 */ /* 0x000fca00078e00ff */
[----:B------:R-:W-:Y:S02]  /*0260*/  IADD3 R0, R0, 0xff, RZ ;  /* 0x000000ff00007810 */ /* 0x000fe40007ffe0ff */
[----:B------:R-:W-:-:S05]  /*0270*/  @P0 IADD3 R3, R3, 0x1, RZ ;  /* 0x0000000103030810 */ /* 0x000fca0007ffe0ff */
[----:B------:R-:W-:Y:S01]  /*0280*/  IMAD.MOV.U32 R2, RZ, RZ, R3 ;  /* 0x000000ffff027224 */ /* 0x000fe200078e0003 */
[----:B------:R-:W-:-:S03]  /*0290*/  SHF.R.S32.HI R3, RZ, 0x1f, R0 ;  /* 0x0000001fff037819 */ /* 0x000fc60000011400 */
[----:B------:R-:W-:Y:S01]  /*02a0*/  @!P2 IMAD.MOV R2, RZ, RZ, -R2 ;  /* 0x000000ffff02a224 */ /* 0x000fe200078e0a02 */
[----:B------:R-:W-:Y:S02]  /*02b0*/  @!P1 LOP3.LUT R2, RZ, R4, RZ, 0x33, !PT ;  /* 0x00000004ff029212 */ /* 0x000fe400078e33ff */
[----:B------:R-:W-:-:S03]  /*02c0*/  LEA.HI R3, R3, R0, RZ, 0x8 ;  /* 0x0000000003037211 */ /* 0x000fc600078f40ff */
[C---:B------:R-:W-:Y:S01]  /*02d0*/  IMAD.SHL.U32 R6, R2.reuse, 0x8, RZ ;  /* 0x0000000802067824 */ /* 0x040fe200078e00ff */
[----:B------:R-:W-:-:S04]  /*02e0*/  IADD3 R2, -R2, RZ, RZ ;  /* 0x000000ff02027210 */ /* 0x000fc80007ffe1ff */
[----:B------:R-:W-:Y:S01]  /*02f0*/  LEA.HI.SX32 R3, R3, -R6, 0x18 ;  /* 0x8000000603037211 */ /* 0x000fe200078fc2ff */
[----:B------:R-:W-:-:S03]  /*0300*/  IMAD R8, R4, R2, R5 ;  /* 0x0000000204087224 */ /* 0x000fc600078e0205 */
[----:B------:R-:W-:-:S04]  /*0310*/  IMNMX R13, R3, 0x8, PT ;  /* 0x00000008030d7817 */ /* 0x000fc80003800200 */
[-C--:B------:R-:W-:Y:S02]  /*0320*/  IABS R7, R13.reuse ;  /* 0x0000000d00077213 */ /* 0x080fe40000000000 */
[----:B------:R-:W-:Y:S02]  /*0330*/  IABS R4, R13 ;  /* 0x0000000d00047213 */ /* 0x000fe40000000000 */
[----:B------:R-:W1:Y:S08]  /*0340*/  I2F.RP R0, R7 ;  /* 0x0000000700007306 */ /* 0x000e700000209400 */
[----:B-1----:R-:W1:Y:S02]  /*0350*/  MUFU.RCP R0, R0 ;  /* 0x0000000000007308 */ /* 0x002e640000001000 */
[----:B-1----:R-:W-:Y:S01]  /*0360*/  IADD3 R3, R0, 0xffffffe, RZ ;  /* 0x0ffffffe00037810 */ /* 0x002fe20007ffe0ff */
[----:B------:R-:W-:-:S05]  /*0370*/  IMAD.MOV R0, RZ, RZ, -R4 ;  /* 0x000000ffff007224 */ /* 0x000fca00078e0a04 */
[----:B------:R-:W1:Y:S02]  /*0380*/  F2I.FTZ.U32.TRUNC.NTZ R3, R3 ;  /* 0x0000000300037305 */ /* 0x000e64000021f000 */
[----:B-1----:R-:W-:-:S04]  /*0390*/  IMAD.MOV R9, RZ, RZ, -R3 ;  /* 0x000000ffff097224 */ /* 0x002fc800078e0a03 */
[----:B------:R-:W-:Y:S01]  /*03a0*/  IMAD.MOV.U32 R2, RZ, RZ, R9 ;  /* 0x000000ffff027224 */ /* 0x000fe200078e0009 */
[----:B------:R-:W-:-:S03]  /*03b0*/  IABS R9, R8 ;  /* 0x0000000800097213 */ /* 0x000fc60000000000 */
[----:B------:R-:W-:Y:S02]  /*03c0*/  IMAD R5, R2, R7, RZ ;  /* 0x0000000702057224 */ /* 0x000fe400078e02ff */
[----:B------:R-:W-:-:S04]  /*03d0*/  IMAD.MOV.U32 R2, RZ, RZ, RZ ;  /* 0x000000ffff027224 */ /* 0x000fc800078e00ff */
[----:B------:R-:W-:Y:S02]  /*03e0*/  IMAD.HI.U32 R2, R3, R5, R2 ;  /* 0x0000000503027227 */ /* 0x000fe400078e0002 */
[----:B------:R-:W1:Y:S04]  /*03f0*/  I2F.RP R3, R11 ;  /* 0x0000000b00037306 */ /* 0x000e680000209400 */
[----:B------:R-:W-:-:S04]  /*0400*/  IMAD.HI.U32 R2, R2, R9, RZ ;  /* 0x0000000902027227 */ /* 0x000fc800078e00ff */
[----:B------:R-:W-:Y:S01]  /*0410*/  IMAD R0, R2, R0, R9 ;  /* 0x0000000002007224 */ /* 0x000fe200078e0209 */
[----:B------:R-:W2:Y:S04]  /*0420*/  I2F.RP R5, R242 ;  /* 0x000000f200057306 */ /* 0x000ea80000209400 */
[----:B------:R-:W-:-:S04]  /*0430*/  ISETP.GT.U32.AND P1, PT, R7, R0, PT ;  /* 0x000000000700720c */ /* 0x000fc80003f24070 */
[----:B-1----:R-:W1:Y:S08]  /*0440*/  MUFU.RCP R3, R3 ;  /* 0x0000000300037308 */ /* 0x002e700000001000 */
[----:B--2---:R-:W2:Y:S01]  /*0450*/  MUFU.RCP R5, R5 ;  /* 0x0000000500057308 */ /* 0x004ea20000001000 */
[----:B------:R-:W-:Y:S01]  /*0460*/  @!P1 IMAD.IADD R0, R0, 0x1, -R7 ;  /* 0x0000000100009824 */ /* 0x000fe200078e0a07 */
[----:B------:R-:W-:-:S02]  /*0470*/  @!P1 IADD3 R2, R2, 0x1, RZ ;  /* 0x0000000102029810 */ /* 0x000fc40007ffe0ff */
[----:B------:R-:W-:Y:S02]  /*0480*/  ISETP.NE.AND P1, PT, R13, RZ, PT ;  /* 0x000000ff0d00720c */ /* 0x000fe40003f25270 */
[----:B------:R-:W-:Y:S02]  /*0490*/  ISETP.GE.U32.AND P0, PT, R0, R7, PT ;  /* 0x000000070000720c */ /* 0x000fe40003f06070 */
[----:B------:R-:W-:Y:S02]  /*04a0*/  LOP3.LUT R0, R8, R13, RZ, 0x3c, !PT ;  /* 0x0000000d08007212 */ /* 0x000fe400078e3cff */
[----:B-1----:R-:W-:Y:S02]  /*04b0*/  IADD3 R4, R3, 0xffffffe, RZ ;  /* 0x0ffffffe03047810 */ /* 0x002fe40007ffe0ff */
[----:B------:R-:W-:Y:S02]  /*04c0*/  ISETP.GE.AND P2, PT, R0, RZ, PT ;  /* 0x000000ff0000720c */ /* 0x000fe40003f46270 */
[----:B------:R-:W1:Y:S01]  /*04d0*/  F2I.FTZ.U32.TRUNC.NTZ R3, R4 ;  /* 0x0000000400037305 */ /* 0x000e62000021f000 */
[----:B--2---:R-:W-:-:S04]  /*04e0*/  IADD3 R246, R5, 0xffffffe, RZ ;  /* 0x0ffffffe05f67810 */ /* 0x004fc80007ffe0ff */
[----:B------:R-:W-:-:S03]  /*04f0*/  @P0 IADD3 R2, R2, 0x1, RZ ;  /* 0x0000000102020810 */ /* 0x000fc60007ffe0ff */
[----:B------:R2:W3:Y:S02]  /*0500*/  F2I.FTZ.U32.TRUNC.NTZ R247, R246 ;  /* 0x000000f600f77305 */ /* 0x0004e4000021f000 */
[----:B------:R-:W-:-:S04]  /*0510*/  IMAD.MOV.U32 R7, RZ, RZ, R2 ;  /* 0x000000ffff077224 */ /* 0x000fc800078e0002 */
[----:B------:R-:W-:Y:S01]  /*0520*/  @!P2 IMAD.MOV R7, RZ, RZ, -R7 ;  /* 0x000000ffff07a224 */ /* 0x000fe200078e0a07 */
[----:B------:R-:W-:Y:S01]  /*0530*/  @!P1 LOP3.LUT R7, RZ, R13, RZ, 0x33, !PT ;  /* 0x0000000dff079212 */ /* 0x000fe200078e33ff */
[----:B-1----:R-:W-:Y:S02]  /*0540*/  IMAD.MOV R2, RZ, RZ, -R3 ;  /* 0x000000ffff027224 */ /* 0x002fe400078e0a03 */
[----:B--2---:R-:W-:Y:S02]  /*0550*/  IMAD.MOV.U32 R246, RZ, RZ, RZ ;  /* 0x000000fffff67224 */ /* 0x004fe400078e00ff */
[----:B------:R-:W-:Y:S02]  /*0560*/  IMAD.MOV R0, RZ, RZ, -R7 ;  /* 0x000000ffff007224 */ /* 0x000fe400078e0a07 */
[----:B------:R-:W-:Y:S01]  /*0570*/  IMAD R5, R2, R11, RZ ;  /* 0x0000000b02057224 */ /* 0x000fe200078e02ff */
[----:B------:R-:W-:Y:S01]  /*0580*/  MOV R2, RZ ;  /* 0x000000ff00027202 */ /* 0x000fe20000000f00 */
[----:B------:R-:W-:-:S04]  /*0590*/  IMAD R0, R13, R0, R8 ;  /* 0x000000000d007224 */ /* 0x000fc800078e0208 */
[----:B------:R-:W-:Y:S02]  /*05a0*/  IMAD.IADD R0, R6, 0x1, R0 ;  /* 0x0000000106007824 */ /* 0x000fe400078e0200 */
[----:B------:R-:W-:-:S04]  /*05b0*/  IMAD.HI.U32 R2, R3, R5, R2 ;  /* 0x0000000503027227 */ /* 0x000fc800078e0002 */
[----:B------:R-:W-:Y:S02]  /*05c0*/  IMAD R10, R0, 0x100, R14 ;  /* 0x00000100000a7824 */ /* 0x000fe400078e020e */
[----:B---3--:R-:W-:Y:S02]  /*05d0*/  IMAD.MOV R5, RZ, RZ, -R247 ;  /* 0x000000ffff057224 */ /* 0x008fe400078e0af7 */
[----:B------:R-:W-:Y:S01]  /*05e0*/  IMAD.SHL.U32 R6, R7, 0x200, RZ ;  /* 0x0000020007067824 */ /* 0x000fe200078e00ff */
[----:B------:R-:W-:Y:S01]  /*05f0*/  IABS R0, R10 ;  /* 0x0000000a00007213 */ /* 0x000fe20000000000 */
[----:B------:R1:W-:Y:S01]  /*0600*/  STL [R1+0x1920], R10 ;  /* 0x0019200a01007387 */ /* 0x0003e20000100800 */
[----:B------:R-:W-:Y:S02]  /*0610*/  IADD3 R8, R10, 0x80, RZ ;  /* 0x000000800a087810 */ /* 0x000fe40007ffe0ff */
[----:B------:R-:W-:Y:S01]  /*0620*/  LOP3.LUT R245, R6, R245, RZ, 0xfc, !PT ;  /* 0x000000f506f57212 */ /* 0x000fe200078efcff */
[----:B------:R-:W-:Y:S01]  /*0630*/  IMAD.MOV.U32 R3, RZ, RZ, R0 ;  /* 0x000000ffff037224 */ /* 0x000fe200078e0000 */
[----:B------:R-:W-:Y:S01]  /*0640*/  IABS R4, R8 ;  /* 0x0000000800047213 */ /* 0x000fe20000000000 */
[----:B------:R-:W-:Y:S01]  /*0650*/  STL [R1+0x1924], R8 ;  /* 0x0019240801007387 */ /* 0x000fe20000100800 */
[----:B------:R-:W-:Y:S01]  /*0660*/  ISETP.GE.AND P4, PT, R10, RZ, PT ;  /* 0x000000ff0a00720c */ /* 0x000fe20003f86270 */
[C---:B------:R-:W-:Y:S01]  /*0670*/  IMAD.HI.U32 R0, R2.reuse, R3, RZ ;  /* 0x0000000302007227 */ /* 0x040fe200078e00ff */
[C---:B------:R-:W-:Y:S01]  /*0680*/  LOP3.LUT R12, R245.reuse, 0xe, RZ, 0xfc, !PT ;  /* 0x0000000ef50c7812 */ /* 0x040fe200078efcff */
[----:B------:R2:W-:Y:S01]  /*0690*/  STL [R1+0x82c], R6 ;  /* 0x00082c0601007387 */ /* 0x0005e20000100800 */
[C---:B-1----:R-:W-:Y:S01]  /*06a0*/  LOP3.LUT R10, R245.reuse, 0xc, RZ, 0xfc, !PT ;  /* 0x0000000cf50a7812 */ /* 0x042fe200078efcff */
[----:B------:R-:W-:Y:S01]  /*06b0*/  IMAD.MOV R0, RZ, RZ, -R0 ;  /* 0x000000ffff007224 */ /* 0x000fe200078e0a00 */
[----:B------:R-:W-:Y:S01]  /*06c0*/  IABS R251, R12 ;  /* 0x0000000c00fb7213 */ /* 0x000fe20000000000 */
[----:B------:R-:W-:Y:S01]  /*06d0*/  IMAD.HI.U32 R2, R2, R4, RZ ;  /* 0x0000000402027227 */ /* 0x000fe200078e00ff */
[----:B------:R-:W-:-:S02]  /*06e0*/  LOP3.LUT R18, R245, 0x26, RZ, 0xfc, !PT ;  /* 0x00000026f5127812 */ /* 0x000fc400078efcff */
[----:B------:R-:W-:Y:S01]  /*06f0*/  LOP3.LUT R20, R245, 0x28, RZ, 0xfc, !PT ;  /* 0x00000028f5147812 */ /* 0x000fe200078efcff */
[----:B------:R-:W-:Y:S01]  /*0700*/  IMAD R0, R11, R0, R3 ;  /* 0x000000000b007224 */ /* 0x000fe200078e0203 */
[----:B------:R-:W-:Y:S01]  /*0710*/  IABS R19, R18 ;  /* 0x0000001200137213 */ /* 0x000fe20000000000 */
[----:B------:R-:W-:Y:S01]  /*0720*/  IMAD R3, R5, R242, RZ ;  /* 0x000000f205037224 */ /* 0x000fe200078e02ff */
[----:B------:R-:W-:Y:S01]  /*0730*/  IABS R5, R245 ;  /* 0x000000f500057213 */ /* 0x000fe20000000000 */
[----:B------:R-:W-:Y:S01]  /*0740*/  IMAD.MOV R2, RZ, RZ, -R2 ;  /* 0x000000ffff027224 */ /* 0x000fe200078e0a02 */
[----:B------:R-:W-:Y:S01]  /*0750*/  ISETP.GT.U32.AND P0, PT, R11, R0, PT ;  /* 0x000000000b00720c */ /* 0x000fe20003f04070 */
[----:B------:R-:W-:Y:S01]  /*0760*/  IMAD.HI.U32 R246, R247, R3, R246 ;  /* 0x00000003f7f67227 */ /* 0x000fe200078e00f6 */
[C---:B--2---:R-:W-:Y:S02]  /*0770*/  LOP3.LUT R6, R245.reuse, 0x1fe, RZ, 0xfc, !PT ;  /* 0x000001fef5067812 */ /* 0x044fe400078efcff */
[----:B------:R-:W-:Y:S01]  /*0780*/  LOP3.LUT R22, R245, 0x2a, RZ, 0xfc, !PT ;  /* 0x0000002af5167812 */ /* 0x000fe200078efcff */
[----:B------:R-:W-:Y:S01]  /*0790*/  IMAD R2, R11, R2, R4 ;  /* 0x000000020b027224 */ /* 0x000fe200078e0204 */
[----:B------:R-:W-:Y:S01]  /*07a0*/  IABS R13, R6 ;  /* 0x00000006000d7213 */ /* 0x000fe20000000000 */
[----:B------:R-:W-:Y:S01]  /*07b0*/  IMAD.HI.U32 R3, R246, R5, RZ ;  /* 0x00000005f6037227 */ /* 0x000fe200078e00ff */
[----:B------:R-:W-:-:S02]  /*07c0*/  ISETP.GE.AND P1, PT, R6, RZ, PT ;  /* 0x000000ff0600720c */ /* 0x000fc40003f26270 */
[----:B------:R-:W-:Y:S01]  /*07d0*/  ISETP.GT.U32.AND P2, PT, R11, R2, PT ;  /* 0x000000020b00720c */ /* 0x000fe20003f44070 */
[----:B------:R-:W-:Y:S01]  /*07e0*/  IMAD.MOV R3, RZ, RZ, -R3 ;  /* 0x000000ffff037224 */ /* 0x000fe200078e0a03 */
[C---:B------:R-:W-:Y:S01]  /*07f0*/  LOP3.LUT R6, R245.reuse, 0x6, RZ, 0xfc, !PT ;  /* 0x00000006f5067812 */ /* 0x040fe200078efcff */
[----:B------:R-:W-:Y:S01]  /*0800*/  @!P0 IMAD.IADD R0, R0, 0x1, -R11 ;  /* 0x0000000100008824 */ /* 0x000fe200078e0a0b */
[C---:B------:R-:W-:Y:S01]  /*0810*/  LOP3.LUT R24, R245.reuse, 0x2c, RZ, 0xfc, !PT ;  /* 0x0000002cf5187812 */ /* 0x040fe200078efcff */
[----:B------:R-:W-:Y:S01]  /*0820*/  IMAD R5, R242, R3, R5 ;  /* 0x00000003f2057224 */ /* 0x000fe200078e0205 */
[----:B------:R-:W-:Y:S01]  /*0830*/  LOP3.LUT R3, R245, 0x2, RZ, 0xfc, !PT ;  /* 0x00000002f5037812 */ /* 0x000fe200078efcff */
[----:B------:R-:W-:Y:S01]  /*0840*/  IMAD.HI.U32 R4, R246, R13, RZ ;  /* 0x0000000df6047227 */ /* 0x000fe200078e00ff */
[----:B------:R-:W-:Y:S02]  /*0850*/  ISETP.GT.U32.AND P5, PT, R11, R0, PT ;  /* 0x000000000b00720c */ /* 0x000fe40003fa4070 */
[----:B------:R-:W-:Y:S01]  /*0860*/  IABS R7, R3 ;  /* 0x0000000300077213 */ /* 0x000fe20000000000 */
[----:B------:R-:W-:Y:S01]  /*0870*/  IMAD.MOV R4, RZ, RZ, -R4 ;  /* 0x000000ffff047224 */ /* 0x000fe200078e0a04 */
[----:B------:R-:W-:Y:S01]  /*0880*/  LOP3.LUT R25, R245, 0x2e, RZ, 0xfc, !PT ;  /* 0x0000002ef5197812 */ /* 0x000fe200078efcff */
[----:B------:R-:W-:Y:S01]  /*0890*/  @!P2 IMAD.IADD R2, R2, 0x1, -R11 ;  /* 0x000000010202a824 */ /* 0x000fe200078e0a0b */
[----:B------:R-:W-:Y:S01]  /*08a0*/  ISETP.GE.AND P2, PT, R3, RZ, PT ;  /* 0x000000ff0300720c */ /* 0x000fe20003f46270 */
[----:B------:R-:W-:Y:S01]  /*08b0*/  IMAD R13, R242, R4, R13 ;  /* 0x00000004f20d7224 */ /* 0x000fe200078e020d */
[----:B------:R-:W-:-:S02]  /*08c0*/  LOP3.LUT R4, R245, 0x4, RZ, 0xfc, !PT ;  /* 0x00000004f5047812 */ /* 0x000fc400078efcff */
[----:B------:R-:W-:Y:S02]  /*08d0*/  ISETP.GT.U32.AND P3, PT, R11, R2, PT ;  /* 0x000000020b00720c */ /* 0x000fe40003f64070 */
[----:B------:R-:W-:Y:S01]  /*08e0*/  ISETP.GT.U32.AND P6, PT, R242, R13, PT ;  /* 0x0000000df200720c */ /* 0x000fe20003fc4070 */
[----:B------:R-:W-:Y:S01]  /*08f0*/  @!P5 IMAD.IADD R0, R0, 0x1, -R11 ;  /* 0x000000010000d824 */ /* 0x000fe200078e0a0b */
[----:B------:R-:W-:Y:S02]  /*0900*/  ISETP.GT.U32.AND P5, PT, R242, R5, PT ;  /* 0x00000005f200720c */ /* 0x000fe40003fa4070 */
[----:B------:R-:W-:Y:S01]  /*0910*/  IABS R9, R4 ;  /* 0x0000000400097213 */ /* 0x000fe20000000000 */
[----:B------:R-:W-:Y:S01]  /*0920*/  @!P4 IMAD.MOV R0, RZ, RZ, -R0 ;  /* 0x000000ffff00c224 */ /* 0x000fe200078e0a00 */
[----:B------:R-:W-:Y:S02]  /*0930*/  ISETP.GE.AND P0, PT, R4, RZ, PT ;  /* 0x000000ff0400720c */ /* 0x000fe40003f06270 */
[----:B------:R-:W-:Y:S01]  /*0940*/  IABS R3, R6 ;  /* 0x0000000600037213 */ /* 0x000fe20000000000 */
[----:B------:R-:W-:Y:S01]  /*0950*/  IMAD.HI.U32 R4, R246, R9, RZ ;  /* 0x00000009f6047227 */ /* 0x000fe200078e00ff */
[----:B------:R-:W-:-:S02]  /*0960*/  LOP3.LUT R26, R245, 0x30, RZ, 0xfc, !PT ;  /* 0x00000030f51a7812 */ /* 0x000fc400078efcff */
[----:B------:R-:W-:Y:S01]  /*0970*/  @!P3 IADD3 R2, R2, -R11, RZ ;  /* 0x8000000b0202b210 */ /* 0x000fe20007ffe0ff */
[--C-:B------:R-:W-:Y:S01]  /*0980*/  @!P6 IMAD.IADD R13, R13, 0x1, -R242.reuse ;  /* 0x000000010d0de824 */ /* 0x100fe200078e0af2 */
[----:B------:R-:W-:Y:S01]  /*0990*/  ISETP.GE.AND P3, PT, R8, RZ, PT ;  /* 0x000000ff0800720c */ /* 0x000fe20003f66270 */
[----:B------:R-:W-:Y:S01]  /*09a0*/  @!P5 IMAD.IADD R5, R5, 0x1, -R242 ;  /* 0x000000010505d824 */ /* 0x000fe200078e0af2 */
[----:B------:R-:W-:Y:S01]  /*09b0*/  ISETP.GE.AND P6, PT, R6, RZ, PT ;  /* 0x000000ff0600720c */ /* 0x000fe20003fc6270 */
[----:B------:R-:W-:Y:S01]  /*09c0*/  IMAD.MOV R4, RZ, RZ, -R4 ;  /* 0x000000ffff047224 */ /* 0x000fe200078e0a04 */
[C---:B------:R-:W-:Y:S01]  /*09d0*/  ISETP.GT.U32.AND P4, PT, R242.reuse, R13, PT ;  /* 0x0000000df200720c */ /* 0x040fe20003f84070 */
[----:B------:R-:W-:Y:S01]  /*09e0*/  IMAD.MOV.U32 R11, RZ, RZ, R3 ;  /* 0x000000ffff0b7224 */ /* 0x000fe200078e0003 */
[C---:B------:R-:W-:Y:S01]  /*09f0*/  ISETP.GT.U32.AND P5, PT, R242.reuse, R5, PT ;  /* 0x00000005f200720c */ /* 0x040fe20003fa4070 */
[----:B------:R-:W-:Y:S01]  /*0a00*/  IMAD R9, R242, R4, R9 ;  /* 0x00000004f2097224 */ /* 0x000fe200078e0209 */
[----:B------:R-:W-:Y:S01]  /*0a10*/  IABS R21, R26 ;  /* 0x0000001a00157213 */ /* 0x000fe20000000000 */
[----:B------:R-:W-:Y:S01]  /*0a20*/  IMAD.HI.U32 R3, R246, R7, RZ ;  /* 0x00000007f6037227 */ /* 0x000fe200078e00ff */
[----:B------:R-:W-:-:S02]  /*0a30*/  LOP3.LUT R27, R245, 0x32, RZ, 0xfc, !PT ;  /* 0x00000032f51b7812 */ /* 0x000fc400078efcff */
[C---:B------:R-:W-:Y:S01]  /*0a40*/  LOP3.LUT R28, R245.reuse, 0x3a, RZ, 0xfc, !PT ;  /* 0x0000003af51c7812 */ /* 0x040fe200078efcff */
[----:B------:R-:W-:Y:S01]  /*0a50*/  IMAD.MOV R8, RZ, RZ, -R3 ;  /* 0x000000ffff087224 */ /* 0x000fe200078e0a03 */
[----:B------:R-:W-:Y:S01]  /*0a60*/  LOP3.LUT R3, RZ, c[0x0][0x178], RZ, 0x33, !PT ;  /* 0x00005e00ff037a12 */ /* 0x000fe200078e33ff */
[----:B------:R-:W-:Y:S01]  /*0a70*/  @!P3 IMAD.MOV R2, RZ, RZ, -R2 ;  /* 0x000000ffff02b224 */ /* 0x000fe200078e0a02 */
[----:B------:R-:W-:Y:S01]  /*0a80*/  ISETP.NE.AND P3, PT, RZ, c[0x0][0x178], PT ;  /* 0x00005e00ff007a0c */ /* 0x000fe20003f65270 */
[C---:B------:R-:W-:Y:S01]  /*0a90*/  IMAD R7, R242.reuse, R8, R7 ;  /* 0x00000008f2077224 */ /* 0x040fe200078e0207 */
[----:B------:R-:W-:Y:S01]  /*0aa0*/  LOP3.LUT R8, R245, 0xa, RZ, 0xfc, !PT ;  /* 0x0000000af5087812 */ /* 0x000fe200078efcff */
[--C-:B------:R-:W-:Y:S01]  /*0ab0*/  @!P5 IMAD.IADD R5, R5, 0x1, -R242.reuse ;  /* 0x000000010505d824 */ /* 0x100fe200078e0af2 */
[----:B------:R-:W-:Y:S01]  /*0ac0*/  ISETP.GT.U32.AND P5, PT, R242, R9, PT ;  /* 0x00000009f200720c */ /* 0x000fe20003fa4070 */
[----:B------:R-:W-:Y:S01]  /*0ad0*/  @!P4 IMAD.IADD R13, R13, 0x1, -R242 ;  /* 0x000000010d0dc824 */ /* 0x000fe200078e0af2 */
[C---:B------:R-:W-:Y:S01]  /*0ae0*/  SEL R4, R3.reuse, R0, !P3 ;  /* 0x0000000003047207 */ /* 0x040fe20005800000 */
[----:B------:R-:W-:Y:S01]  /*0af0*/  IMAD.HI.U32 R6, R246, R11, RZ ;  /* 0x0000000bf6067227 */ /* 0x000fe200078e00ff */
[----:B------:R-:W-:-:S02]  /*0b00*/  SEL R0, R3, R2, !P3 ;  /* 0x0000000203007207 */ /* 0x000fc40005800000 */
[C---:B------:R-:W-:Y:S01]  /*0b10*/  ISETP.GT.U32.AND P3, PT, R242.reuse, R7, PT ;  /* 0x00000007f200720c */ /* 0x040fe20003f64070 */
[----:B------:R-:W-:Y:S01]  /*0b20*/  IMAD.MOV R6, RZ, RZ, -R6 ;  /* 0x000000ffff067224 */ /* 0x000fe200078e0a06 */
[C---:B------:R-:W-:Y:S01]  /*0b30*/  ISETP.GE.AND P4, PT, R245.reuse, RZ, PT ;  /* 0x000000fff500720c */ /* 0x040fe20003f86270 */
[----:B------:R-:W-:Y:S01]  /*0b40*/  IMAD.MOV.U32 R14, RZ, RZ, R5 ;  /* 0x000000ffff0e7224 */ /* 0x000fe200078e0005 */
[----:B------:R-:W-:Y:S01]  /*0b50*/  IABS R15, R8 ;  /* 0x00000008000f7213 */ /* 0x000fe20000000000 */
[----:B------:R-:W-:Y:S01]  /*0b60*/  IMAD R11, R242, R6, R11 ;  /* 0x00000006f20b7224 */ /* 0x000fe200078e020b */
[----:B------:R-:W-:Y:S01]  /*0b70*/  LOP3.LUT R6, R245, 0x8, RZ, 0xfc, !PT ;  /* 0x00000008f5067812 */ /* 0x000fe200078efcff */
[----:B------:R-:W-:Y:S01]  /*0b80*/  STL [R1+0x98], R4 ;  /* 0x0000980401007387 */ /* 0x000fe20000100800 */
[----:B------:R-:W-:Y:S01]  /*0b90*/  @!P5 IADD3 R9, R9, -R242, RZ ;  /* 0x800000f20909d210 */ /* 0x000fe20007ffe0ff */
[----:B------:R-:W-:Y:S01]  /*0ba0*/  IMAD.HI.U32 R2, R246, R15, RZ ;  /* 0x0000000ff6027227 */ /* 0x000fe200078e00ff */
[----:B------:R-:W-:Y:S01]  /*0bb0*/  IABS R3, R6 ;  /* 0x0000000600037213 */ /* 0x000fe20000000000 */
[----:B------:R1:W-:Y:S01]  /*0bc0*/  STL [R1+0xa0], R0 ;  /* 0x0000a00001007387 */ /* 0x0003e20000100800 */
[C---:B------:R-:W-:Y:S01]  /*0bd0*/  ISETP.GT.U32.AND P5, PT, R242.reuse, R9, PT ;  /* 0x00000009f200720c */ /* 0x040fe20003fa4070 */
[----:B------:R-:W-:Y:S01]  /*0be0*/  @!P3 IMAD.IADD R7, R7, 0x1, -R242 ;  /* 0x000000010707b824 */ /* 0x000fe200078e0af2 */
[----:B------:R-:W-:Y:S01]  /*0bf0*/  IABS R23, R27 ;  /* 0x0000001b00177213 */ /* 0x000fe20000000000 */
[----:B------:R-:W-:Y:S01]  /*0c00*/  IMAD.MOV R2, RZ, RZ, -R2 ;  /* 0x000000ffff027224 */ /* 0x000fe200078e0a02 */
[----:B------:R-:W-:Y:S01]  /*0c10*/  LOP3.LUT R30, R245, 0x42, RZ, 0xfc, !PT ;  /* 0x00000042f51e7812 */ /* 0x000fe200078efcff */
[----:B------:R-:W-:Y:S01]  /*0c20*/  @!P4 IMAD.MOV R14, RZ, RZ, -R14 ;  /* 0x000000ffff0ec224 */ /* 0x000fe200078e0a0e */
[C---:B------:R-:W-:Y:S01]  /*0c30*/  ISETP.GT.U32.AND P4, PT, R242.reuse, R11, PT ;  /* 0x0000000bf200720c */ /* 0x040fe20003f84070 */
[C---:B------:R-:W-:Y:S01]  /*0c40*/  IMAD R5, R242.reuse, R2, R15 ;  /* 0x00000002f2057224 */ /* 0x040fe200078e020f */
[----:B------:R-:W-:Y:S01]  /*0c50*/  ISETP.GT.U32.AND P3, PT, R242, R7, PT ;  /* 0x00000007f200720c */ /* 0x000fe20003f64070 */
[----:B-1----:R-:W-:Y:S01]  /*0c60*/  IMAD.HI.U32 R0, R246, R3, RZ ;  /* 0x00000003f6007227 */ /* 0x002fe200078e00ff */
[----:B------:R-:W-:Y:S01]  /*0c70*/  IABS R4, R10 ;  /* 0x0000000a00047213 */ /* 0x000fe20000000000 */
[----:B------:R1:W-:Y:S01]  /*0c80*/  STL [R1+0x14], R14 ;  /* 0x0000140e01007387 */ /* 0x0003e20000100800 */
[----:B------:R-:W-:Y:S01]  /*0c90*/  IABS R31, R30 ;  /* 0x0000001e001f7213 */ /* 0x000fe20000000000 */
[----:B------:R-:W-:Y:S01]  /*0ca0*/  @!P5 IMAD.IADD R9, R9, 0x1, -R242 ;  /* 0x000000010909d824 */ /* 0x000fe200078e0af2 */
[C---:B------:R-:W-:Y:S01]  /*0cb0*/  ISETP.GT.U32.AND P5, PT, R242.reuse, R5, PT ;  /* 0x00000005f200720c */ /* 0x040fe20003fa4070 */
[----:B------:R-:W-:Y:S01]  /*0cc0*/  IMAD.MOV R0, RZ, RZ, -R0 ;  /* 0x000000ffff007224 */ /* 0x000fe200078e0a00 */
[C---:B------:R-:W-:Y:S01]  /*0cd0*/  LOP3.LUT R34, R245.reuse, 0x46, RZ, 0xfc, !PT ;  /* 0x00000046f5227812 */ /* 0x040fe200078efcff */
[----:B------:R-:W-:Y:S01]  /*0ce0*/  IMAD.MOV.U32 R15, RZ, RZ, R4 ;  /* 0x000000ffff0f7224 */ /* 0x000fe200078e0004 */
[C---:B------:R-:W-:Y:S01]  /*0cf0*/  LOP3.LUT R38, R245.reuse, 0x48, RZ, 0xfc, !PT ;  /* 0x00000048f5267812 */ /* 0x040fe200078efcff */
[----:B------:R-:W-:Y:S01]  /*0d00*/  IMAD R3, R242, R0, R3 ;  /* 0x00000000f2037224 */ /* 0x000fe200078e0203 */
[----:B------:R-:W-:Y:S01]  /*0d10*/  IABS R33, R34 ;  /* 0x0000002200217213 */ /* 0x000fe20000000000 */
[----:B------:R-:W-:Y:S01]  /*0d20*/  IMAD.MOV.U32 R0, RZ, RZ, R13 ;  /* 0x000000ffff007224 */ /* 0x000fe200078e000d */
[----:B-1----:R-:W-:Y:S01]  /*0d30*/  LOP3.LUT R14, R245, 0x10, RZ, 0xfc, !PT ;  /* 0x00000010f50e7812 */ /* 0x002fe200078efcff */
[--C-:B------:R-:W-:Y:S01]  /*0d40*/  @!P4 IMAD.IADD R11, R11, 0x1, -R242.reuse ;  /* 0x000000010b0bc824 */ /* 0x100fe200078e0af2 */
[----:B------:R-:W-:Y:S01]  /*0d50*/  ISETP.GE.AND P4, PT, R6, RZ, PT ;  /* 0x000000ff0600720c */ /* 0x000fe20003f86270 */
[----:B------:R-:W-:Y:S01]  /*0d60*/  @!P3 IMAD.IADD R7, R7, 0x1, -R242 ;  /* 0x000000010707b824 */ /* 0x000fe200078e0af2 */
[C---:B------:R-:W-:Y:S01]  /*0d70*/  ISETP.GT.U32.AND P3, PT, R242.reuse, R3, PT ;  /* 0x00000003f200720c */ /* 0x040fe20003f64070 */
[----:B------:R-:W-:Y:S01]  /*0d80*/  @!P1 IMAD.MOV R0, RZ, RZ, -R0 ;  /* 0x000000ffff009224 */ /* 0x000fe200078e0a00 */
[----:B------:R-:W-:Y:S01]  /*0d90*/  ISETP.GT.U32.AND P1, PT, R242, R11, PT ;  /* 0x0000000bf200720c */ /* 0x000fe20003f24070 */
[----:B------:R-:W-:Y:S01]  /*0da0*/  IMAD.HI.U32 R2, R246, R15, RZ ;  /* 0x0000000ff6027227 */ /* 0x000fe200078e00ff */
[----:B------:R-:W-:-:S02]  /*0db0*/  IABS R13, R14 ;  /* 0x0000000e000d7213 */ /* 0x000fc40000000000 */
[----:B------:R1:W-:Y:S01]  /*0dc0*/  STL [R1+0x25e8], R0 ;  /* 0x0025e80001007387 */ /* 0x0003e20000100800 */
[----:B------:R-:W-:Y:S01]  /*0dd0*/  @!P5 IMAD.IADD R5, R5, 0x1, -R242 ;  /* 0x000000010505d824 */ /* 0x000fe200078e0af2 */
[----:B------:R-:W-:Y:S01]  /*0de0*/  IABS R35, R38 ;  /* 0x0000002600237213 */ /* 0x000fe20000000000 */
[----:B------:R-:W-:Y:S01]  /*0df0*/  IMAD.MOV R2, RZ, RZ, -R2 ;  /* 0x000000ffff027224 */ /* 0x000fe200078e0a02 */
[C---:B------:R-:W-:Y:S01]  /*0e00*/  LOP3.LUT R40, R245.reuse, 0x4a, RZ, 0xfc, !PT ;  /* 0x0000004af5287812 */ /* 0x040fe200078efcff */
[----:B------:R-:W-:Y:S01]  /*0e10*/  IMAD.HI.U32 R4, R246, R251, RZ ;  /* 0x000000fbf6047227 */ /* 0x000fe200078e00ff */
[C---:B------:R-:W-:Y:S02]  /*0e20*/  ISETP.GT.U32.AND P5, PT, R242.reuse, R5, PT ;  /* 0x00000005f200720c */ /* 0x040fe40003fa4070 */
[----:B------:R-:W-:Y:S01]  /*0e30*/  IABS R37, R40 ;  /* 0x0000002800257213 */ /* 0x000fe20000000000 */
[----:B------:R-:W-:Y:S01]  /*0e40*/  IMAD R252, R242, R2, R15 ;  /* 0x00000002f2fc7224 */ /* 0x000fe200078e020f */
[----:B------:R-:W-:Y:S01]  /*0e50*/  IADD3 R4, -R4, RZ, RZ ;  /* 0x000000ff04047210 */ /* 0x000fe20007ffe1ff */
[----:B------:R-:W-:Y:S01]  /*0e60*/  IMAD.HI.U32 R2, R246, R13, RZ ;  /* 0x0000000df6027227 */ /* 0x000fe200078e00ff */
[----:B------:R-:W-:-:S02]  /*0e70*/  LOP3.LUT R42, R245, 0x4c, RZ, 0xfc, !PT ;  /* 0x0000004cf52a7812 */ /* 0x000fc400078efcff */
[----:B------:R-:W-:Y:S01]  /*0e80*/  LOP3.LUT R43, R245, 0x4e, RZ, 0xfc, !PT ;  /* 0x0000004ef52b7812 */ /* 0x000fe200078efcff */
[--C-:B------:R-:W-:Y:S01]  /*0e90*/  @!P3 IMAD.IADD R3, R3, 0x1, -R242.reuse ;  /* 0x000000010303b824 */ /* 0x100fe200078e0af2 */
[----:B------:R-:W-:Y:S01]  /*0ea0*/  ISETP.GE.AND P3, PT, R8, RZ, PT ;  /* 0x000000ff0800720c */ /* 0x000fe20003f66270 */
[----:B------:R-:W-:Y:S01]  /*0eb0*/  IMAD.MOV.U32 R16, RZ, RZ, R7 ;  /* 0x000000ffff107224 */ /* 0x000fe200078e0007 */
[----:B------:R-:W-:Y:S01]  /*0ec0*/  LOP3.LUT R8, R245, 0x14, RZ, 0xfc, !PT ;  /* 0x00000014f5087812 */ /* 0x000fe200078efcff */
[----:B------:R-:W-:Y:S01]  /*0ed0*/  @!P1 IMAD.IADD R11, R11, 0x1, -R242 ;  /* 0x000000010b0b9824 */ /* 0x000fe200078e0af2 */
[C---:B------:R-:W-:Y:S01]  /*0ee0*/  ISETP.GT.U32.AND P1, PT, R242.reuse, R252, PT ;  /* 0x000000fcf200720c */ /* 0x040fe20003f24070 */
[----:B------:R-:W-:Y:S01]  /*0ef0*/  IMAD.MOV R2, RZ, RZ, -R2 ;  /* 0x000000ffff027224 */ /* 0x000fe200078e0a02 */
[----:B------:R-:W-:Y:S01]  /*0f00*/  @!P5 IADD3 R5, R5, -R242, RZ ;  /* 0x800000f20505d210 */ /* 0x000fe20007ffe0ff */
[C---:B------:R-:W-:Y:S01]  /*0f10*/  IMAD R251, R242.reuse, R4, R251 ;  /* 0x00000004f2fb7224 */ /* 0x040fe200078e02fb */
[C---:B------:R-:W-:Y:S01]  /*0f20*/  LOP3.LUT R44, R245.reuse, 0x50, RZ, 0xfc, !PT ;  /* 0x00000050f52c7812 */ /* 0x040fe200078efcff */
[----:B------:R-:W-:Y:S01]  /*0f30*/  @!P2 IMAD.MOV R16, RZ, RZ, -R16 ;  /* 0x000000ffff10a224 */ /* 0x000fe200078e0a10 */
[C---:B------:R-:W-:Y:S01]  /*0f40*/  ISETP.GT.U32.AND P2, PT, R242.reuse, R3, PT ;  /* 0x00000003f200720c */ /* 0x040fe20003f44070 */
[----:B-1----:R-:W-:Y:S01]  /*0f50*/  IMAD.MOV.U32 R0, RZ, RZ, R11 ;  /* 0x000000ffff007224 */ /* 0x002fe200078e000b */
[----:B------:R-:W-:Y:S01]  /*0f60*/  LOP3.LUT R45, R245, 0x52, RZ, 0xfc, !PT ;  /* 0x00000052f52d7812 */ /* 0x000fe200078efcff */
[C---:B------:R-:W-:Y:S01]  /*0f70*/  IMAD R250, R242.reuse, R2, R13 ;  /* 0x00000002f2fa7224 */ /* 0x040fe200078e020d */
[----:B------:R-:W-:Y:S01]  /*0f80*/  STL [R1+0x10], R16 ;  /* 0x0000101001007387 */ /* 0x000fe20000100800 */
[----:B------:R-:W-:Y:S01]  /*0f90*/  IMAD.MOV.U32 R4, RZ, RZ, R9 ;  /* 0x000000ffff047224 */ /* 0x000fe200078e0009 */
[----:B------:R-:W-:Y:S01]  /*0fa0*/  IABS R9, R8 ;  /* 0x0000000800097213 */ /* 0x000fe20000000000 */
[----:B------:R-:W-:Y:S01]  /*0fb0*/  @!P6 IMAD.MOV R0, RZ, RZ, -R0 ;  /* 0x000000ffff00e224 */ /* 0x000fe200078e0a00 */
[C---:B------:R-:W-:Y:S01]  /*0fc0*/  ISETP.GT.U32.AND P6, PT, R242.reuse, R251, PT ;  /* 0x000000fbf200720c */ /* 0x040fe20003fc4070 */
[----:B------:R-:W-:Y:S01]  /*0fd0*/  @!P0 IMAD.MOV R4, RZ, RZ, -R4 ;  /* 0x000000ffff048224 */ /* 0x000fe200078e0a04 */
[----:B------:R-:W-:Y:S01]  /*0fe0*/  ISETP.GT.U32.AND P5, PT, R242, R250, PT ;  /* 0x000000faf200720c */ /* 0x000fe20003fa4070 */
[--C-:B------:R-:W-:Y:S01]  /*0ff0*/  @!P1 IMAD.IADD R252, R252, 0x1, -R242.reuse ;  /* 0x00000001fcfc9824 */ /* 0x100fe200078e0af2 */
[----:B------:R-:W-:Y:S01]  /*1000*/  ISETP.GE.AND P0, PT, R10, RZ, PT ;  /* 0x000000ff0a00720c */ /* 0x000fe20003f06270 */
[----:B------:R-:W-:Y:S01]  /*1010*/  @!P2 IMAD.IADD R3, R3, 0x1, -R242 ;  /* 0x000000010303a824 */ /* 0x000fe200078e0af2 */
[----:B------:R1:W-:Y:S01]  /*1020*/  STL [R1+0xc], R4 ;  /* 0x00000c0401007387 */ /* 0x0003e20000100800 */
[----:B------:R-:W-:-:S02]  /*1030*/  ISETP.GE.AND P2, PT, R12, RZ, PT ;  /* 0x000000ff0c00720c */ /* 0x000fc40003f46270 */
[C---:B------:R-:W-:Y:S01]  /*1040*/  LOP3.LUT R12, R245.reuse, 0x18, RZ, 0xfc, !PT ;  /* 0x00000018f50c7812 */ /* 0x040fe200078efcff */
[----:B------:R2:W-:Y:S01]  /*1050*/  STL [R1+0x8], R0 ;  /* 0x0000080001007387 */ /* 0x0005e20000100800 */
[----:B------:R-:W-:Y:S02]  /*1060*/  LOP3.LUT R10, R245, 0x16, RZ, 0xfc, !PT ;  /* 0x00000016f50a7812 */ /* 0x000fe400078efcff */
[--C-:B------:R-:W-:Y:S01]  /*1070*/  @!P6 IMAD.IADD R251, R251, 0x1, -R242.reuse ;  /* 0x00000001fbfbe824 */ /* 0x100fe200078e0af2 */
[----:B------:R-:W-:Y:S01]  /*1080*/  ISETP.GT.U32.AND P6, PT, R242, R252, PT ;  /* 0x000000fcf200720c */ /* 0x000fe20003fc4070 */
[----:B------:R-:W-:Y:S01]  /*1090*/  @!P5 IMAD.IADD R250, R250, 0x1, -R242 ;  /* 0x00000001fafad824 */ /* 0x000fe200078e0af2 */
[C---:B-1----:R-:W-:Y:S02]  /*10a0*/  LOP3.LUT R4, R245.reuse, 0x12, RZ, 0xfc, !PT ;  /* 0x00000012f5047812 */ /* 0x042fe400078efcff */
[----:B------:R-:W-:Y:S02]  /*10b0*/  ISETP.GT.U32.AND P5, PT, R242, R251, PT ;  /* 0x000000fbf200720c */ /* 0x000fe40003fa4070 */
[----:B------:R-:W-:Y:S01]  /*10c0*/  IABS R7, R4 ;  /* 0x0000000400077213 */ /* 0x000fe20000000000 */
[----:B--2---:R-:W-:Y:S01]  /*10d0*/  IMAD.MOV.U32 R0, RZ, RZ, R3 ;  /* 0x000000ffff007224 */ /* 0x004fe200078e0003 */
[----:B------:R-:W-:Y:S01]  /*10e0*/  IABS R11, R12 ;  /* 0x0000000c000b7213 */ /* 0x000fe20000000000 */
[----:B------:R-:W-:Y:S01]  /*10f0*/  IMAD.HI.U32 R3, R246, R9, RZ ;  /* 0x00000009f6037227 */ /* 0x000fe200078e00ff */
[----:B------:R-:W-:-:S02]  /*1100*/  LOP3.LUT R13, R245, 0x1a, RZ, 0xfc, !PT ;  /* 0x0000001af50d7812 */ /* 0x000fc400078efcff */
[----:B------:R-:W-:Y:S01]  /*1110*/  ISETP.GE.AND P1, PT, R14, RZ, PT ;  /* 0x000000ff0e00720c */ /* 0x000fe20003f26270 */
[----:B------:R-:W-:Y:S01]  /*1120*/  IMAD.HI.U32 R2, R246, R7, RZ ;  /* 0x00000007f6027227 */ /* 0x000fe200078e00ff */
[C---:B------:R-:W-:Y:S02]  /*1130*/  LOP3.LUT R14, R245.reuse, 0x1c, RZ, 0xfc, !PT ;  /* 0x0000001cf50e7812 */ /* 0x040fe400078efcff */
[----:B------:R-:W-:Y:S01]  /*1140*/  LOP3.LUT R16, R245, 0x24, RZ, 0xfc, !PT ;  /* 0x00000024f5107812 */ /* 0x000fe200078efcff */
[----:B------:R-:W-:Y:S01]  /*1150*/  @!P4 IMAD.MOV R0, RZ, RZ, -R0 ;  /* 0x000000ffff00c224 */ /* 0x000fe200078e0a00 */
[C---:B------:R-:W-:Y:S01]  /*1160*/  ISETP.GT.U32.AND P4, PT, R242.reuse, R250, PT ;  /* 0x000000faf200720c */ /* 0x040fe20003f84070 */
[----:B------:R-:W-:Y:S01]  /*1170*/  IMAD.MOV R2, RZ, RZ, -R2 ;  /* 0x000000ffff027224 */ /* 0x000fe200078e0a02 */
[----:B------:R-:W-:Y:S01]  /*1180*/  IABS R17, R16 ;  /* 0x0000001000117213 */ /* 0x000fe20000000000 */
[----:B------:R-:W-:Y:S01]  /*1190*/  IMAD.MOV R3, RZ, RZ, -R3 ;  /* 0x000000ffff037224 */ /* 0x000fe200078e0a03 */
[----:B------:R1:W-:Y:S01]  /*11a0*/  STL [R1+0x4], R0 ;  /* 0x0000040001007387 */ /* 0x0003e20000100800 */
[----:B------:R-:W-:Y:S01]  /*11b0*/  IMAD R2, R242, R2, R7 ;  /* 0x00000002f2027224 */ /* 0x000fe200078e0207 */
[----:B------:R-:W-:Y:S01]  /*11c0*/  IABS R7, R10 ;  /* 0x0000000a00077213 */ /* 0x000fe20000000000 */
[--C-:B------:R-:W-:Y:S01]  /*11d0*/  @!P6 IMAD.IADD R252, R252, 0x1, -R242.reuse ;  /* 0x00000001fcfce824 */ /* 0x100fe200078e0af2 */
[----:B------:R-:W-:Y:S01]  /*11e0*/  IABS R39, R44 ;  /* 0x0000002c00277213 */ /* 0x000fe20000000000 */
[C---:B------:R-:W-:Y:S01]  /*11f0*/  IMAD R3, R242.reuse, R3, R9 ;  /* 0x00000003f2037224 */ /* 0x040fe200078e0209 */
[----:B------:R-:W-:Y:S01]  /*1200*/  ISETP.GT.U32.AND P6, PT, R242, R2, PT ;  /* 0x00000002f200720c */ /* 0x000fe20003fc4070 */
[--C-:B------:R-:W-:Y:S01]  /*1210*/  @!P5 IMAD.IADD R251, R251, 0x1, -R242.reuse ;  /* 0x00000001fbfbd824 */ /* 0x100fe200078e0af2 */
[----:B------:R-:W-:Y:S01]  /*1220*/  ISETP.GE.AND P5, PT, R4, RZ, PT ;  /* 0x000000ff0400720c */ /* 0x000fe20003fa6270 */
[----:B------:R-:W-:Y:S01]  /*1230*/  @!P4 IMAD.IADD R250, R250, 0x1, -R242 ;  /* 0x00000001fafac824 */ /* 0x000fe200078e0af2 */
[----:B------:R-:W-:Y:S01]  /*1240*/  ISETP.GT.U32.AND P4, PT, R242, R3, PT ;  /* 0x00000003f200720c */ /* 0x000fe20003f84070 */
[----:B------:R-:W-:Y:S01]  /*1250*/  IMAD.HI.U32 R6, R246, R11, RZ ;  /* 0x0000000bf6067227 */ /* 0x000fe200078e00ff */
[----:B------:R-:W-:-:S02]  /*1260*/  IABS R9, R13 ;  /* 0x0000000d00097213 */ /* 0x000fc40000000000 */
[----:B------:R-:W-:Y:S01]  /*1270*/  IABS R41, R45 ;  /* 0x0000002d00297213 */ /* 0x000fe20000000000 */
[----:B------:R-:W-:Y:S01]  /*1280*/  IMAD.HI.U32 R4, R246, R7, RZ ;  /* 0x00000007f6047227 */ /* 0x000fe200078e00ff */
[----:B------:R-:W-:Y:S02]  /*1290*/  IADD3 R6, -R6, RZ, RZ ;  /* 0x000000ff06067210 */ /* 0x000fe40007ffe1ff */
[C---:B------:R-:W-:Y:S01]  /*12a0*/  LOP3.LUT R48, R245.reuse, 0x64, RZ, 0xfc, !PT ;  /* 0x00000064f5307812 */ /* 0x040fe200078efcff */
[----:B------:R-:W-:Y:S01]  /*12b0*/  @!P6 IMAD.IADD R2, R2, 0x1, -R242 ;  /* 0x000000010202e824 */ /* 0x000fe200078e0af2 */
[----:B------:R-:W-:Y:S01]  /*12c0*/  ISETP.GE.AND P6, PT, R8, RZ, PT ;  /* 0x000000ff0800720c */ /* 0x000fe20003fc6270 */
[----:B-1----:R-:W-:Y:S01]  /*12d0*/  IMAD.MOV.U32 R0, RZ, RZ, R5 ;  /* 0x000000ffff007224 */ /* 0x002fe200078e0005 */
[----:B------:R-:W-:Y:S01]  /*12e0*/  IABS R49, R48 ;  /* 0x0000003000317213 */ /* 0x000fe20000000000 */
[----:B------:R-:W-:Y:S01]  /*12f0*/  IMAD.MOV R4, RZ, RZ, -R4 ;  /* 0x000000ffff047224 */ /* 0x000fe200078e0a04 */
[----:B------:R-:W-:Y:S01]  /*1300*/  LOP3.LUT R50, R245, 0x66, RZ, 0xfc, !PT ;  /* 0x00000066f5327812 */ /* 0x000fe200078efcff */
[----:B------:R-:W-:Y:S01]  /*1310*/  @!P4 IMAD.IADD R3, R3, 0x1, -R242 ;  /* 0x000000010303c824 */ /* 0x000fe200078e0af2 */
[C---:B------:R-:W-:Y:S01]  /*1320*/  LOP3.LUT R52, R245.reuse, 0x68, RZ, 0xfc, !PT ;  /* 0x00000068f5347812 */ /* 0x040fe200078efcff */
[----:B------:R-:W-:Y:S01]  /*1330*/  @!P3 IMAD.MOV R0, RZ, RZ, -R0 ;  /* 0x000000ffff00b224 */ /* 0x000fe200078e0a00 */
[C---:B------:R-:W-:Y:S01]  /*1340*/  ISETP.GT.U32.AND P3, PT, R242.reuse, R2, PT ;  /* 0x00000002f200720c */ /* 0x040fe20003f64070 */
[C---:B------:R-:W-:Y:S01]  /*1350*/  IMAD R4, R242.reuse, R4, R7 ;  /* 0x00000004f2047224 */ /* 0x040fe200078e0207 */
[C---:B------:R-:W-:Y:S01]  /*1360*/  ISETP.GT.U32.AND P4, PT, R242.reuse, R3, PT ;  /* 0x00000003f200720c */ /* 0x040fe20003f84070 */
[----:B------:R-:W-:Y:S01]  /*1370*/  IMAD R7, R242, R6, R11 ;  /* 0x00000006f2077224 */ /* 0x000fe200078e020b */
[----:B------:R-:W-:Y:S01]  /*1380*/  IABS R11, R14 ;  /* 0x0000000e000b7213 */ /* 0x000fe20000000000 */
[----:B------:R-:W-:Y:S01]  /*1390*/  IMAD.HI.U32 R5, R246, R9, RZ ;  /* 0x00000009f6057227 */ /* 0x000fe200078e00ff */
[C---:B------:R-:W-:Y:S01]  /*13a0*/  LOP3.LUT R55, R245.reuse, 0x6c, RZ, 0xfc, !PT ;  /* 0x0000006cf5377812 */ /* 0x040fe200078efcff */
[----:B------:R-:W-:Y:S01]  /*13b0*/  STL [R1], R0 ;  /* 0x0000000001007387 */ /* 0x000fe20000100800 */
[----:B------:R-:W-:Y:S01]  /*13c0*/  LOP3.LUT R54, R245, 0x6a, RZ, 0xfc, !PT ;  /* 0x0000006af5367812 */ /* 0x000fe200078efcff */
[----:B------:R-:W-:Y:S01]  /*13d0*/  @!P2 IMAD.MOV R251, RZ, RZ, -R251 ;  /* 0x000000fffffba224 */ /* 0x000fe200078e0afb */
[----:B------:R-:W-:Y:S01]  /*13e0*/  ISETP.GT.U32.AND P2, PT, R242, R7, PT ;  /* 0x00000007f200720c */ /* 0x000fe20003f44070 */
[----:B------:R-:W-:Y:S01]  /*13f0*/  IMAD.HI.U32 R6, R246, R11, RZ ;  /* 0x0000000bf6067227 */ /* 0x000fe200078e00ff */
[----:B------:R-:W-:-:S02]  /*1400*/  IABS R53, R55 ;  /* 0x0000003700357213 */ /* 0x000fc40000000000 */
[----:B------:R-:W-:Y:S01]  /*1410*/  IABS R51, R54 ;  /* 0x0000003600337213 */ /* 0x000fe20000000000 */
[----:B------:R-:W-:Y:S01]  /*1420*/  IMAD.MOV R5, RZ, RZ, -R5 ;  /* 0x000000ffff057224 */ /* 0x000fe200078e0a05 */
[C---:B------:R-:W-:Y:S01]  /*1430*/  LOP3.LUT R56, R245.reuse, 0x74, RZ, 0xfc, !PT ;  /* 0x00000074f5387812 */ /* 0x040fe200078efcff */
[----:B------:R-:W-:Y:S01]  /*1440*/  IMAD.MOV R8, RZ, RZ, -R6 ;  /* 0x000000ffff087224 */ /* 0x000fe200078e0a06 */
[C---:B------:R-:W-:Y:S01]  /*1450*/  LOP3.LUT R58, R245.reuse, 0x76, RZ, 0xfc, !PT ;  /* 0x00000076f53a7812 */ /* 0x040fe200078efcff */
[--C-:B------:R-:W-:Y:S01]  /*1460*/  @!P3 IMAD.IADD R2, R2, 0x1, -R242.reuse ;  /* 0x000000010202b824 */ /* 0x100fe200078e0af2 */
[----:B------:R-:W-:Y:S01]  /*1470*/  ISETP.GE.AND P3, PT, R12, RZ, PT ;  /* 0x000000ff0c00720c */ /* 0x000fe20003f66270 */
[C---:B------:R-:W-:Y:S01]  /*1480*/  IMAD R6, R242.reuse, R5, R9 ;  /* 0x00000005f2067224 */ /* 0x040fe200078e0209 */
[----:B------:R-:W-:Y:S01]  /*1490*/  LOP3.LUT R12, R245, 0x20, RZ, 0xfc, !PT ;  /* 0x00000020f50c7812 */ /* 0x000fe200078efcff */
[----:B------:R-:W-:Y:S01]  /*14a0*/  @!P4 IMAD.IADD R3, R3, 0x1, -R242 ;  /* 0x000000010303c824 */ /* 0x000fe200078e0af2 */
[----:B------:R-:W-:Y:S01]  /*14b0*/  ISETP.GE.AND P4, PT, R13, RZ, PT ;  /* 0x000000ff0d00720c */ /* 0x000fe20003f86270 */
[C---:B------:R-:W-:Y:S01]  /*14c0*/  IMAD R9, R242.reuse, R8, R11 ;  /* 0x00000008f2097224 */ /* 0x040fe200078e020b */
[----:B------:R-:W-:Y:S01]  /*14d0*/  LOP3.LUT R8, R245, 0x1e, RZ, 0xfc, !PT ;  /* 0x0000001ef5087812 */ /* 0x000fe200078efcff */
[----:B------:R-:W-:Y:S01]  /*14e0*/  @!P5 IMAD.MOV R2, RZ, RZ, -R2 ;  /* 0x000000ffff02d224 */ /* 0x000fe200078e0a02 */
[C---:B------:R-:W-:Y:S01]  /*14f0*/  ISETP.GT.U32.AND P5, PT, R242.reuse, R6, PT ;  /* 0x00000006f200720c */ /* 0x040fe20003fa4070 */
[----:B------:R-:W-:Y:S01]  /*1500*/  @!P2 IMAD.IADD R7, R7, 0x1, -R242 ;  /* 0x000000010707a824 */ /* 0x000fe200078e0af2 */
[----:B------:R-:W-:Y:S01]  /*1510*/  IABS R11, R8 ;  /* 0x00000008000b7213 */ /* 0x000fe20000000000 */
[----:B------:R-:W-:Y:S01]  /*1520*/  @!P6 IMAD.MOV R3, RZ, RZ, -R3 ;  /* 0x000000ffff03e224 */ /* 0x000fe200078e0a03 */
[C---:B------:R-:W-:Y:S01]  /*1530*/  ISETP.GT.U32.AND P6, PT, R242.reuse, R9, PT ;  /* 0x00000009f200720c */ /* 0x040fe20003fc4070 */
[----:B------:R-:W-:Y:S01]  /*1540*/  @!P0 IMAD.MOV R252, RZ, RZ, -R252 ;  /* 0x000000fffffc8224 */ /* 0x000fe200078e0afc */
[----:B------:R-:W-:Y:S01]  /*1550*/  ISETP.GT.U32.AND P0, PT, R242, R4, PT ;  /* 0x00000004f200720c */ /* 0x000fe20003f04070 */
[----:B------:R-:W-:Y:S01]  /*1560*/  IMAD.HI.U32 R5, R246, R11, RZ ;  /* 0x0000000bf6057227 */ /* 0x000fe200078e00ff */
[----:B------:R-:W-:-:S02]  /*1570*/  ISETP.GT.U32.AND P2, PT, R242, R7, PT ;  /* 0x00000007f200720c */ /* 0x000fc40003f44070 */
[----:B------:R-:W-:Y:S01]  /*1580*/  IABS R13, R12 ;  /* 0x0000000c000d7213 */ /* 0x000fe20000000000 */
[----:B------:R-:W-:Y:S01]  /*1590*/  IMAD.MOV R5, RZ, RZ, -R5 ;  /* 0x000000ffff057224 */ /* 0x000fe200078e0a05 */
[----:B------:R-:W-:Y:S01]  /*15a0*/  IABS R57, R56 ;  /* 0x0000003800397213 */ /* 0x000fe20000000000 */
[----:B------:R-:W-:Y:S01]  /*15b0*/  @!P5 IMAD.IADD R6, R6, 0x1, -R242 ;  /* 0x000000010606d824 */ /* 0x000fe200078e0af2 */
[----:B------:R-:W-:Y:S01]  /*15c0*/  IABS R59, R58 ;  /* 0x0000003a003b7213 */ /* 0x000fe20000000000 */
[----:B------:R-:W-:Y:S01]  /*15d0*/  @!P1 IMAD.MOV R250, RZ, RZ, -R250 ;  /* 0x000000fffffa9224 */ /* 0x000fe200078e0afa */
[----:B------:R-:W-:Y:S01]  /*15e0*/  ISETP.GE.AND P1, PT, R10, RZ, PT ;  /* 0x000000ff0a00720c */ /* 0x000fe20003f26270 */
[--C-:B------:R-:W-:Y:S01]  /*15f0*/  @!P6 IMAD.IADD R9, R9, 0x1, -R242.reuse ;  /* 0x000000010909e824 */ /* 0x100fe200078e0af2 */
[----:B------:R-:W-:Y:S01]  /*1600*/  ISETP.GT.U32.AND P5, PT, R242, R6, PT ;  /* 0x00000006f200720c */ /* 0x000fe20003fa4070 */
[----:B------:R-:W-:Y:S01]  /*1610*/  IMAD.HI.U32 R46, R246, R51, RZ ;  /* 0x00000033f62e7227 */ /* 0x000fe200078e00ff */
[----:B------:R-:W-:Y:S01]  /*1620*/  @!P0 IADD3 R4, R4, -R242, RZ ;  /* 0x800000f204048210 */ /* 0x000fe20007ffe0ff */
[----:B------:R1:W-:Y:S01]  /*1630*/  STL [R1+0x25dc], R252 ;  /* 0x0025dcfc01007387 */ /* 0x0003e20000100800 */
[----:B------:R-:W-:Y:S01]  /*1640*/  ISETP.GT.U32.AND P6, PT, R242, R9, PT ;  /* 0x00000009f200720c */ /* 0x000fe20003fc4070 */
[----:B------:R-:W-:Y:S01]  /*1650*/  @!P2 IMAD.IADD R7, R7, 0x1, -R242 ;  /* 0x000000010707a824 */ /* 0x000fe200078e0af2 */
[----:B------:R-:W-:Y:S01]  /*1660*/  ISETP.GE.AND P2, PT, R8, RZ, PT ;  /* 0x000000ff0800720c */ /* 0x000fe20003f46270 */
[----:B------:R-:W-:Y:S01]  /*1670*/  IMAD.HI.U32 R8, R246, R13, RZ ;  /* 0x0000000df6087227 */ /* 0x000fe200078e00ff */
[C---:B------:R-:W-:Y:S01]  /*1680*/  ISETP.GT.U32.AND P0, PT, R242.reuse, R4, PT ;  /* 0x00000004f200720c */ /* 0x040fe20003f04070 */
[----:B------:R2:W-:Y:S01]  /*1690*/  STL [R1+0x25e0], R251 ;  /* 0x0025e0fb01007387 */ /* 0x0005e20000100800 */
[C---:B------:R-:W-:Y:S01]  /*16a0*/  LOP3.LUT R60, R245.reuse, 0x78, RZ, 0xfc, !PT ;  /* 0x00000078f53c7812 */ /* 0x040fe200078efcff */
[----:B------:R-:W-:Y:S01]  /*16b0*/  IMAD.MOV R10, RZ, RZ, -R8 ;  /* 0x000000ffff0a7224 */ /* 0x000fe200078e0a08 */
[C---:B------:R-:W-:Y:S01]  /*16c0*/  LOP3.LUT R62, R245.reuse, 0x80, RZ, 0xfc, !PT ;  /* 0x00000080f53e7812 */ /* 0x040fe200078efcff */
[C---:B------:R-:W-:Y:S01]  /*16d0*/  IMAD R8, R242.reuse, R5, R11 ;  /* 0x00000005f2087224 */ /* 0x040fe200078e020b */
[C---:B------:R-:W-:Y:S01]  /*16e0*/  LOP3.LUT R66, R245.reuse, 0x8a, RZ, 0xfc, !PT ;  /* 0x0000008af5427812 */ /* 0x040fe200078efcff */
[----:B------:R-:W-:Y:S01]  /*16f0*/  IMAD R11, R242, R10, R13 ;  /* 0x0000000af20b7224 */ /* 0x000fe200078e020d */
[----:B------:R-:W-:Y:S01]  /*1700*/  LOP3.LUT R70, R245, 0x8e, RZ, 0xfc, !PT ;  /* 0x0000008ef5467812 */ /* 0x000fe200078efcff */
[--C-:B------:R-:W-:Y:S01]  /*1710*/  @!P5 IMAD.IADD R6, R6, 0x1, -R242.reuse ;  /* 0x000000010606d824 */ /* 0x100fe200078e0af2 */
[C---:B------:R-:W-:Y:S01]  /*1720*/  ISETP.GT.U32.AND P5, PT, R242.reuse, R8, PT ;  /* 0x00000008f200720c */ /* 0x040fe20003fa4070 */
[--C-:B------:R-:W-:Y:S01]  /*1730*/  @!P6 IMAD.IADD R9, R9, 0x1, -R242.reuse ;  /* 0x000000010909e824 */ /* 0x100fe200078e0af2 */
[----:B------:R-:W-:Y:S01]  /*1740*/  ISETP.GT.U32.AND P6, PT, R242, R11, PT ;  /* 0x0000000bf200720c */ /* 0x000fe20003fc4070 */
[----:B------:R-:W-:Y:S01]  /*1750*/  @!P0 IMAD.IADD R4, R4, 0x1, -R242 ;  /* 0x0000000104048824 */ /* 0x000fe200078e0af2 */
[----:B------:R-:W-:Y:S01]  /*1760*/  ISETP.GE.AND P0, PT, R14, RZ, PT ;  /* 0x000000ff0e00720c */ /* 0x000fe20003f06270 */
[----:B------:R-:W-:Y:S01]  /*1770*/  IMAD.HI.U32 R13, R246, R19, RZ ;  /* 0x00000013f60d7227 */ /* 0x000fe200078e00ff */
[C---:B------:R-:W-:Y:S01]  /*1780*/  LOP3.LUT R14, R245.reuse, 0x22, RZ, 0xfc, !PT ;  /* 0x00000022f50e7812 */ /* 0x040fe200078efcff */
[----:B------:R3:W-:Y:S01]  /*1790*/  STL [R1+0x25e4], R250 ;  /* 0x0025e4fa01007387 */ /* 0x0007e20000100800 */
[----:B------:R-:W-:Y:S01]  /*17a0*/  IABS R69, R70 ;  /* 0x0000004600457213 */ /* 0x000fe20000000000 */
[----:B------:R-:W-:Y:S01]  /*17b0*/  @!P1 IMAD.MOV R4, RZ, RZ, -R4 ;  /* 0x000000ffff049224 */ /* 0x000fe200078e0a04 */
[----:B------:R-:W-:Y:S01]  /*17c0*/  IABS R15, R14 ;  /* 0x0000000e000f7213 */ /* 0x000fe20000000000 */
[----:B------:R-:W-:Y:S01]  /*17d0*/  @!P4 IMAD.MOV R6, RZ, RZ, -R6 ;  /* 0x000000ffff06c224 */ /* 0x000fe200078e0a06 */
[----:B------:R-:W-:Y:S01]  /*17e0*/  ISETP.GE.AND P1, PT, R12, RZ, PT ;  /* 0x000000ff0c00720c */ /* 0x000fe20003f26270 */
[--C-:B------:R-:W-:Y:S01]  /*17f0*/  @!P5 IMAD.IADD R8, R8, 0x1, -R242.reuse ;  /* 0x000000010808d824 */ /* 0x100fe200078e0af2 */
[C---:B------:R-:W-:Y:S01]  /*1800*/  LOP3.LUT R68, R245.reuse, 0x8c, RZ, 0xfc, !PT ;  /* 0x0000008cf5447812 */ /* 0x040fe200078efcff */
[----:B------:R-:W-:Y:S01]  /*1810*/  IMAD.HI.U32 R5, R246, R15, RZ ;  /* 0x0000000ff6057227 */ /* 0x000fe200078e00ff */
[C---:B------:R-:W-:Y:S01]  /*1820*/  LOP3.LUT R72, R245.reuse, 0x92, RZ, 0xfc, !PT ;  /* 0x00000092f5487812 */ /* 0x040fe200078efcff */
[----:B------:R4:W-:Y:S01]  /*1830*/  STL [R1+0x25ec], R2 ;  /* 0x0025ec0201007387 */ /* 0x0009e20000100800 */
[----:B------:R-:W-:Y:S01]  /*1840*/  LOP3.LUT R73, R245, 0x94, RZ, 0xfc, !PT ;  /* 0x00000094f5497812 */ /* 0x000fe200078efcff */
[----:B------:R-:W-:Y:S01]  /*1850*/  @!P6 IMAD.IADD R11, R11, 0x1, -R242 ;  /* 0x000000010b0be824 */ /* 0x000fe200078e0af2 */
[----:B------:R-:W-:Y:S01]  /*1860*/  ISETP.GT.U32.AND P6, PT, R242, R8, PT ;  /* 0x00000008f200720c */ /* 0x000fe20003fc4070 */
[----:B------:R-:W-:Y:S01]  /*1870*/  IMAD.HI.U32 R12, R246, R17, RZ ;  /* 0x00000011f60c7227 */ /* 0x000fe200078e00ff */
[----:B------:R-:W-:Y:S01]  /*1880*/  IADD3 R5, -R5, RZ, RZ ;  /* 0x000000ff05057210 */ /* 0x000fe20007ffe1ff */
[----:B------:R1:W-:Y:S01]  /*1890*/  STL [R1+0x25f0], R3 ;  /* 0x0025f00301007387 */ /* 0x0003e20000100800 */
[C---:B------:R-:W-:Y:S01]  /*18a0*/  ISETP.GT.U32.AND P4, PT, R242.reuse, R11, PT ;  /* 0x0000000bf200720c */ /* 0x040fe20003f84070 */
[----:B------:R-:W-:Y:S01]  /*18b0*/  IMAD.MOV R12, RZ, RZ, -R12 ;  /* 0x000000ffff0c7224 */ /* 0x000fe200078e0a0c */
[----:B------:R-:W-:Y:S01]  /*18c0*/  IABS R71, R73 ;  /* 0x0000004900477213 */ /* 0x000fe20000000000 */
[C---:B------:R-:W-:Y:S01]  /*18d0*/  IMAD R10, R242.reuse, R5, R15 ;  /* 0x00000005f20a7224 */ /* 0x040fe200078e020f */
[----:B------:R-:W-:Y:S01]  /*18e0*/  IABS R15, R20 ;  /* 0x00000014000f7213 */ /* 0x000fe20000000000 */
[----:B------:R-:W-:Y:S01]  /*18f0*/  IMAD.MOV.U32 R5, RZ, RZ, R7 ;  /* 0x000000ffff057224 */ /* 0x000fe200078e0007 */
[C---:B------:R-:W-:Y:S01]  /*1900*/  LOP3.LUT R74, R245.reuse, 0x9a, RZ, 0xfc, !PT ;  /* 0x0000009af54a7812 */ /* 0x040fe200078efcff */
[----:B------:R-:W-:Y:S01]  /*1910*/  IMAD.MOV R7, RZ, RZ, -R13 ;  /* 0x000000ffff077224 */ /* 0x000fe200078e0a0d */
[C---:B------:R-:W-:Y:S01]  /*1920*/  ISETP.GT.U32.AND P5, PT, R242.reuse, R10, PT ;  /* 0x0000000af200720c */ /* 0x040fe20003fa4070 */
[----:B------:R-:W-:Y:S01]  /*1930*/  IMAD R13, R242, R12, R17 ;  /* 0x0000000cf20d7224 */ /* 0x000fe200078e0211 */
[----:B------:R-:W-:Y:S01]  /*1940*/  IABS R17, R22 ;  /* 0x0000001600117213 */ /* 0x000fe20000000000 */
[----:B------:R-:W-:Y:S01]  /*1950*/  @!P3 IMAD.MOV R5, RZ, RZ, -R5 ;  /* 0x000000ffff05b224 */ /* 0x000fe200078e0a05 */
[----:B------:R-:W-:Y:S01]  /*1960*/  ISETP.GE.AND P3, PT, R14, RZ, PT ;  /* 0x000000ff0e00720c */ /* 0x000fe20003f66270 */
[----:B------:R-:W-:Y:S01]  /*1970*/  @!P6 IMAD.IADD R8, R8, 0x1, -R242 ;  /* 0x000000010808e824 */ /* 0x000fe200078e0af2 */
[----:B------:R-:W-:Y:S01]  /*1980*/  ISETP.GT.U32.AND P6, PT, R242, R13, PT ;  /* 0x0000000df200720c */ /* 0x000fe20003fc4070 */
[----:B------:R-:W-:Y:S01]  /*1990*/  IMAD.HI.U32 R14, R246, R15, RZ ;  /* 0x0000000ff60e7227 */ /* 0x000fe200078e00ff */
[----:B------:R-:W-:Y:S01]  /*19a0*/  IABS R75, R74 ;  /* 0x0000004a004b7213 */ /* 0x000fe20000000000 */
[----:B------:R-:W-:Y:S01]  /*19b0*/  STL [R1+0x25f4], R4 ;  /* 0x0025f40401007387 */ /* 0x000fe20000100800 */
[C---:B------:R-:W-:Y:S01]  /*19c0*/  LOP3.LUT R76, R245.reuse, 0x9c, RZ, 0xfc, !PT ;  /* 0x0000009cf54c7812 */ /* 0x040fe200078efcff */
[----:B------:R-:W-:Y:S01]  /*19d0*/  IMAD.MOV R14, RZ, RZ, -R14 ;  /* 0x000000ffff0e7224 */ /* 0x000fe200078e0a0e */
[C---:B------:R-:W-:Y:S01]  /*19e0*/  LOP3.LUT R78, R245.reuse, 0x9e, RZ, 0xfc, !PT ;  /* 0x0000009ef54e7812 */ /* 0x040fe200078efcff */
[C---:B------:R-:W-:Y:S01]  /*19f0*/  IMAD R12, R242.reuse, R7, R19 ;  /* 0x00000007f20c7224 */ /* 0x040fe200078e0213 */
[----:B------:R-:W-:Y:S01]  /*1a00*/  IABS R19, R25 ;  /* 0x0000001900137213 */ /* 0x000fe20000000000 */
[C---:B------:R-:W-:Y:S01]  /*1a10*/  IMAD R15, R242.reuse, R14, R15 ;  /* 0x0000000ef20f7224 */ /* 0x040fe200078e020f */
[----:B------:R-:W-:Y:S01]  /*1a20*/  IABS R77, R76 ;  /* 0x0000004c004d7213 */ /* 0x000fe20000000000 */
[----:B------:R-:W-:Y:S01]  /*1a30*/  IMAD.MOV.U32 R7, RZ, RZ, R9 ;  /* 0x000000ffff077224 */ /* 0x000fe200078e0009 */
[----:B------:R-:W-:Y:S01]  /*1a40*/  LOP3.LUT R80, R245, 0xa0, RZ, 0xfc, !PT ;  /* 0x000000a0f5507812 */ /* 0x000fe200078efcff */
[----:B------:R-:W-:Y:S01]  /*1a50*/  @!P6 IMAD.IADD R13, R13, 0x1, -R242 ;  /* 0x000000010d0de824 */ /* 0x000fe200078e0af2 */
[----:B------:R-:W-:Y:S01]  /*1a60*/  ISETP.GT.U32.AND P6, PT, R242, R15, PT ;  /* 0x0000000ff200720c */ /* 0x000fe20003fc4070 */
[----:B------:R-:W-:Y:S01]  /*1a70*/  IMAD.HI.U32 R9, R246, R17, RZ ;  /* 0x00000011f6097227 */ /* 0x000fe200078e00ff */
[----:B------:R-:W-:-:S02]  /*1a80*/  @!P0 IADD3 R7, -R7, RZ, RZ ;  /* 0x000000ff07078210 */ /* 0x000fc40007ffe1ff */
[----:B------:R-:W-:Y:S01]  /*1a90*/  ISETP.GE.AND P0, PT, R16, RZ, PT ;  /* 0x000000ff1000720c */ /* 0x000fe20003f06270 */
[----:B------:R-:W-:Y:S01]  /*1aa0*/  IMAD.MOV R9, RZ, RZ, -R9 ;  /* 0x000000ffff097224 */ /* 0x000fe200078e0a09 */
[----:B------:R-:W-:Y:S01]  /*1ab0*/  LOP3.LUT R84, R245, 0xa4, RZ, 0xfc, !PT ;  /* 0x000000a4f5547812 */ /* 0x000fe200078efcff */
[--C-:B------:R-:W-:Y:S01]  /*1ac0*/  @!P4 IMAD.IADD R11, R11, 0x1, -R242.reuse ;  /* 0x000000010b0bc824 */ /* 0x100fe200078e0af2 */
[----:B------:R-:W-:Y:S01]  /*1ad0*/  ISETP.GE.AND P4, PT, R18, RZ, PT ;  /* 0x000000ff1200720c */ /* 0x000fe20003f86270 */
[C---:B------:R-:W-:Y:S01]  /*1ae0*/  IMAD R14, R242.reuse, R9, R17 ;  /* 0x00000009f20e7224 */ /* 0x040fe200078e0211 */
[----:B------:R-:W-:Y:S01]  /*1af0*/  IABS R17, R24 ;  /* 0x0000001800117213 */ /* 0x000fe20000000000 */
[----:B------:R-:W-:Y:S01]  /*1b00*/  IMAD.MOV.U32 R9, RZ, RZ, R11 ;  /* 0x000000ffff097224 */ /* 0x000fe200078e000b */
[----:B------:R-:W-:Y:S01]  /*1b10*/  LOP3.LUT R85, R245, 0xa6, RZ, 0xfc, !PT ;  /* 0x000000a6f5557812 */ /* 0x000fe200078efcff */
[----:B------:R-:W-:Y:S01]  /*1b20*/  @!P6 IMAD.IADD R15, R15, 0x1, -R242 ;  /* 0x000000010f0fe824 */ /* 0x000fe200078e0af2 */
[----:B------:R-:W-:Y:S01]  /*1b30*/  LOP3.LUT R82, R245, 0xa2, RZ, 0xfc, !PT ;  /* 0x000000a2f5527812 */ /* 0x000fe200078efcff */
        /* <DEDUP_REMOVED lines=9> */
[--C-:B------:R-:W-:Y:S01]  /*1bd0*/  @!P5 IMAD.IADD R10, R10, 0x1, -R242.reuse ;  /* 0x000000010a0ad824 */ /* 0x100fe200078e0af2 */
[----:B------:R-:W-:Y:S01]  /*1be0*/  IABS R79, R82 ;  /* 0x00000052004f7213 */ /* 0x000fe20000000000 */
[----:B------:R-:W-:Y:S01]  /*1bf0*/  IMAD R17, R242, R11, R17 ;  /* 0x0000000bf2117224 */ /* 0x000fe200078e0211 */
[----:B------:R-:W-:Y:S01]  /*1c00*/  LOP3.LUT R86, R245, 0xa8, RZ, 0xfc, !PT ;  /* 0x000000a8f5567812 */ /* 0x000fe200078efcff */
[----:B------:R-:W-:Y:S01]  /*1c10*/  IMAD.HI.U32 R11, R246, R19, RZ ;  /* 0x00000013f60b7227 */ /* 0x000fe200078e00ff */
[----:B------:R-:W-:Y:S02]  /*1c20*/  @!P1 IADD3 R13, R13, -R242, RZ ;  /* 0x800000f20d0d9210 */ /* 0x000fe40007ffe0ff */
[----:B------:R-:W-:Y:S01]  /*1c30*/  ISETP.GT.U32.AND P1, PT, R242, R14, PT ;  /* 0x0000000ef200720c */ /* 0x000fe20003f24070 */
[--C-:B------:R-:W-:Y:S01]  /*1c40*/  @!P2 IMAD.IADD R12, R12, 0x1, -R242.reuse ;  /* 0x000000010c0ca824 */ /* 0x100fe200078e0af2 */
[C---:B------:R-:W-:Y:S01]  /*1c50*/  ISETP.GT.U32.AND P5, PT, R242.reuse, R10, PT ;  /* 0x0000000af200720c */ /* 0x040fe20003fa4070 */
[----:B------:R-:W-:Y:S01]  /*1c60*/  @!P6 IMAD.IADD R15, R15, 0x1, -R242 ;  /* 0x000000010f0fe824 */ /* 0x000fe200078e0af2 */
[----:B------:R-:W-:Y:S01]  /*1c70*/  ISETP.GT.U32.AND P6, PT, R242, R17, PT ;  /* 0x00000011f200720c */ /* 0x000fe20003fc4070 */
[----:B------:R-:W-:Y:S01]  /*1c80*/  IMAD.HI.U32 R16, R246, R21, RZ ;  /* 0x00000015f6107227 */ /* 0x000fe200078e00ff */
[----:B------:R-:W-:-:S02]  /*1c90*/  ISETP.GT.U32.AND P2, PT, R242, R12, PT ;  /* 0x0000000cf200720c */ /* 0x000fc40003f44070 */
[C---:B------:R-:W-:Y:S01]  /*1ca0*/  LOP3.LUT R87, R245.reuse, 0xaa, RZ, 0xfc, !PT ;  /* 0x000000aaf5577812 */ /* 0x040fe200078efcff */
[----:B------:R-:W-:Y:S01]  /*1cb0*/  IMAD.MOV R11, RZ, RZ, -R11 ;  /* 0x000000ffff0b7224 */ /* 0x000fe200078e0a0b */
[C---:B------:R-:W-:Y:S01]  /*1cc0*/  LOP3.LUT R92, R245.reuse, 0xba, RZ, 0xfc, !PT ;  /* 0x000000baf55c7812 */ /* 0x040fe200078efcff */
[----:B------:R-:W-:Y:S01]  /*1cd0*/  IMAD.HI.U32 R18, R246, R23, RZ ;  /* 0x00000017f6127227 */ /* 0x000fe200078e00ff */
[C---:B------:R-:W-:Y:S02]  /*1ce0*/  LOP3.LUT R90, R245.reuse, 0xb8, RZ, 0xfc, !PT ;  /* 0x000000b8f55a7812 */ /* 0x040fe400078efcff */
[----:B------:R-:W-:Y:S01]  /*1cf0*/  LOP3.LUT R94, R245, 0xbc, RZ, 0xfc, !PT ;  /* 0x000000bcf55e7812 */ /* 0x000fe200078efcff */
[--C-:B------:R-:W-:Y:S01]  /*1d00*/  @!P1 IMAD.IADD R14, R14, 0x1, -R242.reuse ;  /* 0x000000010e0e9824 */ /* 0x100fe200078e0af2 */
[----:B------:R-:W-:Y:S01]  /*1d10*/  ISETP.GE.AND P1, PT, R24, RZ, PT ;  /* 0x000000ff1800720c */ /* 0x000fe20003f26270 */
[--C-:B------:R-:W-:Y:S01]  /*1d20*/  @!P5 IMAD.IADD R10, R10, 0x1, -R242.reuse ;  /* 0x000000010a0ad824 */ /* 0x100fe200078e0af2 */
[----:B------:R-:W-:Y:S01]  /*1d30*/  ISETP.GE.AND P5, PT, R20, RZ, PT ;  /* 0x000000ff1400720c */ /* 0x000fe20003fa6270 */
[----:B------:R-:W-:Y:S01]  /*1d40*/  @!P6 IMAD.IADD R17, R17, 0x1, -R242 ;  /* 0x000000011111e824 */ /* 0x000fe200078e0af2 */
[C---:B------:R-:W-:Y:S01]  /*1d50*/  ISETP.GT.U32.AND P6, PT, R242.reuse, R14, PT ;  /* 0x0000000ef200720c */ /* 0x040fe20003fc4070 */
[----:B------:R-:W-:Y:S01]  /*1d60*/  IMAD.MOV R20, RZ, RZ, -R16 ;  /* 0x000000ffff147224 */ /* 0x000fe200078e0a10 */
[C---:B------:R-:W-:Y:S01]  /*1d70*/  LOP3.LUT R24, R245.reuse, 0x36, RZ, 0xfc, !PT ;  /* 0x00000036f5187812 */ /* 0x040fe200078efcff */
[----:B------:R-:W-:Y:S01]  /*1d80*/  IMAD R16, R242, R11, R19 ;  /* 0x0000000bf2107224 */ /* 0x000fe200078e0213 */
[----:B------:R-:W-:Y:S01]  /*1d90*/  IABS R91, R92 ;  /* 0x0000005c005b7213 */ /* 0x000fe20000000000 */
[----:B------:R-:W-:Y:S01]  /*1da0*/  IMAD.MOV.U32 R11, RZ, RZ, R13 ;  /* 0x000000ffff0b7224 */ /* 0x000fe200078e000d */
[----:B------:R-:W-:Y:S01]  /*1db0*/  IABS R89, R90 ;  /* 0x0000005a00597213 */ /* 0x000fe20000000000 */
[----:B------:R-:W-:Y:S01]  /*1dc0*/  @!P2 IMAD.IADD R12, R12, 0x1, -R242 ;  /* 0x000000010c0ca824 */ /* 0x000fe200078e0af2 */
[----:B------:R-:W-:Y:S01]  /*1dd0*/  ISETP.GE.AND P2, PT, R22, RZ, PT ;  /* 0x000000ff1600720c */ /* 0x000fe20003f46270 */
[----:B------:R-:W-:Y:S01]  /*1de0*/  IMAD.MOV R18, RZ, RZ, -R18 ;  /* 0x000000ffff127224 */ /* 0x000fe200078e0a12 */
[----:B------:R-:W-:Y:S01]  /*1df0*/  LOP3.LUT R22, R245, 0x34, RZ, 0xfc, !PT ;  /* 0x00000034f5167812 */ /* 0x000fe200078efcff */
[----:B------:R-:W-:Y:S01]  /*1e00*/  @!P0 IMAD.MOV R11, RZ, RZ, -R11 ;  /* 0x000000ffff0b8224 */ /* 0x000fe200078e0a0b */
[C---:B------:R-:W-:Y:S01]  /*1e10*/  ISETP.GT.U32.AND P0, PT, R242.reuse, R17, PT ;  /* 0x00000011f200720c */ /* 0x040fe20003f04070 */
[C---:B------:R-:W-:Y:S01]  /*1e20*/  IMAD R19, R242.reuse, R20, R21 ;  /* 0x00000014f2137224 */ /* 0x040fe200078e0215 */
[----:B------:R-:W-:Y:S01]  /*1e30*/  IABS R21, R22 ;  /* 0x0000001600157213 */ /* 0x000fe20000000000 */
[----:B------:R-:W-:Y:S01]  /*1e40*/  IMAD R18, R242, R18, R23 ;  /* 0x00000012f2127224 */ /* 0x000fe200078e0217 */
[----:B------:R-:W-:Y:S01]  /*1e50*/  @!P4 IADD3 R12, -R12, RZ, RZ ;  /* 0x000000ff0c0cc210 */ /* 0x000fe20007ffe1ff */
[----:B------:R-:W-:Y:S01]  /*1e60*/  @!P3 IMAD.MOV R10, RZ, RZ, -R10 ;  /* 0x000000ffff0ab224 */ /* 0x000fe200078e0a0a */
[C---:B------:R-:W-:Y:S01]  /*1e70*/  ISETP.GT.U32.AND P3, PT, R242.reuse, R16, PT ;  /* 0x00000010f200720c */ /* 0x040fe20003f64070 */
[----:B------:R-:W-:Y:S01]  /*1e80*/  IMAD.MOV.U32 R13, RZ, RZ, R15 ;  /* 0x000000ffff0d7224 */ /* 0x000fe200078e000f */
[----:B------:R-:W-:Y:S01]  /*1e90*/  ISETP.GT.U32.AND P4, PT, R242, R19, PT ;  /* 0x00000013f200720c */ /* 0x000fe20003f84070 */
[----:B------:R-:W-:Y:S01]  /*1ea0*/  @!P6 IMAD.IADD R14, R14, 0x1, -R242 ;  /* 0x000000010e0ee824 */ /* 0x000fe200078e0af2 */
[----:B------:R-:W-:Y:S01]  /*1eb0*/  IABS R23, R24 ;  /* 0x0000001800177213 */ /* 0x000fe20000000000 */
[----:B------:R-:W-:Y:S01]  /*1ec0*/  IMAD.HI.U32 R15, R246, R21, RZ ;  /* 0x00000015f60f7227 */ /* 0x000fe200078e00ff */
[----:B------:R-:W-:-:S02]  /*1ed0*/  ISETP.GT.U32.AND P6, PT, R242, R18, PT ;  /* 0x00000012f200720c */ /* 0x000fc40003fc4070 */
[----:B------:R-:W-:Y:S01]  /*1ee0*/  IABS R93, R94 ;  /* 0x0000005e005d7213 */ /* 0x000fe20000000000 */
[----:B------:R-:W-:Y:S01]  /*1ef0*/  IMAD.MOV R20, RZ, RZ, -R15 ;  /* 0x000000ffff147224 */ /* 0x000fe200078e0a0f */
[C---:B------:R-:W-:Y:S01]  /*1f00*/  LOP3.LUT R96, R245.reuse, 0xc4, RZ, 0xfc, !PT ;  /* 0x000000c4f5607812 */ /* 0x040fe200078efcff */
[----:B------:R-:W-:Y:S01]  /*1f10*/  IMAD.HI.U32 R15, R246, R23, RZ ;  /* 0x00000017f60f7227 */ /* 0x000fe200078e00ff */
[----:B------:R-:W-:Y:S02]  /*1f20*/  LOP3.LUT R98, R245, 0xc6, RZ, 0xfc, !PT ;  /* 0x000000c6f5627812 */ /* 0x000fe400078efcff */
[----:B------:R-:W-:Y:S01]  /*1f30*/  IABS R97, R96 ;  /* 0x0000006000617213 */ /* 0x000fe20000000000 */
[--C-:B------:R-:W-:Y:S01]  /*1f40*/  @!P0 IMAD.IADD R17, R17, 0x1, -R242.reuse ;  /* 0x0000000111118824 */ /* 0x100fe200078e0af2 */
[----:B------:R-:W-:Y:S01]  /*1f50*/  ISETP.GE.AND P0, PT, R26, RZ, PT ;  /* 0x000000ff1a00720c */ /* 0x000fe20003f06270 */
[----:B------:R-:W-:Y:S01]  /*1f60*/  IMAD R21, R242, R20, R21 ;  /* 0x00000014f2157224 */ /* 0x000fe200078e0215 */
[----:B------:R-:W-:Y:S01]  /*1f70*/  LOP3.LUT R26, R245, 0x38, RZ, 0xfc, !PT ;  /* 0x00000038f51a7812 */ /* 0x000fe200078efcff */
[--C-:B------:R-:W-:Y:S01]  /*1f80*/  @!P3 IMAD.IADD R16, R16, 0x1, -R242.reuse ;  /* 0x000000011010b824 */ /* 0x100fe200078e0af2 */
[----:B------:R-:W-:Y:S01]  /*1f90*/  ISETP.GE.AND P3, PT, R27, RZ, PT ;  /* 0x000000ff1b00720c */ /* 0x000fe20003f66270 */
[----:B------:R-:W-:Y:S01]  /*1fa0*/  IMAD.MOV R20, RZ, RZ, -R15 ;  /* 0x000000ffff147224 */ /* 0x000fe200078e0a0f */
[----:B------:R-:W-:Y:S01]  /*1fb0*/  IABS R99, R98 ;  /* 0x0000006200637213 */ /* 0x000fe20000000000 */
[----:B------:R-:W-:Y:S01]  /*1fc0*/  IMAD.MOV.U32 R15, RZ, RZ, R17 ;  /* 0x000000ffff0f7224 */ /* 0x000fe200078e0011 */
[----:B------:R-:W-:Y:S01]  /*1fd0*/  LOP3.LUT R100, R245, 0xc8, RZ, 0xfc, !PT ;  /* 0x000000c8f5647812 */ /* 0x000fe200078efcff */
[--C-:B------:R-:W-:Y:S01]  /*1fe0*/  @!P4 IMAD.IADD R19, R19, 0x1, -R242.reuse ;  /* 0x000000011313c824 */ /* 0x100fe200078e0af2 */
[----:B------:R-:W-:Y:S01]  /*1ff0*/  ISETP.GT.U32.AND P4, PT, R242, R16, PT ;  /* 0x00000010f200720c */ /* 0x000fe20003f84070 */
[----:B------:R-:W-:Y:S01]  /*2000*/  @!P6 IMAD.IADD R18, R18, 0x1, -R242 ;  /* 0x000000011212e824 */ /* 0x000fe200078e0af2 */
[----:B------:R-:W-:Y:S01]  /*2010*/  LOP3.LUT R102, R245, 0xca, RZ, 0xfc, !PT ;  /* 0x000000caf5667812 */ /* 0x000fe200078efcff */
[----:B------:R-:W-:Y:S01]  /*2020*/  @!P1 IMAD.MOV R15, RZ, RZ, -R15 ;  /* 0x000000ffff0f9224 */ /* 0x000fe200078e0a0f */
[C---:B------:R-:W-:Y:S01]  /*2030*/  ISETP.GT.U32.AND P1, PT, R242.reuse, R21, PT ;  /* 0x00000015f200720c */ /* 0x040fe20003f24070 */
[----:B------:R-:W-:Y:S01]  /*2040*/  @!P2 IMAD.MOV R14, RZ, RZ, -R14 ;  /* 0x000000ffff0ea224 */ /* 0x000fe200078e0a0e */
[C---:B------:R-:W-:Y:S01]  /*2050*/  ISETP.GT.U32.AND P6, PT, R242.reuse, R19, PT ;  /* 0x00000013f200720c */ /* 0x040fe20003fc4070 */
[----:B------:R-:W-:Y:S01]  /*2060*/  @!P5 IMAD.MOV R13, RZ, RZ, -R13 ;  /* 0x000000ffff0dd224 */ /* 0x000fe200078e0a0d */
[C---:B------:R-:W-:Y:S01]  /*2070*/  ISETP.GT.U32.AND P2, PT, R242.reuse, R18, PT ;  /* 0x00000012f200720c */ /* 0x040fe20003f44070 */
[----:B------:R-:W-:Y:S01]  /*2080*/  IMAD R20, R242, R20, R23 ;  /* 0x00000014f2147224 */ /* 0x000fe200078e0217 */
[----:B------:R-:W-:Y:S01]  /*2090*/  ISETP.GE.AND P5, PT, R25, RZ, PT ;  /* 0x000000ff1900720c */ /* 0x000fe20003fa6270 */
[----:B------:R-:W-:Y:S01]  /*20a0*/  IMAD.MOV R46, RZ, RZ, -R46 ;  /* 0x000000ffff2e7224 */ /* 0x000fe200078e0a2e */
[----:B------:R-:W-:Y:S01]  /*20b0*/  IABS R23, R26 ;  /* 0x0000001a00177213 */ /* 0x000fe20000000000 */
[----:B------:R-:W-:Y:S01]  /*20c0*/  IMAD.HI.U32 R88, R246, R93, RZ ;  /* 0x0000005df6587227 */ /* 0x000fe200078e00ff */
[----:B------:R-:W-:-:S02]  /*20d0*/  @!P4 IADD3 R16, R16, -R242, RZ ;  /* 0x800000f21010c210 */ /* 0x000fc40007ffe0ff */
[----:B------:R-:W-:Y:S01]  /*20e0*/  IABS R25, R28 ;  /* 0x0000001c00197213 */ /* 0x000fe20000000000 */
[--C-:B------:R-:W-:Y:S01]  /*20f0*/  @!P1 IMAD.IADD R21, R21, 0x1, -R242.reuse ;  /* 0x0000000115159824 */ /* 0x100fe200078e0af2 */
[----:B------:R-:W-:Y:S01]  /*2100*/  ISETP.GE.AND P4, PT, R22, RZ, PT ;  /* 0x000000ff1600720c */ /* 0x000fe20003f86270 */
[--C-:B------:R-:W-:Y:S01]  /*2110*/  @!P6 IMAD.IADD R19, R19, 0x1, -R242.reuse ;  /* 0x000000011313e824 */ /* 0x100fe200078e0af2 */
[----:B------:R-:W-:Y:S01]  /*2120*/  ISETP.GT.U32.AND P6, PT, R242, R20, PT ;  /* 0x00000014f200720c */ /* 0x000fe20003fc4070 */
[----:B------:R-:W-:Y:S01]  /*2130*/  @!P2 IMAD.IADD R18, R18, 0x1, -R242 ;  /* 0x000000011212a824 */ /* 0x000fe200078e0af2 */
[----:B------:R-:W-:Y:S01]  /*2140*/  ISETP.GE.AND P2, PT, R24, RZ, PT ;  /* 0x000000ff1800720c */ /* 0x000fe20003f46270 */
[----:B------:R-:W-:Y:S01]  /*2150*/  IMAD.HI.U32 R17, R246, R23, RZ ;  /* 0x00000017f6117227 */ /* 0x000fe200078e00ff */
[C---:B------:R-:W-:Y:S02]  /*2160*/  LOP3.LUT R24, R245.reuse, 0x3c, RZ, 0xfc, !PT ;  /* 0x0000003cf5187812 */ /* 0x040fe400078efcff */
[----:B------:R-:W-:Y:S01]  /*2170*/  ISETP.GE.AND P1, PT, R26, RZ, PT ;  /* 0x000000ff1a00720c */ /* 0x000fe20003f26270 */
[----:B------:R-:W-:Y:S01]  /*2180*/  @!P5 IMAD.MOV R16, RZ, RZ, -R16 ;  /* 0x000000ffff10d224 */ /* 0x000fe200078e0a10 */
[----:B------:R-:W-:Y:S01]  /*2190*/  ISETP.GT.U32.AND P5, PT, R242, R21, PT ;  /* 0x00000015f200720c */ /* 0x000fe20003fa4070 */
[----:B------:R-:W-:Y:S01]  /*21a0*/  IMAD.MOV R17, RZ, RZ, -R17 ;  /* 0x000000ffff117224 */ /* 0x000fe200078e0a11 */
[----:B------:R-:W-:Y:S01]  /*21b0*/  IABS R27, R24 ;  /* 0x00000018001b7213 */ /* 0x000fe20000000000 */
[----:B------:R-:W-:Y:S01]  /*21c0*/  IMAD.HI.U32 R22, R246, R25, RZ ;  /* 0x00000019f6167227 */ /* 0x000fe200078e00ff */
[----:B------:R-:W-:-:S02]  /*21d0*/  LOP3.LUT R103, R245, 0xcc, RZ, 0xfc, !PT ;  /* 0x000000ccf5677812 */ /* 0x000fc400078efcff */
[C---:B------:R-:W-:Y:S01]  /*21e0*/  LOP3.LUT R104, R245.reuse, 0xce, RZ, 0xfc, !PT ;  /* 0x000000cef5687812 */ /* 0x040fe200078efcff */
[----:B------:R-:W-:Y:S01]  /*21f0*/  IMAD R23, R242, R17, R23 ;  /* 0x00000011f2177224 */ /* 0x000fe200078e0217 */
[C---:B------:R-:W-:Y:S01]  /*2200*/  LOP3.LUT R105, R245.reuse, 0xd0, RZ, 0xfc, !PT ;  /* 0x000000d0f5697812 */ /* 0x040fe200078efcff */
[----:B------:R-:W-:Y:S01]  /*2210*/  IMAD.MOV.U32 R17, RZ, RZ, R19 ;  /* 0x000000ffff117224 */ /* 0x000fe200078e0013 */
[----:B------:R-:W-:Y:S01]  /*2220*/  IABS R101, R104 ;  /* 0x0000006800657213 */ /* 0x000fe20000000000 */
[----:B------:R-:W-:Y:S01]  /*2230*/  IMAD.HI.U32 R19, R246, R27, RZ ;  /* 0x0000001bf6137227 */ /* 0x000fe200078e00ff */
[----:B------:R-:W-:Y:S02]  /*2240*/  LOP3.LUT R106, R245, 0xd8, RZ, 0xfc, !PT ;  /* 0x000000d8f56a7812 */ /* 0x000fe400078efcff */
[----:B------:R-:W-:Y:S01]  /*2250*/  @!P5 IADD3 R21, R21, -R242, RZ ;  /* 0x800000f21515d210 */ /* 0x000fe20007ffe0ff */
[----:B------:R-:W-:Y:S01]  /*2260*/  @!P6 IMAD.IADD R20, R20, 0x1, -R242 ;  /* 0x000000011414e824 */ /* 0x000fe200078e0af2 */
[----:B------:R-:W-:Y:S01]  /*2270*/  IABS R107, R106 ;  /* 0x0000006a006b7213 */ /* 0x000fe20000000000 */
[----:B------:R-:W-:Y:S01]  /*2280*/  @!P0 IMAD.MOV R17, RZ, RZ, -R17 ;  /* 0x000000ffff118224 */ /* 0x000fe200078e0a11 */
[C---:B------:R-:W-:Y:S01]  /*2290*/  ISETP.GT.U32.AND P0, PT, R242.reuse, R23, PT ;  /* 0x00000017f200720c */ /* 0x040fe20003f04070 */
[----:B------:R-:W-:Y:S01]  /*22a0*/  IMAD.MOV R22, RZ, RZ, -R22 ;  /* 0x000000ffff167224 */ /* 0x000fe200078e0a16 */
[C---:B------:R-:W-:Y:S01]  /*22b0*/  ISETP.GT.U32.AND P6, PT, R242.reuse, R20, PT ;  /* 0x00000014f200720c */ /* 0x040fe20003fc4070 */
[----:B------:R-:W-:Y:S01]  /*22c0*/  IMAD.MOV R19, RZ, RZ, -R19 ;  /* 0x000000ffff137224 */ /* 0x000fe200078e0a13 */
[C---:B------:R-:W-:Y:S01]  /*22d0*/  LOP3.LUT R108, R245.reuse, 0xda, RZ, 0xfc, !PT ;  /* 0x000000daf56c7812 */ /* 0x040fe200078efcff */
[C---:B------:R-:W-:Y:S01]  /*22e0*/  IMAD R22, R242.reuse, R22, R25 ;  /* 0x00000016f2167224 */ /* 0x040fe200078e0219 */
[C---:B------:R-:W-:Y:S01]  /*22f0*/  LOP3.LUT R110, R245.reuse, 0xdc, RZ, 0xfc, !PT ;  /* 0x000000dcf56e7812 */ /* 0x040fe200078efcff */
[C---:B------:R-:W-:Y:S01]  /*2300*/  IMAD R25, R242.reuse, R19, R27 ;  /* 0x00000013f2197224 */ /* 0x040fe200078e021b */
[----:B------:R-:W-:Y:S01]  /*2310*/  LOP3.LUT R112, R245, 0xde, RZ, 0xfc, !PT ;  /* 0x000000def5707812 */ /* 0x000fe200078efcff */
[----:B------:R-:W-:Y:S01]  /*2320*/  IMAD.MOV.U32 R19, RZ, RZ, R21 ;  /* 0x000000ffff137224 */ /* 0x000fe200078e0015 */
[----:B------:R-:W-:Y:S01]  /*2330*/  ISETP.GT.U32.AND P5, PT, R242, R22, PT ;  /* 0x00000016f200720c */ /* 0x000fe20003fa4070 */
[----:B------:R-:W-:Y:S01]  /*2340*/  @!P3 IMAD.MOV R18, RZ, RZ, -R18 ;  /* 0x000000ffff12b224 */ /* 0x000fe200078e0a12 */
[----:B------:R-:W-:Y:S01]  /*2350*/  ISETP.GE.AND P3, PT, R28, RZ, PT ;  /* 0x000000ff1c00720c */ /* 0x000fe20003f66270 */
[----:B------:R-:W-:Y:S01]  /*2360*/  @!P4 IMAD.MOV R19, RZ, RZ, -R19 ;  /* 0x000000ffff13c224 */ /* 0x000fe200078e0a13 */
[----:B------:R-:W-:Y:S01]  /*2370*/  ISETP.GT.U32.AND P4, PT, R242, R25, PT ;  /* 0x00000019f200720c */ /* 0x000fe20003f84070 */
[--C-:B------:R-:W-:Y:S01]  /*2380*/  @!P0 IMAD.IADD R23, R23, 0x1, -R242.reuse ;  /* 0x0000000117178824 */ /* 0x100fe200078e0af2 */
[----:B------:R-:W-:Y:S01]  /*2390*/  LOP3.LUT R28, R245, 0x40, RZ, 0xfc, !PT ;  /* 0x00000040f51c7812 */ /* 0x000fe200078efcff */
[----:B------:R-:W-:Y:S01]  /*23a0*/  @!P6 IMAD.IADD R20, R20, 0x1, -R242 ;  /* 0x000000011414e824 */ /* 0x000fe200078e0af2 */
[----:B------:R-:W-:Y:S01]  /*23b0*/  ISETP.GE.AND P6, PT, R24, RZ, PT ;  /* 0x000000ff1800720c */ /* 0x000fe20003fc6270 */
[----:B------:R-:W-:Y:S01]  /*23c0*/  IMAD.HI.U32 R26, R246, R31, RZ ;  /* 0x0000001ff61a7227 */ /* 0x000fe200078e00ff */
[----:B------:R-:W-:-:S02]  /*23d0*/  ISETP.GT.U32.AND P0, PT, R242, R23, PT ;  /* 0x00000017f200720c */ /* 0x000fc40003f04070 */
[----:B------:R-:W-:Y:S01]  /*23e0*/  LOP3.LUT R24, R245, 0x3e, RZ, 0xfc, !PT ;  /* 0x0000003ef5187812 */ /* 0x000fe200078efcff */
[----:B------:R-:W-:Y:S01]  /*23f0*/  @!P5 IMAD.IADD R22, R22, 0x1, -R242 ;  /* 0x000000011616d824 */ /* 0x000fe200078e0af2 */
[----:B------:R-:W-:Y:S01]  /*2400*/  IABS R29, R28 ;  /* 0x0000001c001d7213 */ /* 0x000fe20000000000 */
[----:B------:R-:W-:Y:S01]  /*2410*/  @!P2 IMAD.MOV R20, RZ, RZ, -R20 ;  /* 0x000000ffff14a224 */ /* 0x000fe200078e0a14 */
[----:B------:R-:W-:Y:S01]  /*2420*/  IABS R27, R24 ;  /* 0x00000018001b7213 */ /* 0x000fe20000000000 */
[----:B------:R-:W-:Y:S01]  /*2430*/  IMAD.MOV R26, RZ, RZ, -R26 ;  /* 0x000000ffff1a7224 */ /* 0x000fe200078e0a1a */
[----:B------:R-:W-:Y:S01]  /*2440*/  @!P4 IADD3 R25, R25, -R242, RZ ;  /* 0x800000f21919c210 */ /* 0x000fe20007ffe0ff */
[----:B------:R-:W-:Y:S01]  /*2450*/  IMAD R46, R242, R46, R51 ;  /* 0x0000002ef22e7224 */ /* 0x000fe200078e0233 */
[----:B------:R-:W-:Y:S01]  /*2460*/  ISETP.GE.AND P2, PT, R24, RZ, PT ;  /* 0x000000ff1800720c */ /* 0x000fe20003f46270 */
[----:B------:R-:W-:Y:S01]  /*2470*/  IMAD.HI.U32 R21, R246, R27, RZ ;  /* 0x0000001bf6157227 */ /* 0x000fe200078e00ff */
[----:B------:R-:W-:-:S02]  /*2480*/  ISETP.GT.U32.AND P4, PT, R242, R25, PT ;  /* 0x00000019f200720c */ /* 0x000fc40003f84070 */
[----:B------:R-:W-:Y:S01]  /*2490*/  ISETP.GT.U32.AND P5, PT, R242, R22, PT ;  /* 0x00000016f200720c */ /* 0x000fe20003fa4070 */
[----:B------:R-:W-:Y:S01]  /*24a0*/  IMAD.HI.U32 R24, R246, R29, RZ ;  /* 0x0000001df6187227 */ /* 0x000fe200078e00ff */
[----:B------:R-:W-:Y:S02]  /*24b0*/  LOP3.LUT R113, R245, 0xe0, RZ, 0xfc, !PT ;  /* 0x000000e0f5717812 */ /* 0x000fe400078efcff */
[----:B------:R-:W-:Y:S01]  /*24c0*/  IABS R109, R112 ;  /* 0x00000070006d7213 */ /* 0x000fe20000000000 */
[----:B------:R-:W-:Y:S01]  /*24d0*/  @!P0 IMAD.IADD R23, R23, 0x1, -R242 ;  /* 0x0000000117178824 */ /* 0x000fe200078e0af2 */
[----:B------:R-:W-:Y:S01]  /*24e0*/  ISETP.GE.AND P0, PT, R28, RZ, PT ;  /* 0x000000ff1c00720c */ /* 0x000fe20003f06270 */
[----:B------:R-:W-:Y:S01]  /*24f0*/  IMAD.MOV R21, RZ, RZ, -R21 ;  /* 0x000000ffff157224 */ /* 0x000fe200078e0a15 */
[----:B------:R-:W-:Y:S01]  /*2500*/  IABS R111, R113 ;  /* 0x00000071006f7213 */ /* 0x000fe20000000000 */
[----:B------:R-:W-:Y:S01]  /*2510*/  IMAD.MOV R28, RZ, RZ, -R24 ;  /* 0x000000ffff1c7224 */ /* 0x000fe200078e0a18 */
[C---:B------:R-:W-:Y:S01]  /*2520*/  LOP3.LUT R114, R245.reuse, 0xec, RZ, 0xfc, !PT ;  /* 0x000000ecf5727812 */ /* 0x040fe200078efcff */
[C---:B------:R-:W-:Y:S01]  /*2530*/  IMAD R24, R242.reuse, R21, R27 ;  /* 0x00000015f2187224 */ /* 0x040fe200078e021b */
[C---:B------:R-:W-:Y:S01]  /*2540*/  LOP3.LUT R118, R245.reuse, 0xee, RZ, 0xfc, !PT ;  /* 0x000000eef5767812 */ /* 0x040fe200078efcff */
[C---:B------:R-:W-:Y:S01]  /*2550*/  IMAD R27, R242.reuse, R28, R29 ;  /* 0x0000001cf21b7224 */ /* 0x040fe200078e021d */
[----:B------:R-:W-:Y:S01]  /*2560*/  IABS R117, R114 ;  /* 0x0000007200757213 */ /* 0x000fe20000000000 */
[----:B------:R-:W-:Y:S01]  /*2570*/  IMAD.MOV.U32 R21, RZ, RZ, R23 ;  /* 0x000000ffff157224 */ /* 0x000fe200078e0017 */
[----:B------:R-:W-:Y:S01]  /*2580*/  LOP3.LUT R23, R245, 0x44, RZ, 0xfc, !PT ;  /* 0x00000044f5177812 */ /* 0x000fe200078efcff */
[--C-:B------:R-:W-:Y:S01]  /*2590*/  @!P4 IMAD.IADD R25, R25, 0x1, -R242.reuse ;  /* 0x000000011919c824 */ /* 0x100fe200078e0af2 */
[----:B------:R-:W-:Y:S01]  /*25a0*/  ISETP.GT.U32.AND P4, PT, R242, R27, PT ;  /* 0x0000001bf200720c */ /* 0x000fe20003f84070 */
[----:B------:R-:W-:Y:S01]  /*25b0*/  @!P5 IMAD.IADD R22, R22, 0x1, -R242 ;  /* 0x000000011616d824 */ /* 0x000fe200078e0af2 */
[----:B------:R-:W-:Y:S01]  /*25c0*/  ISETP.GE.AND P5, PT, R30, RZ, PT ;  /* 0x000000ff1e00720c */ /* 0x000fe20003fa6270 */
[C---:B------:R-:W-:Y:S01]  /*25d0*/  IMAD R26, R242.reuse, R26, R31 ;  /* 0x0000001af21a7224 */ /* 0x040fe200078e021f */
[----:B------:R-:W-:Y:S01]  /*25e0*/  IABS R31, R23 ;  /* 0x00000017001f7213 */ /* 0x000fe20000000000 */
[----:B------:R-:W-:Y:S01]  /*25f0*/  @!P3 IMAD.MOV R22, RZ, RZ, -R22 ;  /* 0x000000ffff16b224 */ /* 0x000fe200078e0a16 */
[----:B------:R-:W-:Y:S01]  /*2600*/  ISETP.GE.AND P3, PT, R23, RZ, PT ;  /* 0x000000ff1700720c */ /* 0x000fe20003f66270 */
[----:B------:R-:W-:Y:S01]  /*2610*/  @!P1 IMAD.MOV R21, RZ, RZ, -R21 ;  /* 0x000000ffff159224 */ /* 0x000fe200078e0a15 */
[----:B------:R-:W-:Y:S01]  /*2620*/  ISETP.GT.U32.AND P1, PT, R242, R24, PT ;  /* 0x00000018f200720c */ /* 0x000fe20003f24070 */
[----:B------:R-:W-:Y:S01]  /*2630*/  IMAD.HI.U32 R23, R246, R31, RZ ;  /* 0x0000001ff6177227 */ /* 0x000fe200078e00ff */
[----:B------:R-:W-:-:S02]  /*2640*/  LOP3.LUT R120, R245, 0xf0, RZ, 0xfc, !PT ;  /* 0x000000f0f5787812 */ /* 0x000fc400078efcff */
[C---:B------:R-:W-:Y:S01]  /*2650*/  LOP3.LUT R122, R245.reuse, 0xf2, RZ, 0xfc, !PT ;  /* 0x000000f2f57a7812 */ /* 0x040fe200078efcff */
[----:B------:R-:W-:Y:S01]  /*2660*/  IMAD.MOV R32, RZ, RZ, -R23 ;  /* 0x000000ffff207224 */ /* 0x000fe200078e0a17 */
[----:B------:R-:W-:Y:S01]  /*2670*/  LOP3.LUT R123, R245, 0xf4, RZ, 0xfc, !PT ;  /* 0x000000f4f57b7812 */ /* 0x000fe200078efcff */
[----:B------:R-:W-:Y:S01]  /*2680*/  IMAD.MOV.U32 R23, RZ, RZ, R25 ;  /* 0x000000ffff177224 */ /* 0x000fe200078e0019 */
[----:B------:R-:W-:Y:S01]  /*2690*/  IABS R116, R122 ;  /* 0x0000007a00747213 */ /* 0x000fe20000000000 */
[----:B------:R-:W-:Y:S01]  /*26a0*/  @!P4 IMAD.IADD R27, R27, 0x1, -R242 ;  /* 0x000000011b1bc824 */ /* 0x000fe200078e0af2 */
[----:B------:R-:W-:Y:S01]  /*26b0*/  IABS R119, R123 ;  /* 0x0000007b00777213 */ /* 0x000fe20000000000 */
[----:B------:R-:W-:Y:S01]  /*26c0*/  IMAD.HI.U32 R28, R246, R33, RZ ;  /* 0x00000021f61c7227 */ /* 0x000fe200078e00ff */
[----:B------:R-:W-:Y:S02]  /*26d0*/  @!P6 IADD3 R23, -R23, RZ, RZ ;  /* 0x000000ff1717e210 */ /* 0x000fe40007ffe1ff */
[----:B------:R-:W-:Y:S01]  /*26e0*/  ISETP.GT.U32.AND P4, PT, R242, R27, PT ;  /* 0x0000001bf200720c */ /* 0x000fe20003f84070 */
[----:B------:R-:W-:Y:S01]  /*26f0*/  IMAD.HI.U32 R29, R246, R35, RZ ;  /* 0x00000023f61d7227 */ /* 0x000fe200078e00ff */
[----:B------:R-:W-:-:S02]  /*2700*/  ISETP.GT.U32.AND P6, PT, R242, R26, PT ;  /* 0x0000001af200720c */ /* 0x000fc40003fc4070 */
[C---:B------:R-:W-:Y:S01]  /*2710*/  LOP3.LUT R124, R245.reuse, 0xf6, RZ, 0xfc, !PT ;  /* 0x000000f6f57c7812 */ /* 0x040fe200078efcff */
[----:B------:R-:W-:Y:S01]  /*2720*/  IMAD.MOV R28, RZ, RZ, -R28 ;  /* 0x000000ffff1c7224 */ /* 0x000fe200078e0a1c */
[C---:B------:R-:W-:Y:S01]  /*2730*/  LOP3.LUT R126, R245.reuse, 0xfe, RZ, 0xfc, !PT ;  /* 0x000000fef57e7812 */ /* 0x040fe200078efcff */
[----:B------:R-:W-:Y:S01]  /*2740*/  IMAD.MOV R25, RZ, RZ, -R29 ;  /* 0x000000ffff197224 */ /* 0x000fe200078e0a1d */
[----:B------:R-:W-:Y:S01]  /*2750*/  IABS R121, R124 ;  /* 0x0000007c00797213 */ /* 0x000fe20000000000 */
[C---:B------:R-:W-:Y:S01]  /*2760*/  IMAD R29, R242.reuse, R32, R31 ;  /* 0x00000020f21d7224 */ /* 0x040fe200078e021f */
[----:B------:R-:W-:Y:S01]  /*2770*/  IABS R125, R126 ;  /* 0x0000007e007d7213 */ /* 0x000fe20000000000 */
[----:B------:R-:W-:Y:S01]  /*2780*/  IMAD R28, R242, R28, R33 ;  /* 0x0000001cf21c7224 */ /* 0x000fe200078e0221 */
[C---:B------:R-:W-:Y:S01]  /*2790*/  LOP3.LUT R127, R245.reuse, 0x100, RZ, 0xfc, !PT ;  /* 0x00000100f57f7812 */ /* 0x040fe200078efcff */
[--C-:B------:R-:W-:Y:S01]  /*27a0*/  @!P1 IMAD.IADD R24, R24, 0x1, -R242.reuse ;  /* 0x0000000118189824 */ /* 0x100fe200078e0af2 */
[----:B------:R-:W-:Y:S01]  /*27b0*/  LOP3.LUT R128, R245, 0x102, RZ, 0xfc, !PT ;  /* 0x00000102f5807812 */ /* 0x000fe200078efcff */
[--C-:B------:R-:W-:Y:S01]  /*27c0*/  @!P4 IMAD.IADD R27, R27, 0x1, -R242.reuse ;  /* 0x000000011b1bc824 */ /* 0x100fe200078e0af2 */
[----:B------:R-:W-:Y:S01]  /*27d0*/  ISETP.GT.U32.AND P4, PT, R242, R29, PT ;  /* 0x0000001df200720c */ /* 0x000fe20003f84070 */
[----:B------:R-:W-:Y:S01]  /*27e0*/  @!P6 IMAD.IADD R26, R26, 0x1, -R242 ;  /* 0x000000011a1ae824 */ /* 0x000fe200078e0af2 */
[----:B------:R-:W-:Y:S01]  /*27f0*/  ISETP.GT.U32.AND P6, PT, R242, R28, PT ;  /* 0x0000001cf200720c */ /* 0x000fe20003fc4070 */
[----:B------:R-:W-:Y:S01]  /*2800*/  IMAD.HI.U32 R30, R246, R37, RZ ;  /* 0x00000025f61e7227 */ /* 0x000fe200078e00ff */
[----:B------:R-:W-:-:S02]  /*2810*/  ISETP.GT.U32.AND P1, PT, R242, R24, PT ;  /* 0x00000018f200720c */ /* 0x000fc40003f24070 */
[C---:B------:R-:W-:Y:S01]  /*2820*/  LOP3.LUT R130, R245.reuse, 0x106, RZ, 0xfc, !PT ;  /* 0x00000106f5827812 */ /* 0x040fe200078efcff */
[----:B------:R-:W-:Y:S01]  /*2830*/  IMAD.MOV R30, RZ, RZ, -R30 ;  /* 0x000000ffff1e7224 */ /* 0x000fe200078e0a1e */
[----:B------:R-:W-:Y:S01]  /*2840*/  LOP3.LUT R132, R245, 0x108, RZ, 0xfc, !PT ;  /* 0x00000108f5847812 */ /* 0x000fe200078efcff */
[C---:B------:R-:W-:Y:S01]  /*2850*/  IMAD R31, R242.reuse, R25, R35 ;  /* 0x00000019f21f7224 */ /* 0x040fe200078e0223 */
[----:B------:R-:W-:Y:S01]  /*2860*/  IABS R35, R42 ;  /* 0x0000002a00237213 */ /* 0x000fe20000000000 */
[C---:B------:R-:W-:Y:S01]  /*2870*/  IMAD R30, R242.reuse, R30, R37 ;  /* 0x0000001ef21e7224 */ /* 0x040fe200078e0225 */
[----:B------:R-:W-:Y:S01]  /*2880*/  IABS R37, R43 ;  /* 0x0000002b00257213 */ /* 0x000fe20000000000 */
[--C-:B------:R-:W-:Y:S01]  /*2890*/  @!P4 IMAD.IADD R29, R29, 0x1, -R242.reuse ;  /* 0x000000011d1dc824 */ /* 0x100fe200078e0af2 */
[----:B------:R-:W-:Y:S01]  /*28a0*/  ISETP.GT.U32.AND P4, PT, R242, R26, PT ;  /* 0x0000001af200720c */ /* 0x000fe20003f84070 */
[--C-:B------:R-:W-:Y:S01]  /*28b0*/  @!P6 IMAD.IADD R28, R28, 0x1, -R242.reuse ;  /* 0x000000011c1ce824 */ /* 0x100fe200078e0af2 */
[----:B------:R-:W-:Y:S01]  /*28c0*/  IABS R129, R132 ;  /* 0x0000008400817213 */ /* 0x000fe20000000000 */
[----:B------:R-:W-:Y:S01]  /*28d0*/  @!P1 IMAD.IADD R24, R24, 0x1, -R242 ;  /* 0x0000000118189824 */ /* 0x000fe200078e0af2 */
[----:B------:R-:W-:Y:S01]  /*28e0*/  ISETP.GE.AND P1, PT, R34, RZ, PT ;  /* 0x000000ff2200720c */ /* 0x000fe20003f26270 */
[----:B------:R-:W-:Y:S01]  /*28f0*/  IMAD.HI.U32 R32, R246, R35, RZ ;  /* 0x00000023f6207227 */ /* 0x000fe200078e00ff */
[----:B------:R-:W-:-:S02]  /*2900*/  ISETP.GT.U32.AND P6, PT, R242, R28, PT ;  /* 0x0000001cf200720c */ /* 0x000fc40003fc4070 */
[C---:B------:R-:W-:Y:S01]  /*2910*/  LOP3.LUT R134, R245.reuse, 0x10a, RZ, 0xfc, !PT ;  /* 0x0000010af5867812 */ /* 0x040fe200078efcff */
[----:B------:R-:W-:Y:S01]  /*2920*/  @!P2 IMAD.MOV R24, RZ, RZ, -R24 ;  /* 0x000000ffff18a224 */ /* 0x000fe200078e0a18 */
[----:B------:R-:W-:Y:S01]  /*2930*/  ISETP.GT.U32.AND P2, PT, R242, R29, PT ;  /* 0x0000001df200720c */ /* 0x000fe20003f44070 */
[----:B------:R-:W-:Y:S01]  /*2940*/  IMAD.HI.U32 R33, R246, R37, RZ ;  /* 0x00000025f6217227 */ /* 0x000fe200078e00ff */
[C---:B------:R-:W-:Y:S02]  /*2950*/  LOP3.LUT R135, R245.reuse, 0x10c, RZ, 0xfc, !PT ;  /* 0x0000010cf5877812 */ /* 0x040fe400078efcff */
[----:B------:R-:W-:Y:S01]  /*2960*/  IABS R131, R134 ;  /* 0x0000008600837213 */ /* 0x000fe20000000000 */
[----:B------:R-:W-:Y:S01]  /*2970*/  IMAD.MOV R32, RZ, RZ, -R32 ;  /* 0x000000ffff207224 */ /* 0x000fe200078e0a20 */
[----:B------:R-:W-:Y:S01]  /*2980*/  IABS R133, R135 ;  /* 0x0000008700857213 */ /* 0x000fe20000000000 */
[----:B------:R-:W-:Y:S01]  /*2990*/  IMAD.MOV R36, RZ, RZ, -R33 ;  /* 0x000000ffff247224 */ /* 0x000fe200078e0a21 */
[C---:B------:R-:W-:Y:S01]  /*29a0*/  LOP3.LUT R136, R245.reuse, 0x10e, RZ, 0xfc, !PT ;  /* 0x0000010ef5887812 */ /* 0x040fe200078efcff */
[----:B------:R-:W-:Y:S01]  /*29b0*/  IMAD.MOV.U32 R25, RZ, RZ, R27 ;  /* 0x000000ffff197224 */ /* 0x000fe200078e001b */
[C---:B------:R-:W-:Y:S01]  /*29c0*/  LOP3.LUT R138, R245.reuse, 0x110, RZ, 0xfc, !PT ;  /* 0x00000110f58a7812 */ /* 0x040fe200078efcff */
[----:B------:R-:W-:Y:S01]  /*29d0*/  IMAD R33, R242, R32, R35 ;  /* 0x00000020f2217224 */ /* 0x000fe200078e0223 */
[----:B------:R-:W-:Y:S01]  /*29e0*/  LOP3.LUT R140, R245, 0x114, RZ, 0xfc, !PT ;  /* 0x00000114f58c7812 */ /* 0x000fe200078efcff */
[--C-:B------:R-:W-:Y:S01]  /*29f0*/  @!P4 IMAD.IADD R26, R26, 0x1, -R242.reuse ;  /* 0x000000011a1ac824 */ /* 0x100fe200078e0af2 */
[C---:B------:R-:W-:Y:S01]  /*2a00*/  ISETP.GT.U32.AND P4, PT, R242.reuse, R30, PT ;  /* 0x0000001ef200720c */ /* 0x040fe20003f84070 */
[C---:B------:R-:W-:Y:S01]  /*2a10*/  IMAD R32, R242.reuse, R36, R37 ;  /* 0x00000024f2207224 */ /* 0x040fe200078e0225 */
[----:B------:R-:W-:Y:S01]  /*2a20*/  @!P2 IADD3 R29, R29, -R242, RZ ;  /* 0x800000f21d1da210 */ /* 0x000fe20007ffe0ff */
[----:B------:R-:W-:Y:S01]  /*2a30*/  @!P0 IMAD.MOV R25, RZ, RZ, -R25 ;  /* 0x000000ffff198224 */ /* 0x000fe200078e0a19 */
[----:B------:R-:W-:Y:S01]  /*2a40*/  ISETP.GT.U32.AND P0, PT, R242, R31, PT ;  /* 0x0000001ff200720c */ /* 0x000fe20003f04070 */
[----:B------:R-:W-:Y:S01]  /*2a50*/  @!P6 IMAD.IADD R28, R28, 0x1, -R242 ;  /* 0x000000011c1ce824 */ /* 0x000fe200078e0af2 */
[----:B------:R-:W-:Y:S01]  /*2a60*/  ISETP.GT.U32.AND P6, PT, R242, R32, PT ;  /* 0x00000020f200720c */ /* 0x000fe20003fc4070 */
[----:B------:R-:W-:Y:S01]  /*2a70*/  IMAD.HI.U32 R27, R246, R39, RZ ;  /* 0x00000027f61b7227 */ /* 0x000fe200078e00ff */
[----:B------:R-:W-:-:S02]  /*2a80*/  ISETP.GT.U32.AND P2, PT, R242, R33, PT ;  /* 0x00000021f200720c */ /* 0x000fc40003f44070 */
[C---:B------:R-:W-:Y:S01]  /*2a90*/  LOP3.LUT R141, R245.reuse, 0x116, RZ, 0xfc, !PT ;  /* 0x00000116f58d7812 */ /* 0x040fe200078efcff */
[----:B------:R-:W-:Y:S01]  /*2aa0*/  IMAD.HI.U32 R34, R246, R41, RZ ;  /* 0x00000029f6227227 */ /* 0x000fe200078e00ff */
[----:B------:R-:W-:Y:S02]  /*2ab0*/  LOP3.LUT R142, R245, 0x118, RZ, 0xfc, !PT ;  /* 0x00000118f58e7812 */ /* 0x000fe400078efcff */
[----:B------:R-:W-:Y:S01]  /*2ac0*/  IABS R137, R141 ;  /* 0x0000008d00897213 */ /* 0x000fe20000000000 */
[--C-:B------:R-:W-:Y:S01]  /*2ad0*/  @!P4 IMAD.IADD R30, R30, 0x1, -R242.reuse ;  /* 0x000000011e1ec824 */ /* 0x100fe200078e0af2 */
[----:B------:R-:W-:Y:S01]  /*2ae0*/  ISETP.GE.AND P4, PT, R40, RZ, PT ;  /* 0x000000ff2800720c */ /* 0x000fe20003f86270 */
[--C-:B------:R-:W-:Y:S01]  /*2af0*/  @!P0 IMAD.IADD R31, R31, 0x1, -R242.reuse ;  /* 0x000000011f1f8824 */ /* 0x100fe200078e0af2 */
[----:B------:R-:W-:Y:S01]  /*2b00*/  LOP3.LUT R40, R245, 0x54, RZ, 0xfc, !PT ;  /* 0x00000054f5287812 */ /* 0x000fe200078efcff */
[--C-:B------:R-:W-:Y:S01]  /*2b10*/  @!P6 IMAD.IADD R32, R32, 0x1, -R242.reuse ;  /* 0x000000012020e824 */ /* 0x100fe200078e0af2 */
[C---:B------:R-:W-:Y:S01]  /*2b20*/  ISETP.GT.U32.AND P6, PT, R242.reuse, R30, PT ;  /* 0x0000001ef200720c */ /* 0x040fe20003fc4070 */
[----:B------:R-:W-:Y:S01]  /*2b30*/  @!P2 IMAD.IADD R33, R33, 0x1, -R242 ;  /* 0x000000012121a824 */ /* 0x000fe200078e0af2 */
[C---:B------:R-:W-:Y:S01]  /*2b40*/  ISETP.GT.U32.AND P2, PT, R242.reuse, R31, PT ;  /* 0x0000001ff200720c */ /* 0x040fe20003f44070 */
[----:B------:R-:W-:Y:S01]  /*2b50*/  IMAD.MOV R27, RZ, RZ, -R27 ;  /* 0x000000ffff1b7224 */ /* 0x000fe200078e0a1b */
[----:B------:R-:W-:Y:S01]  /*2b60*/  IABS R37, R40 ;  /* 0x0000002800257213 */ /* 0x000fe20000000000 */
[----:B------:R-:W-:Y:S01]  /*2b70*/  @!P5 IMAD.MOV R26, RZ, RZ, -R26 ;  /* 0x000000ffff1ad224 */ /* 0x000fe200078e0a1a */
[----:B------:R-:W-:Y:S01]  /*2b80*/  ISETP.GT.U32.AND P5, PT, R242, R33, PT ;  /* 0x00000021f200720c */ /* 0x000fe20003fa4070 */
[----:B------:R-:W-:Y:S01]  /*2b90*/  IMAD.MOV R34, RZ, RZ, -R34 ;  /* 0x000000ffff227224 */ /* 0x000fe200078e0a22 */
[----:B------:R-:W-:Y:S01]  /*2ba0*/  ISETP.GE.AND P0, PT, R38, RZ, PT ;  /* 0x000000ff2600720c */ /* 0x000fe20003f06270 */
[C---:B------:R-:W-:Y:S01]  /*2bb0*/  IMAD R35, R242.reuse, R27, R39 ;  /* 0x0000001bf2237224 */ /* 0x040fe200078e0227 */
[----:B------:R-:W-:Y:S01]  /*2bc0*/  IABS R139, R142 ;  /* 0x0000008e008b7213 */ /* 0x000fe20000000000 */
[C---:B------:R-:W-:Y:S01]  /*2bd0*/  IMAD R34, R242.reuse, R34, R41 ;  /* 0x00000022f2227224 */ /* 0x040fe200078e0229 */
[C---:B------:R-:W-:Y:S01]  /*2be0*/  LOP3.LUT R41, R245.reuse, 0x56, RZ, 0xfc, !PT ;  /* 0x00000056f5297812 */ /* 0x040fe200078efcff */
[----:B------:R-:W-:Y:S01]  /*2bf0*/  IMAD.MOV.U32 R27, RZ, RZ, R29 ;  /* 0x000000ffff1b7224 */ /* 0x000fe200078e001d */
[----:B------:R-:W-:Y:S01]  /*2c00*/  LOP3.LUT R143, R245, 0x11c, RZ, 0xfc, !PT ;  /* 0x0000011cf58f7812 */ /* 0x000fe200078efcff */
[----:B------:R-:W-:Y:S01]  /*2c10*/  @!P1 IMAD.MOV R28, RZ, RZ, -R28 ;  /* 0x000000ffff1c9224 */ /* 0x000fe200078e0a1c */
[----:B------:R-:W-:Y:S01]  /*2c20*/  ISETP.GT.U32.AND P1, PT, R242, R35, PT ;  /* 0x00000023f200720c */ /* 0x000fe20003f24070 */
[----:B------:R-:W-:Y:S01]  /*2c30*/  @!P6 IMAD.IADD R30, R30, 0x1, -R242 ;  /* 0x000000011e1ee824 */ /* 0x000fe200078e0af2 */
[----:B------:R-:W-:Y:S01]  /*2c40*/  @!P2 IADD3 R31, R31, -R242, RZ ;  /* 0x800000f21f1fa210 */ /* 0x000fe20007ffe0ff */
[----:B------:R-:W-:Y:S01]  /*2c50*/  @!P3 IMAD.MOV R27, RZ, RZ, -R27 ;  /* 0x000000ffff1bb224 */ /* 0x000fe200078e0a1b */
[----:B------:R-:W-:Y:S01]  /*2c60*/  ISETP.GT.U32.AND P6, PT, R242, R34, PT ;  /* 0x00000022f200720c */ /* 0x000fe20003fc4070 */
[----:B------:R-:W-:Y:S01]  /*2c70*/  IMAD.HI.U32 R29, R246, R37, RZ ;  /* 0x00000025f61d7227 */ /* 0x000fe200078e00ff */
[----:B------:R-:W-:-:S02]  /*2c80*/  ISETP.GT.U32.AND P3, PT, R242, R32, PT ;  /* 0x00000020f200720c */ /* 0x000fc40003f64070 */
[----:B------:R-:W-:Y:S01]  /*2c90*/  IABS R39, R41 ;  /* 0x0000002900277213 */ /* 0x000fe20000000000 */
[----:B------:R-:W-:Y:S01]  /*2ca0*/  @!P5 IMAD.IADD R33, R33, 0x1, -R242 ;  /* 0x000000012121d824 */ /* 0x000fe200078e0af2 */
[----:B------:R-:W-:Y:S01]  /*2cb0*/  ISETP.GE.AND P2, PT, R42, RZ, PT ;  /* 0x000000ff2a00720c */ /* 0x000fe20003f46270 */
[----:B------:R-:W-:Y:S01]  /*2cc0*/  IMAD.MOV R38, RZ, RZ, -R29 ;  /* 0x000000ffff267224 */ /* 0x000fe200078e0a1d */
[----:B------:R-:W-:Y:S01]  /*2cd0*/  ISETP.GE.AND P5, PT, R43, RZ, PT ;  /* 0x000000ff2b00720c */ /* 0x000fe20003fa6270 */
[----:B------:R-:W-:Y:S01]  /*2ce0*/  IMAD.HI.U32 R36, R246, R39, RZ ;  /* 0x00000027f6247227 */ /* 0x000fe200078e00ff */
[C---:B------:R-:W-:Y:S02]  /*2cf0*/  LOP3.LUT R42, R245.reuse, 0x60, RZ, 0xfc, !PT ;  /* 0x00000060f52a7812 */ /* 0x040fe400078efcff */
[C---:B------:R-:W-:Y:S01]  /*2d00*/  LOP3.LUT R144, R245.reuse, 0x128, RZ, 0xfc, !PT ;  /* 0x00000128f5907812 */ /* 0x040fe200078efcff */
[----:B------:R-:W-:Y:S01]  /*2d10*/  IMAD.MOV.U32 R29, RZ, RZ, R31 ;  /* 0x000000ffff1d7224 */ /* 0x000fe200078e001f */
[C---:B------:R-:W-:Y:S01]  /*2d20*/  LOP3.LUT R150, R245.reuse, 0x12c, RZ, 0xfc, !PT ;  /* 0x0000012cf5967812 */ /* 0x040fe200078efcff */
[----:B------:R-:W-:Y:S01]  /*2d30*/  IMAD.MOV.U32 R31, RZ, RZ, R33 ;  /* 0x000000ffff1f7224 */ /* 0x000fe200078e0021 */
[----:B------:R-:W-:Y:S01]  /*2d40*/  LOP3.LUT R33, R245, 0x58, RZ, 0xfc, !PT ;  /* 0x00000058f5217812 */ /* 0x000fe200078efcff */
[----:B------:R-:W-:Y:S01]  /*2d50*/  IMAD.MOV R36, RZ, RZ, -R36 ;  /* 0x000000ffff247224 */ /* 0x000fe200078e0a24 */
[----:B------:R-:W-:Y:S01]  /*2d60*/  IABS R147, R144 ;  /* 0x0000009000937213 */ /* 0x000fe20000000000 */
[----:B------:R-:W-:Y:S01]  /*2d70*/  IMAD R37, R242, R38, R37 ;  /* 0x00000026f2257224 */ /* 0x000fe200078e0225 */
[----:B------:R-:W-:Y:S01]  /*2d80*/  @!P2 IADD3 R31, -R31, RZ, RZ ;  /* 0x000000ff1f1fa210 */ /* 0x000fe20007ffe1ff */
[--C-:B------:R-:W-:Y:S01]  /*2d90*/  @!P1 IMAD.IADD R35, R35, 0x1, -R242.reuse ;  /* 0x0000000123239824 */ /* 0x100fe200078e0af2 */
        /* <DEDUP_REMOVED lines=8> */
[C---:B------:R-:W-:Y:S01]  /*2e20*/  ISETP.GT.U32.AND P0, PT, R242.reuse, R35, PT ;  /* 0x00000023f200720c */ /* 0x040fe20003f04070 */
[----:B------:R-:W-:Y:S01]  /*2e30*/  @!P4 IMAD.MOV R30, RZ, RZ, -R30 ;  /* 0x000000ffff1ec224 */ /* 0x000fe200078e0a1e */
[C---:B------:R-:W-:Y:S01]  /*2e40*/  ISETP.GT.U32.AND P4, PT, R242.reuse, R34, PT ;  /* 0x00000022f200720c */ /* 0x040fe20003f84070 */
[----:B------:R-:W-:Y:S01]  /*2e50*/  @!P5 IMAD.MOV R32, RZ, RZ, -R32 ;  /* 0x000000ffff20d224 */ /* 0x000fe200078e0a20 */
[----:B------:R-:W-:Y:S01]  /*2e60*/  ISETP.GT.U32.AND P5, PT, R242, R36, PT ;  /* 0x00000024f200720c */ /* 0x000fe20003fa4070 */
[----:B------:R-:W-:Y:S01]  /*2e70*/  IMAD.MOV R88, RZ, RZ, -R88 ;  /* 0x000000ffff587224 */ /* 0x000fe200078e0a58 */
[----:B------:R-:W-:Y:S01]  /*2e80*/  ISETP.GE.AND P1, PT, R45, RZ, PT ;  /* 0x000000ff2d00720c */ /* 0x000fe20003f26270 */
[----:B------:R-:W-:Y:S01]  /*2e90*/  @!P2 IMAD.IADD R37, R37, 0x1, -R242 ;  /* 0x000000012525a824 */ /* 0x000fe200078e0af2 */
[----:B------:R-:W-:-:S02]  /*2ea0*/  ISETP.GE.AND P6, PT, R40, RZ, PT ;  /* 0x000000ff2800720c */ /* 0x000fc40003fc6270 */
[----:B------:R-:W-:Y:S02]  /*2eb0*/  ISETP.GE.AND P2, PT, R38, RZ, PT ;  /* 0x000000ff2600720c */ /* 0x000fe40003f46270 */
[----:B------:R-:W-:Y:S01]  /*2ec0*/  LOP3.LUT R40, R245, 0x5c, RZ, 0xfc, !PT ;  /* 0x0000005cf5287812 */ /* 0x000fe200078efcff */
[--C-:B------:R-:W-:Y:S01]  /*2ed0*/  @!P0 IMAD.IADD R35, R35, 0x1, -R242.reuse ;  /* 0x0000000123238824 */ /* 0x100fe200078e0af2 */
[----:B------:R-:W-:Y:S01]  /*2ee0*/  ISETP.GE.AND P0, PT, R41, RZ, PT ;  /* 0x000000ff2900720c */ /* 0x000fe20003f06270 */
[--C-:B------:R-:W-:Y:S01]  /*2ef0*/  @!P4 IMAD.IADD R34, R34, 0x1, -R242.reuse ;  /* 0x000000012222c824 */ /* 0x100fe200078e0af2 */
[----:B------:R-:W-:Y:S01]  /*2f00*/  ISETP.GE.AND P4, PT, R33, RZ, PT ;  /* 0x000000ff2100720c */ /* 0x000fe20003f86270 */
[----:B------:R-:W-:Y:S01]  /*2f10*/  @!P5 IMAD.IADD R36, R36, 0x1, -R242 ;  /* 0x000000012424d824 */ /* 0x000fe200078e0af2 */
[----:B------:R-:W-:Y:S01]  /*2f20*/  ISETP.GT.U32.AND P5, PT, R242, R37, PT ;  /* 0x00000025f200720c */ /* 0x000fe20003fa4070 */
[----:B------:R-:W-:Y:S01]  /*2f30*/  IMAD.MOV.U32 R33, RZ, RZ, R35 ;  /* 0x000000ffff217224 */ /* 0x000fe200078e0023 */
[----:B------:R-:W-:Y:S01]  /*2f40*/  IABS R41, R38 ;  /* 0x0000002600297213 */ /* 0x000fe20000000000 */
[----:B------:R-:W-:Y:S01]  /*2f50*/  IMAD.HI.U32 R35, R246, R39, RZ ;  /* 0x00000027f6237227 */ /* 0x000fe200078e00ff */
[----:B------:R-:W-:-:S02]  /*2f60*/  IABS R45, R42 ;  /* 0x0000002a002d7213 */ /* 0x000fc40000000000 */
[C---:B------:R-:W-:Y:S01]  /*2f70*/  LOP3.LUT R44, R245.reuse, 0x62, RZ, 0xfc, !PT ;  /* 0x00000062f52c7812 */ /* 0x040fe200078efcff */
[----:B------:R-:W-:Y:S01]  /*2f80*/  @!P3 IMAD.MOV R33, RZ, RZ, -R33 ;  /* 0x000000ffff21b224 */ /* 0x000fe200078e0a21 */
[----:B------:R-:W-:Y:S01]  /*2f90*/  ISETP.GT.U32.AND P3, PT, R242, R36, PT ;  /* 0x00000024f200720c */ /* 0x000fe20003f64070 */
[----:B------:R-:W-:Y:S01]  /*2fa0*/  IMAD.MOV R35, RZ, RZ, -R35 ;  /* 0x000000ffff237224 */ /* 0x000fe200078e0a23 */
[----:B------:R-:W-:Y:S01]  /*2fb0*/  IABS R47, R44 ;  /* 0x0000002c002f7213 */ /* 0x000fe20000000000 */
[----:B------:R-:W-:Y:S01]  /*2fc0*/  IMAD.HI.U32 R38, R246, R41, RZ ;  /* 0x00000029f6267227 */ /* 0x000fe200078e00ff */
[----:B------:R-:W-:Y:S02]  /*2fd0*/  LOP3.LUT R154, R245, 0x130, RZ, 0xfc, !PT ;  /* 0x00000130f59a7812 */ /* 0x000fe400078efcff */
[----:B------:R-:W-:Y:S01]  /*2fe0*/  @!P5 IADD3 R37, R37, -R242, RZ ;  /* 0x800000f22525d210 */ /* 0x000fe20007ffe0ff */
[C---:B------:R-:W-:Y:S01]  /*2ff0*/  IMAD R39, R242.reuse, R35, R39 ;  /* 0x00000023f2277224 */ /* 0x040fe200078e0227 */
[----:B------:R-:W-:Y:S01]  /*3000*/  LOP3.LUT R35, R245, 0x5e, RZ, 0xfc, !PT ;  /* 0x0000005ef5237812 */ /* 0x000fe200078efcff */
[----:B------:R-:W-:Y:S01]  /*3010*/  IMAD.MOV R38, RZ, RZ, -R38 ;  /* 0x000000ffff267224 */ /* 0x000fe200078e0a26 */
[----:B------:R-:W-:Y:S01]  /*3020*/  IABS R149, R150 ;  /* 0x0000009600957213 */ /* 0x000fe20000000000 */
[----:B------:R-:W-:Y:S01]  /*3030*/  @!P1 IMAD.MOV R34, RZ, RZ, -R34 ;  /* 0x000000ffff229224 */ /* 0x000fe200078e0a22 */
[----:B------:R-:W-:Y:S01]  /*3040*/  ISETP.GT.U32.AND P5, PT, R242, R39, PT ;  /* 0x00000027f200720c */ /* 0x000fe20003fa4070 */
[----:B------:R-:W-:Y:S01]  /*3050*/  @!P3 IMAD.IADD R36, R36, 0x1, -R242 ;  /* 0x000000012424b824 */ /* 0x000fe200078e0af2 */
[----:B------:R-:W-:Y:S01]  /*3060*/  ISETP.GE.AND P3, PT, R35, RZ, PT ;  /* 0x000000ff2300720c */ /* 0x000fe20003f66270 */
[----:B------:R-:W-:Y:S01]  /*3070*/  IMAD R38, R242, R38, R41 ;  /* 0x00000026f2267224 */ /* 0x000fe200078e0229 */
[----:B------:R-:W-:Y:S01]  /*3080*/  IABS R43, R35 ;  /* 0x00000023002b7213 */ /* 0x000fe20000000000 */
[----:B------:R-:W-:Y:S01]  /*3090*/  IMAD.MOV.U32 R35, RZ, RZ, R37 ;  /* 0x000000ffff237224 */ /* 0x000fe200078e0025 */
[----:B------:R-:W-:Y:S01]  /*30a0*/  ISETP.GE.AND P1, PT, R40, RZ, PT ;  /* 0x000000ff2800720c */ /* 0x000fe20003f26270 */
[----:B------:R-:W-:Y:S01]  /*30b0*/  @!P0 IMAD.MOV R36, RZ, RZ, -R36 ;  /* 0x000000ffff248224 */ /* 0x000fe200078e0a24 */
[----:B------:R-:W-:Y:S01]  /*30c0*/  IABS R40, R40 ;  /* 0x0000002800287213 */ /* 0x000fe20000000000 */
[----:B------:R-:W-:Y:S01]  /*30d0*/  @!P6 IMAD.MOV R35, RZ, RZ, -R35 ;  /* 0x000000ffff23e224 */ /* 0x000fe200078e0a23 */
[----:B------:R-:W-:Y:S01]  /*30e0*/  ISETP.GT.U32.AND P6, PT, R242, R38, PT ;  /* 0x00000026f200720c */ /* 0x000fe20003fc4070 */
[----:B------:R-:W-:Y:S01]  /*30f0*/  IMAD.HI.U32 R37, R246, R43, RZ ;  /* 0x0000002bf6257227 */ /* 0x000fe200078e00ff */
[----:B------:R-:W-:-:S02]  /*3100*/  ISETP.GE.AND P0, PT, R42, RZ, PT ;  /* 0x000000ff2a00720c */ /* 0x000fc40003f06270 */
[----:B------:R-:W-:Y:S01]  /*3110*/  IABS R153, R154 ;  /* 0x0000009a00997213 */ /* 0x000fe20000000000 */
[----:B------:R-:W-:Y:S01]  /*3120*/  @!P5 IMAD.IADD R39, R39, 0x1, -R242 ;  /* 0x000000012727d824 */ /* 0x000fe200078e0af2 */
[C---:B------:R-:W-:Y:S01]  /*3130*/  LOP3.LUT R152, R245.reuse, 0x12e, RZ, 0xfc, !PT ;  /* 0x0000012ef5987812 */ /* 0x040fe200078efcff */
[----:B------:R-:W-:Y:S01]  /*3140*/  IMAD.MOV.U32 R41, RZ, RZ, R40 ;  /* 0x000000ffff297224 */ /* 0x000fe200078e0028 */
[C---:B------:R-:W-:Y:S01]  /*3150*/  LOP3.LUT R156, R245.reuse, 0x132, RZ, 0xfc, !PT ;  /* 0x00000132f59c7812 */ /* 0x040fe200078efcff */
[----:B------:R-:W-:Y:S01]  /*3160*/  IMAD.MOV R37, RZ, RZ, -R37 ;  /* 0x000000ffff257224 */ /* 0x000fe200078e0a25 */
[----:B------:R-:W-:Y:S01]  /*3170*/  ISETP.GT.U32.AND P5, PT, R242, R39, PT ;  /* 0x00000027f200720c */ /* 0x000fe20003fa4070 */
[----:B------:R-:W-:Y:S01]  /*3180*/  IMAD.HI.U32 R40, R246, R41, RZ ;  /* 0x00000029f6287227 */ /* 0x000fe200078e00ff */
[----:B------:R-:W-:Y:S02]  /*3190*/  IABS R151, R152 ;  /* 0x0000009800977213 */ /* 0x000fe40000000000 */
[C---:B------:R-:W-:Y:S01]  /*31a0*/  LOP3.LUT R157, R245.reuse, 0x134, RZ, 0xfc, !PT ;  /* 0x00000134f59d7812 */ /* 0x040fe200078efcff */
[----:B------:R-:W-:Y:S01]  /*31b0*/  IMAD.MOV R40, RZ, RZ, -R40 ;  /* 0x000000ffff287224 */ /* 0x000fe200078e0a28 */
[C---:B------:R-:W-:Y:S01]  /*31c0*/  LOP3.LUT R158, R245.reuse, 0x136, RZ, 0xfc, !PT ;  /* 0x00000136f59e7812 */ /* 0x040fe200078efcff */
[----:B------:R-:W-:Y:S01]  /*31d0*/  @!P6 IMAD.IADD R38, R38, 0x1, -R242 ;  /* 0x000000012626e824 */ /* 0x000fe200078e0af2 */
[C---:B------:R-:W-:Y:S01]  /*31e0*/  LOP3.LUT R159, R245.reuse, 0x138, RZ, 0xfc, !PT ;  /* 0x00000138f59f7812 */ /* 0x040fe200078efcff */
[C---:B------:R-:W-:Y:S01]  /*31f0*/  IMAD R41, R242.reuse, R40, R41 ;  /* 0x00000028f2297224 */ /* 0x040fe200078e0229 */
[----:B------:R-:W-:Y:S01]  /*3200*/  LOP3.LUT R160, R245, 0x13a, RZ, 0xfc, !PT ;  /* 0x0000013af5a07812 */ /* 0x000fe200078efcff */
[C---:B------:R-:W-:Y:S01]  /*3210*/  IMAD R40, R242.reuse, R37, R43 ;  /* 0x00000025f2287224 */ /* 0x040fe200078e022b */
[----:B------:R-:W-:Y:S01]  /*3220*/  ISETP.GT.U32.AND P6, PT, R242, R38, PT ;  /* 0x00000026f200720c */ /* 0x000fe20003fc4070 */
[----:B------:R-:W-:Y:S01]  /*3230*/  IMAD.HI.U32 R37, R246, R45, RZ ;  /* 0x0000002df6257227 */ /* 0x000fe200078e00ff */
[----:B------:R-:W-:-:S02]  /*3240*/  IABS R155, R159 ;  /* 0x0000009f009b7213 */ /* 0x000fc40000000000 */
[----:B------:R-:W-:Y:S01]  /*3250*/  LOP3.LUT R161, R245, 0x13c, RZ, 0xfc, !PT ;  /* 0x0000013cf5a17812 */ /* 0x000fe200078efcff */
[--C-:B------:R-:W-:Y:S01]  /*3260*/  @!P5 IMAD.IADD R39, R39, 0x1, -R242.reuse ;  /* 0x000000012727d824 */ /* 0x100fe200078e0af2 */
[----:B------:R-:W-:Y:S01]  /*3270*/  ISETP.GT.U32.AND P5, PT, R242, R41, PT ;  /* 0x00000029f200720c */ /* 0x000fe20003fa4070 */
[----:B------:R-:W-:Y:S01]  /*3280*/  IMAD.MOV R43, RZ, RZ, -R37 ;  /* 0x000000ffff2b7224 */ /* 0x000fe200078e0a25 */
[C---:B------:R-:W-:Y:S01]  /*3290*/  LOP3.LUT R162, R245.reuse, 0x14a, RZ, 0xfc, !PT ;  /* 0x0000014af5a27812 */ /* 0x040fe200078efcff */
[----:B------:R-:W-:Y:S01]  /*32a0*/  IMAD.HI.U32 R42, R246, R47, RZ ;  /* 0x0000002ff62a7227 */ /* 0x000fe200078e00ff */
[C---:B------:R-:W-:Y:S02]  /*32b0*/  LOP3.LUT R164, R245.reuse, 0x14c, RZ, 0xfc, !PT ;  /* 0x0000014cf5a47812 */ /* 0x040fe400078efcff */
[----:B------:R-:W-:Y:S01]  /*32c0*/  IABS R165, R162 ;  /* 0x000000a200a57213 */ /* 0x000fe20000000000 */
[----:B------:R-:W-:Y:S01]  /*32d0*/  IMAD.MOV.U32 R37, RZ, RZ, R39 ;  /* 0x000000ffff257224 */ /* 0x000fe200078e0027 */
[----:B------:R-:W-:Y:S01]  /*32e0*/  IADD3 R42, -R42, RZ, RZ ;  /* 0x000000ff2a2a7210 */ /* 0x000fe20007ffe1ff */
[C---:B------:R-:W-:Y:S01]  /*32f0*/  IMAD R43, R242.reuse, R43, R45 ;  /* 0x0000002bf22b7224 */ /* 0x040fe200078e022d */
[----:B------:R-:W-:Y:S01]  /*3300*/  LOP3.LUT R168, R245, 0x150, RZ, 0xfc, !PT ;  /* 0x00000150f5a87812 */ /* 0x000fe200078efcff */
[----:B------:R-:W-:Y:S01]  /*3310*/  @!P4 IMAD.MOV R37, RZ, RZ, -R37 ;  /* 0x000000ffff25c224 */ /* 0x000fe200078e0a25 */
[----:B------:R-:W-:Y:S01]  /*3320*/  ISETP.GT.U32.AND P4, PT, R242, R40, PT ;  /* 0x00000028f200720c */ /* 0x000fe20003f84070 */
[--C-:B------:R-:W-:Y:S01]  /*3330*/  @!P6 IMAD.IADD R38, R38, 0x1, -R242.reuse ;  /* 0x000000012626e824 */ /* 0x100fe200078e0af2 */
[C---:B------:R-:W-:Y:S01]  /*3340*/  ISETP.GT.U32.AND P6, PT, R242.reuse, R43, PT ;  /* 0x0000002bf200720c */ /* 0x040fe20003fc4070 */
[----:B------:R-:W-:Y:S01]  /*3350*/  IMAD R42, R242, R42, R47 ;  /* 0x0000002af22a7224 */ /* 0x000fe200078e022f */
[----:B------:R-:W-:Y:S01]  /*3360*/  IABS R47, R50 ;  /* 0x00000032002f7213 */ /* 0x000fe20000000000 */
[----:B------:R-:W-:Y:S01]  /*3370*/  @!P5 IMAD.IADD R41, R41, 0x1, -R242 ;  /* 0x000000012929d824 */ /* 0x000fe200078e0af2 */
[----:B------:R-:W-:Y:S01]  /*3380*/  LOP3.LUT R166, R245, 0x14e, RZ, 0xfc, !PT ;  /* 0x0000014ef5a67812 */ /* 0x000fe200078efcff */
[----:B------:R-:W-:Y:S01]  /*3390*/  IMAD.HI.U32 R39, R246, R49, RZ ;  /* 0x00000031f6277227 */ /* 0x000fe200078e00ff */
[----:B------:R-:W-:-:S02]  /*33a0*/  ISETP.GT.U32.AND P5, PT, R242, R42, PT ;  /* 0x0000002af200720c */ /* 0x000fc40003fa4070 */
[C---:B------:R-:W-:Y:S01]  /*33b0*/  LOP3.LUT R169, R245.reuse, 0x152, RZ, 0xfc, !PT ;  /* 0x00000152f5a97812 */ /* 0x040fe200078efcff */
[----:B------:R-:W-:Y:S01]  /*33c0*/  IMAD.MOV R39, RZ, RZ, -R39 ;  /* 0x000000ffff277224 */ /* 0x000fe200078e0a27 */
[----:B------:R-:W-:Y:S01]  /*33d0*/  LOP3.LUT R170, R245, 0x154, RZ, 0xfc, !PT ;  /* 0x00000154f5aa7812 */ /* 0x000fe200078efcff */
[--C-:B------:R-:W-:Y:S01]  /*33e0*/  @!P4 IMAD.IADD R40, R40, 0x1, -R242.reuse ;  /* 0x000000012828c824 */ /* 0x100fe200078e0af2 */
[C---:B------:R-:W-:Y:S01]  /*33f0*/  ISETP.GT.U32.AND P4, PT, R242.reuse, R41, PT ;  /* 0x00000029f200720c */ /* 0x040fe20003f84070 */
[----:B------:R-:W-:Y:S01]  /*3400*/  @!P6 IMAD.IADD R43, R43, 0x1, -R242 ;  /* 0x000000012b2be824 */ /* 0x000fe200078e0af2 */
[----:B------:R-:W-:Y:S01]  /*3410*/  IABS R167, R169 ;  /* 0x000000a900a77213 */ /* 0x000fe20000000000 */
[C---:B------:R-:W-:Y:S01]  /*3420*/  IMAD R45, R242.reuse, R39, R49 ;  /* 0x00000027f22d7224 */ /* 0x040fe200078e0231 */
[----:B------:R-:W-:Y:S01]  /*3430*/  ISETP.GT.U32.AND P6, PT, R242, R40, PT ;  /* 0x00000028f200720c */ /* 0x000fe20003fc4070 */
[----:B------:R-:W-:Y:S01]  /*3440*/  IMAD.HI.U32 R39, R246, R47, RZ ;  /* 0x0000002ff6277227 */ /* 0x000fe200078e00ff */
[----:B------:R-:W-:-:S02]  /*3450*/  IABS R49, R52 ;  /* 0x0000003400317213 */ /* 0x000fc40000000000 */
[C---:B------:R-:W-:Y:S01]  /*3460*/  LOP3.LUT R172, R245.reuse, 0x158, RZ, 0xfc, !PT ;  /* 0x00000158f5ac7812 */ /* 0x040fe200078efcff */
[--C-:B------:R-:W-:Y:S01]  /*3470*/  @!P5 IMAD.IADD R42, R42, 0x1, -R242.reuse ;  /* 0x000000012a2ad824 */ /* 0x100fe200078e0af2 */
[C---:B------:R-:W-:Y:S01]  /*3480*/  ISETP.GT.U32.AND P5, PT, R242.reuse, R43, PT ;  /* 0x0000002bf200720c */ /* 0x040fe20003fa4070 */
[----:B------:R-:W-:Y:S01]  /*3490*/  IMAD.MOV R39, RZ, RZ, -R39 ;  /* 0x000000ffff277224 */ /* 0x000fe200078e0a27 */
[----:B------:R-:W-:Y:S01]  /*34a0*/  LOP3.LUT R174, R245, 0x15a, RZ, 0xfc, !PT ;  /* 0x0000015af5ae7812 */ /* 0x000fe200078efcff */
[----:B------:R-:W-:Y:S01]  /*34b0*/  @!P4 IMAD.IADD R41, R41, 0x1, -R242 ;  /* 0x000000012929c824 */ /* 0x000fe200078e0af2 */
[C---:B------:R-:W-:Y:S01]  /*34c0*/  ISETP.GT.U32.AND P4, PT, R242.reuse, R45, PT ;  /* 0x0000002df200720c */ /* 0x040fe20003f84070 */
[----:B------:R-:W-:Y:S01]  /*34d0*/  @!P2 IMAD.MOV R38, RZ, RZ, -R38 ;  /* 0x000000ffff26a224 */ /* 0x000fe200078e0a26 */
[----:B------:R-:W-:Y:S01]  /*34e0*/  ISETP.GT.U32.AND P2, PT, R242, R42, PT ;  /* 0x0000002af200720c */ /* 0x000fe20003f44070 */
[----:B------:R-:W-:Y:S01]  /*34f0*/  @!P6 IMAD.IADD R40, R40, 0x1, -R242 ;  /* 0x000000012828e824 */ /* 0x000fe200078e0af2 */
[----:B------:R-:W-:Y:S01]  /*3500*/  ISETP.GE.AND P6, PT, R44, RZ, PT ;  /* 0x000000ff2c00720c */ /* 0x000fe20003fc6270 */
[----:B------:R-:W-:Y:S01]  /*3510*/  IMAD R44, R242, R39, R47 ;  /* 0x00000027f22c7224 */ /* 0x000fe200078e022f */
[----:B------:R-:W-:Y:S01]  /*3520*/  IABS R171, R174 ;  /* 0x000000ae00ab7213 */ /* 0x000fe20000000000 */
[----:B------:R-:W-:Y:S01]  /*3530*/  IMAD.HI.U32 R39, R246, R49, RZ ;  /* 0x00000031f6277227 */ /* 0x000fe200078e00ff */
[----:B------:R-:W-:-:S02]  /*3540*/  LOP3.LUT R176, R245, 0x15e, RZ, 0xfc, !PT ;  /* 0x0000015ef5b07812 */ /* 0x000fc400078efcff */
[----:B------:R-:W-:Y:S01]  /*3550*/  @!P5 IADD3 R43, R43, -R242, RZ ;  /* 0x800000f22b2bd210 */ /* 0x000fe20007ffe0ff */
[----:B------:R-:W-:Y:S01]  /*3560*/  IMAD.MOV R39, RZ, RZ, -R39 ;  /* 0x000000ffff277224 */ /* 0x000fe200078e0a27 */
[----:B------:R-:W-:Y:S01]  /*3570*/  ISETP.GT.U32.AND P5, PT, R242, R44, PT ;  /* 0x0000002cf200720c */ /* 0x000fe20003fa4070 */
[----:B------:R-:W-:Y:S01]  /*3580*/  @!P4 IMAD.IADD R45, R45, 0x1, -R242 ;  /* 0x000000012d2dc824 */ /* 0x000fe200078e0af2 */
[----:B------:R-:W-:Y:S01]  /*3590*/  ISETP.GE.AND P4, PT, R50, RZ, PT ;  /* 0x000000ff3200720c */ /* 0x000fe20003f86270 */
[----:B------:R-:W-:Y:S01]  /*35a0*/  IMAD R47, R242, R39, R49 ;  /* 0x00000027f22f7224 */ /* 0x000fe200078e0231 */
[C---:B------:R-:W-:Y:S01]  /*35b0*/  LOP3.LUT R50, R245.reuse, 0x6e, RZ, 0xfc, !PT ;  /* 0x0000006ef5327812 */ /* 0x040fe200078efcff */
[----:B------:R-:W-:Y:S01]  /*35c0*/  IMAD.MOV.U32 R39, RZ, RZ, R41 ;  /* 0x000000ffff277224 */ /* 0x000fe200078e0029 */
[----:B------:R-:W-:Y:S01]  /*35d0*/  LOP3.LUT R178, R245, 0x166, RZ, 0xfc, !PT ;  /* 0x00000166f5b27812 */ /* 0x000fe200078efcff */
[----:B------:R-:W-:Y:S01]  /*35e0*/  IMAD.HI.U32 R41, R246, R53, RZ ;  /* 0x00000035f6297227 */ /* 0x000fe200078e00ff */
[----:B------:R-:W-:-:S02]  /*35f0*/  IABS R51, R50 ;  /* 0x0000003200337213 */ /* 0x000fc40000000000 */
[C---:B------:R-:W-:Y:S01]  /*3600*/  LOP3.LUT R180, R245.reuse, 0x16c, RZ, 0xfc, !PT ;  /* 0x0000016cf5b47812 */ /* 0x040fe200078efcff */
[----:B------:R-:W-:Y:S01]  /*3610*/  IMAD.MOV R49, RZ, RZ, -R41 ;  /* 0x000000ffff317224 */ /* 0x000fe200078e0a29 */
[----:B------:R-:W-:Y:S01]  /*3620*/  LOP3.LUT R182, R245, 0x170, RZ, 0xfc, !PT ;  /* 0x00000170f5b67812 */ /* 0x000fe200078efcff */
[--C-:B------:R-:W-:Y:S01]  /*3630*/  @!P5 IMAD.IADD R44, R44, 0x1, -R242.reuse ;  /* 0x000000012c2cd824 */ /* 0x100fe200078e0af2 */
[----:B------:R-:W-:Y:S01]  /*3640*/  IABS R179, R180 ;  /* 0x000000b400b37213 */ /* 0x000fe20000000000 */
[----:B------:R-:W-:Y:S01]  /*3650*/  @!P1 IMAD.MOV R39, RZ, RZ, -R39 ;  /* 0x000000ffff279224 */ /* 0x000fe200078e0a27 */
[C---:B------:R-:W-:Y:S01]  /*3660*/  ISETP.GT.U32.AND P1, PT, R242.reuse, R45, PT ;  /* 0x0000002df200720c */ /* 0x040fe20003f24070 */
[C---:B------:R-:W-:Y:S01]  /*3670*/  IMAD R49, R242.reuse, R49, R53 ;  /* 0x00000031f2317224 */ /* 0x040fe200078e0235 */
[----:B------:R-:W-:Y:S01]  /*3680*/  ISETP.GT.U32.AND P5, PT, R242, R44, PT ;  /* 0x0000002cf200720c */ /* 0x000fe20003fa4070 */
[----:B------:R-:W-:Y:S01]  /*3690*/  @!P2 IMAD.IADD R42, R42, 0x1, -R242 ;  /* 0x000000012a2aa824 */ /* 0x000fe200078e0af2 */
[----:B------:R-:W-:Y:S01]  /*36a0*/  ISETP.GE.AND P2, PT, R48, RZ, PT ;  /* 0x000000ff3000720c */ /* 0x000fe20003f46270 */
[----:B------:R-:W-:Y:S01]  /*36b0*/  @!P3 IMAD.MOV R40, RZ, RZ, -R40 ;  /* 0x000000ffff28b224 */ /* 0x000fe200078e0a28 */
[----:B------:R-:W-:Y:S01]  /*36c0*/  ISETP.GT.U32.AND P3, PT, R242, R47, PT ;  /* 0x0000002ff200720c */ /* 0x000fe20003f64070 */
[----:B------:R-:W-:Y:S01]  /*36d0*/  IMAD.MOV.U32 R41, RZ, RZ, R43 ;  /* 0x000000ffff297224 */ /* 0x000fe200078e002b */
[----:B------:R-:W-:-:S02]  /*36e0*/  @!P6 IADD3 R42, -R42, RZ, RZ ;  /* 0x000000ff2a2ae210 */ /* 0x000fc40007ffe1ff */
[----:B------:R-:W-:Y:S01]  /*36f0*/  ISETP.GT.U32.AND P6, PT, R242, R46, PT ;  /* 0x0000002ef200720c */ /* 0x000fe20003fc4070 */
[----:B------:R-:W-:Y:S01]  /*3700*/  @!P0 IMAD.MOV R41, RZ, RZ, -R41 ;  /* 0x000000ffff298224 */ /* 0x000fe200078e0a29 */
[----:B------:R-:W-:Y:S01]  /*3710*/  ISETP.GE.AND P0, PT, R52, RZ, PT ;  /* 0x000000ff3400720c */ /* 0x000fe20003f06270 */
[--C-:B------:R-:W-:Y:S01]  /*3720*/  @!P1 IMAD.IADD R45, R45, 0x1, -R242.reuse ;  /* 0x000000012d2d9824 */ /* 0x100fe200078e0af2 */
[----:B------:R-:W-:Y:S01]  /*3730*/  LOP3.LUT R52, R245, 0x70, RZ, 0xfc, !PT ;  /* 0x00000070f5347812 */ /* 0x000fe200078efcff */
[--C-:B------:R-:W-:Y:S01]  /*3740*/  @!P5 IMAD.IADD R44, R44, 0x1, -R242.reuse ;  /* 0x000000012c2cd824 */ /* 0x100fe200078e0af2 */
[----:B------:R-:W-:Y:S01]  /*3750*/  ISETP.GT.U32.AND P5, PT, R242, R49, PT ;  /* 0x00000031f200720c */ /* 0x000fe20003fa4070 */
[----:B------:R-:W-:Y:S01]  /*3760*/  IMAD.MOV.U32 R43, RZ, RZ, R45 ;  /* 0x000000ffff2b7224 */ /* 0x000fe200078e002d */
[----:B------:R-:W-:Y:S01]  /*3770*/  IABS R53, R52 ;  /* 0x0000003400357213 */ /* 0x000fe20000000000 */
[----:B------:R-:W-:Y:S01]  /*3780*/  @!P3 IMAD.IADD R47, R47, 0x1, -R242 ;  /* 0x000000012f2fb824 */ /* 0x000fe200078e0af2 */
[----:B------:R-:W-:Y:S01]  /*3790*/  ISETP.GE.AND P1, PT, R54, RZ, PT ;  /* 0x000000ff3600720c */ /* 0x000fe20003f26270 */
[----:B------:R-:W-:Y:S01]  /*37a0*/  IMAD.HI.U32 R45, R246, R51, RZ ;  /* 0x00000033f62d7227 */ /* 0x000fe200078e00ff */
[----:B------:R-:W-:-:S02]  /*37b0*/  LOP3.LUT R54, R245, 0x72, RZ, 0xfc, !PT ;  /* 0x00000072f5367812 */ /* 0x000fc400078efcff */
[----:B------:R-:W-:Y:S01]  /*37c0*/  ISETP.GE.AND P3, PT, R55, RZ, PT ;  /* 0x000000ff3700720c */ /* 0x000fe20003f66270 */
[--C-:B------:R-:W-:Y:S01]  /*37d0*/  @!P6 IMAD.IADD R46, R46, 0x1, -R242.reuse ;  /* 0x000000012e2ee824 */ /* 0x100fe200078e0af2 */
[----:B------:R-:W-:Y:S01]  /*37e0*/  ISETP.GT.U32.AND P6, PT, R242, R47, PT ;  /* 0x0000002ff200720c */ /* 0x000fe20003fc4070 */
[----:B------:R-:W-:Y:S01]  /*37f0*/  IMAD.MOV R48, RZ, RZ, -R45 ;  /* 0x000000ffff307224 */ /* 0x000fe200078e0a2d */
[----:B------:R-:W-:Y:S01]  /*3800*/  IABS R55, R54 ;  /* 0x0000003600377213 */ /* 0x000fe20000000000 */
[--C-:B------:R-:W-:Y:S01]  /*3810*/  @!P5 IMAD.IADD R49, R49, 0x1, -R242.reuse ;  /* 0x000000013131d824 */ /* 0x100fe200078e0af2 */
[----:B------:R-:W-:Y:S01]  /*3820*/  IABS R181, R182 ;  /* 0x000000b600b57213 */ /* 0x000fe20000000000 */
[----:B------:R-:W-:Y:S01]  /*3830*/  IMAD.HI.U32 R45, R246, R53, RZ ;  /* 0x00000035f62d7227 */ /* 0x000fe200078e00ff */
[C---:B------:R-:W-:Y:S02]  /*3840*/  LOP3.LUT R184, R245.reuse, 0x172, RZ, 0xfc, !PT ;  /* 0x00000172f5b87812 */ /* 0x040fe400078efcff */
[C---:B------:R-:W-:Y:S01]  /*3850*/  ISETP.GT.U32.AND P5, PT, R242.reuse, R49, PT ;  /* 0x00000031f200720c */ /* 0x040fe20003fa4070 */
[----:B------:R-:W-:Y:S01]  /*3860*/  IMAD.MOV R45, RZ, RZ, -R45 ;  /* 0x000000ffff2d7224 */ /* 0x000fe200078e0a2d */
[----:B------:R-:W-:Y:S01]  /*3870*/  IABS R183, R184 ;  /* 0x000000b800b77213 */ /* 0x000fe20000000000 */
[----:B------:R-:W-:Y:S01]  /*3880*/  @!P2 IMAD.MOV R43, RZ, RZ, -R43 ;  /* 0x000000ffff2ba224 */ /* 0x000fe200078e0a2b */
[C---:B------:R-:W-:Y:S01]  /*3890*/  ISETP.GT.U32.AND P2, PT, R242.reuse, R46, PT ;  /* 0x0000002ef200720c */ /* 0x040fe20003f44070 */
[C---:B------:R-:W-:Y:S01]  /*38a0*/  IMAD R48, R242.reuse, R48, R51 ;  /* 0x00000030f2307224 */ /* 0x040fe200078e0233 */
[C---:B------:R-:W-:Y:S01]  /*38b0*/  LOP3.LUT R186, R245.reuse, 0x174, RZ, 0xfc, !PT ;  /* 0x00000174f5ba7812 */ /* 0x040fe200078efcff */
[C---:B------:R-:W-:Y:S01]  /*38c0*/  IMAD R51, R242.reuse, R45, R53 ;  /* 0x0000002df2337224 */ /* 0x040fe200078e0235 */
[----:B------:R-:W-:Y:S01]  /*38d0*/  LOP3.LUT R188, R245, 0x178, RZ, 0xfc, !PT ;  /* 0x00000178f5bc7812 */ /* 0x000fe200078efcff */
[----:B------:R-:W-:Y:S01]  /*38e0*/  @!P6 IMAD.IADD R47, R47, 0x1, -R242 ;  /* 0x000000012f2fe824 */ /* 0x000fe200078e0af2 */
[----:B------:R-:W-:Y:S01]  /*38f0*/  ISETP.GT.U32.AND P6, PT, R242, R48, PT ;  /* 0x00000030f200720c */ /* 0x000fe20003fc4070 */
[----:B------:R-:W-:Y:S01]  /*3900*/  IMAD.HI.U32 R45, R246, R55, RZ ;  /* 0x00000037f62d7227 */ /* 0x000fe200078e00ff */
[----:B------:R-:W-:-:S02]  /*3910*/  IABS R185, R186 ;  /* 0x000000ba00b97213 */ /* 0x000fc40000000000 */
[----:B------:R-:W-:Y:S01]  /*3920*/  @!P5 IADD3 R49, R49, -R242, RZ ;  /* 0x800000f23131d210 */ /* 0x000fe20007ffe0ff */
[----:B------:R-:W-:Y:S01]  /*3930*/  IMAD.MOV R45, RZ, RZ, -R45 ;  /* 0x000000ffff2d7224 */ /* 0x000fe200078e0a2d */
[----:B------:R-:W-:Y:S01]  /*3940*/  ISETP.GT.U32.AND P5, PT, R242, R51, PT ;  /* 0x00000033f200720c */ /* 0x000fe20003fa4070 */
[----:B------:R-:W-:Y:S01]  /*3950*/  @!P2 IMAD.IADD R46, R46, 0x1, -R242 ;  /* 0x000000012e2ea824 */ /* 0x000fe200078e0af2 */
[----:B------:R-:W-:Y:S01]  /*3960*/  ISETP.GE.AND P2, PT, R50, RZ, PT ;  /* 0x000000ff3200720c */ /* 0x000fe20003f46270 */
[----:B------:R-:W-:Y:S01]  /*3970*/  IMAD.HI.U32 R50, R246, R57, RZ ;  /* 0x00000039f6327227 */ /* 0x000fe200078e00ff */
[C---:B------:R-:W-:Y:S02]  /*3980*/  LOP3.LUT R189, R245.reuse, 0x17a, RZ, 0xfc, !PT ;  /* 0x0000017af5bd7812 */ /* 0x040fe400078efcff */
[----:B------:R-:W-:Y:S01]  /*3990*/  LOP3.LUT R190, R245, 0x182, RZ, 0xfc, !PT ;  /* 0x00000182f5be7812 */ /* 0x000fe200078efcff */
[----:B------:R-:W-:Y:S01]  /*39a0*/  IMAD.MOV R53, RZ, RZ, -R50 ;  /* 0x000000ffff357224 */ /* 0x000fe200078e0a32 */
[----:B------:R-:W-:Y:S01]  /*39b0*/  IABS R187, R189 ;  /* 0x000000bd00bb7213 */ /* 0x000fe20000000000 */
[--C-:B------:R-:W-:Y:S01]  /*39c0*/  @!P6 IMAD.IADD R48, R48, 0x1, -R242.reuse ;  /* 0x000000013030e824 */ /* 0x100fe200078e0af2 */
[----:B------:R-:W-:Y:S01]  /*39d0*/  ISETP.GE.AND P6, PT, R52, RZ, PT ;  /* 0x000000ff3400720c */ /* 0x000fe20003fc6270 */
[C---:B------:R-:W-:Y:S01]  /*39e0*/  IMAD R50, R242.reuse, R45, R55 ;  /* 0x0000002df2327224 */ /* 0x040fe200078e0237 */
[----:B------:R-:W-:Y:S01]  /*39f0*/  IABS R55, R60 ;  /* 0x0000003c00377213 */ /* 0x000fe20000000000 */
[----:B------:R-:W-:Y:S01]  /*3a00*/  @!P5 IMAD.IADD R51, R51, 0x1, -R242 ;  /* 0x000000013333d824 */ /* 0x000fe200078e0af2 */
[----:B------:R-:W-:Y:S01]  /*3a10*/  LOP3.LUT R198, R245, 0x184, RZ, 0xfc, !PT ;  /* 0x00000184f5c67812 */ /* 0x000fe200078efcff */
[----:B------:R-:W-:Y:S01]  /*3a20*/  IMAD.MOV.U32 R45, RZ, RZ, R47 ;  /* 0x000000ffff2d7224 */ /* 0x000fe200078e002f */
[----:B------:R-:W-:Y:S01]  /*3a30*/  IABS R191, R190 ;  /* 0x000000be00bf7213 */ /* 0x000fe20000000000 */
[----:B------:R-:W-:Y:S01]  /*3a40*/  @!P4 IMAD.MOV R44, RZ, RZ, -R44 ;  /* 0x000000ffff2cc224 */ /* 0x000fe200078e0a2c */
[----:B------:R-:W-:Y:S01]  /*3a50*/  ISETP.GT.U32.AND P5, PT, R242, R51, PT ;  /* 0x00000033f200720c */ /* 0x000fe20003fa4070 */
[----:B------:R-:W-:Y:S01]  /*3a60*/  IMAD.HI.U32 R52, R246, R59, RZ ;  /* 0x0000003bf6347227 */ /* 0x000fe200078e00ff */
[----:B------:R-:W-:-:S02]  /*3a70*/  ISETP.GT.U32.AND P4, PT, R242, R48, PT ;  /* 0x00000030f200720c */ /* 0x000fc40003f84070 */
[C---:B------:R-:W-:Y:S01]  /*3a80*/  LOP3.LUT R199, R245.reuse, 0x186, RZ, 0xfc, !PT ;  /* 0x00000186f5c77812 */ /* 0x040fe200078efcff */
[----:B------:R-:W-:Y:S01]  /*3a90*/  @!P0 IMAD.MOV R45, RZ, RZ, -R45 ;  /* 0x000000ffff2d8224 */ /* 0x000fe200078e0a2d */
[C---:B------:R-:W-:Y:S01]  /*3aa0*/  ISETP.GT.U32.AND P0, PT, R242.reuse, R50, PT ;  /* 0x00000032f200720c */ /* 0x040fe20003f04070 */
[C---:B------:R-:W-:Y:S01]  /*3ab0*/  IMAD R53, R242.reuse, R53, R57 ;  /* 0x00000035f2357224 */ /* 0x040fe200078e0239 */
[C---:B------:R-:W-:Y:S01]  /*3ac0*/  LOP3.LUT R200, R245.reuse, 0x188, RZ, 0xfc, !PT ;  /* 0x00000188f5c87812 */ /* 0x040fe200078efcff */
[----:B------:R-:W-:Y:S01]  /*3ad0*/  IMAD.MOV.U32 R47, RZ, RZ, R49 ;  /* 0x000000ffff2f7224 */ /* 0x000fe200078e0031 */
[----:B------:R-:W-:Y:S01]  /*3ae0*/  LOP3.LUT R196, R245, 0x18c, RZ, 0xfc, !PT ;  /* 0x0000018cf5c47812 */ /* 0x000fe200078efcff */
[----:B------:R-:W-:Y:S01]  /*3af0*/  IMAD.MOV R52, RZ, RZ, -R52 ;  /* 0x000000ffff347224 */ /* 0x000fe200078e0a34 */
[----:B------:R-:W-:Y:S01]  /*3b00*/  IABS R193, R200 ;  /* 0x000000c800c17213 */ /* 0x000fe20000000000 */
[----:B------:R-:W-:Y:S01]  /*3b10*/  @!P3 IMAD.MOV R47, RZ, RZ, -R47 ;  /* 0x000000ffff2fb224 */ /* 0x000fe200078e0a2f */
[C---:B------:R-:W-:Y:S01]  /*3b20*/  ISETP.GT.U32.AND P3, PT, R242.reuse, R53, PT ;  /* 0x00000035f200720c */ /* 0x040fe20003f64070 */
[----:B------:R-:W-:Y:S01]  /*3b30*/  IMAD R52, R242, R52, R59 ;  /* 0x00000034f2347224 */ /* 0x000fe200078e023b */
[----:B------:R-:W-:Y:S01]  /*3b40*/  @!P4 IADD3 R48, R48, -R242, RZ ;  /* 0x800000f23030c210 */ /* 0x000fe20007ffe0ff */
[--C-:B------:R-:W-:Y:S01]  /*3b50*/  @!P5 IMAD.IADD R51, R51, 0x1, -R242.reuse ;  /* 0x000000013333d824 */ /* 0x100fe200078e0af2 */
[----:B------:R-:W-:Y:S01]  /*3b60*/  ISETP.GE.AND P4, PT, R56, RZ, PT ;  /* 0x000000ff3800720c */ /* 0x000fe20003f86270 */
[----:B------:R-:W-:Y:S01]  /*3b70*/  @!P0 IMAD.IADD R50, R50, 0x1, -R242 ;  /* 0x0000000132328824 */ /* 0x000fe200078e0af2 */
[----:B------:R-:W-:Y:S01]  /*3b80*/  ISETP.GT.U32.AND P5, PT, R242, R52, PT ;  /* 0x00000034f200720c */ /* 0x000fe20003fa4070 */
[----:B------:R-:W-:Y:S01]  /*3b90*/  @!P2 IMAD.MOV R48, RZ, RZ, -R48 ;  /* 0x000000ffff30a224 */ /* 0x000fe200078e0a30 */
[----:B------:R-:W-:Y:S01]  /*3ba0*/  ISETP.GE.AND P0, PT, R58, RZ, PT ;  /* 0x000000ff3a00720c */ /* 0x000fe20003f06270 */
[----:B------:R-:W-:Y:S01]  /*3bb0*/  IMAD.HI.U32 R49, R246, R55, RZ ;  /* 0x00000037f6317227 */ /* 0x000fe200078e00ff */
[----:B------:R-:W-:-:S02]  /*3bc0*/  ISETP.GT.U32.AND P2, PT, R242, R50, PT ;  /* 0x00000032f200720c */ /* 0x000fc40003f44070 */
[----:B------:R-:W-:Y:S01]  /*3bd0*/  LOP3.LUT R58, R245, 0x7c, RZ, 0xfc, !PT ;  /* 0x0000007cf53a7812 */ /* 0x000fe200078efcff */
[----:B------:R-:W-:Y:S01]  /*3be0*/  @!P3 IMAD.IADD R53, R53, 0x1, -R242 ;  /* 0x000000013535b824 */ /* 0x000fe200078e0af2 */
[----:B------:R-:W-:Y:S01]  /*3bf0*/  IABS R56, R62 ;  /* 0x0000003e00387213 */ /* 0x000fe20000000000 */
[----:B------:R-:W-:Y:S01]  /*3c00*/  @!P1 IMAD.MOV R46, RZ, RZ, -R46 ;  /* 0x000000ffff2e9224 */ /* 0x000fe200078e0a2e */
[----:B------:R-:W-:Y:S01]  /*3c10*/  ISETP.GE.AND P1, PT, R54, RZ, PT ;  /* 0x000000ff3600720c */ /* 0x000fe20003f26270 */
[----:B------:R-:W-:Y:S01]  /*3c20*/  IMAD.MOV R49, RZ, RZ, -R49 ;  /* 0x000000ffff317224 */ /* 0x000fe200078e0a31 */
[----:B------:R-:W-:Y:S01]  /*3c30*/  LOP3.LUT R54, R245, 0x7a, RZ, 0xfc, !PT ;  /* 0x0000007af5367812 */ /* 0x000fe200078efcff */
[--C-:B------:R-:W-:Y:S01]  /*3c40*/  @!P5 IMAD.IADD R52, R52, 0x1, -R242.reuse ;  /* 0x000000013434d824 */ /* 0x100fe200078e0af2 */
[C---:B------:R-:W-:Y:S01]  /*3c50*/  ISETP.GT.U32.AND P3, PT, R242.reuse, R53, PT ;  /* 0x00000035f200720c */ /* 0x040fe20003f64070 */
[C---:B------:R-:W-:Y:S01]  /*3c60*/  IMAD R55, R242.reuse, R49, R55 ;  /* 0x00000031f2377224 */ /* 0x040fe200078e0237 */
[----:B------:R-:W-:Y:S01]  /*3c70*/  IABS R57, R54 ;  /* 0x0000003600397213 */ /* 0x000fe20000000000 */
[----:B------:R-:W-:Y:S01]  /*3c80*/  IMAD.MOV.U32 R49, RZ, RZ, R51 ;  /* 0x000000ffff317224 */ /* 0x000fe200078e0033 */
[----:B------:R-:W-:Y:S01]  /*3c90*/  ISETP.GT.U32.AND P5, PT, R242, R52, PT ;  /* 0x00000034f200720c */ /* 0x000fe20003fa4070 */
[----:B------:R-:W-:Y:S01]  /*3ca0*/  @!P2 IMAD.IADD R50, R50, 0x1, -R242 ;  /* 0x000000013232a824 */ /* 0x000fe200078e0af2 */
[----:B------:R-:W-:Y:S01]  /*3cb0*/  ISETP.GT.U32.AND P2, PT, R242, R55, PT ;  /* 0x00000037f200720c */ /* 0x000fe20003f44070 */
[----:B------:R-:W-:Y:S01]  /*3cc0*/  IMAD.HI.U32 R51, R246, R57, RZ ;  /* 0x00000039f6337227 */ /* 0x000fe200078e00ff */
[----:B------:R-:W-:-:S02]  /*3cd0*/  IABS R59, R58 ;  /* 0x0000003a003b7213 */ /* 0x000fc40000000000 */
[----:B------:R-:W-:Y:S01]  /*3ce0*/  IABS R197, R196 ;  /* 0x000000c400c57213 */ /* 0x000fe20000000000 */
[----:B------:R-:W-:Y:S01]  /*3cf0*/  IMAD.MOV R51, RZ, RZ, -R51 ;  /* 0x000000ffff337224 */ /* 0x000fe200078e0a33 */
[----:B------:R-:W-:Y:S01]  /*3d00*/  LOP3.LUT R201, R245, 0x18a, RZ, 0xfc, !PT ;  /* 0x0000018af5c97812 */ /* 0x000fe200078efcff */
[--C-:B------:R-:W-:Y:S01]  /*3d10*/  @!P3 IMAD.IADD R53, R53, 0x1, -R242.reuse ;  /* 0x000000013535b824 */ /* 0x100fe200078e0af2 */
[----:B------:R-:W-:Y:S01]  /*3d20*/  ISETP.GE.AND P3, PT, R54, RZ, PT ;  /* 0x000000ff3600720c */ /* 0x000fe20003f66270 */
[----:B------:R-:W-:Y:S01]  /*3d30*/  IMAD R54, R242, R51, R57 ;  /* 0x00000033f2367224 */ /* 0x000fe200078e0239 */
[----:B------:R-:W-:Y:S01]  /*3d40*/  IABS R195, R201 ;  /* 0x000000c900c37213 */ /* 0x000fe20000000000 */
[----:B------:R-:W-:Y:S01]  /*3d50*/  IMAD.HI.U32 R51, R246, R59, RZ ;  /* 0x0000003bf6337227 */ /* 0x000fe200078e00ff */
[----:B------:R-:W-:Y:S02]  /*3d60*/  @!P5 IADD3 R52, R52, -R242, RZ ;  /* 0x800000f23434d210 */ /* 0x000fe40007ffe0ff */
[----:B------:R-:W-:Y:S01]  /*3d70*/  ISETP.GT.U32.AND P5, PT, R242, R54, PT ;  /* 0x00000036f200720c */ /* 0x000fe20003fa4070 */
[----:B------:R-:W-:Y:S01]  /*3d80*/  @!P2 IMAD.IADD R55, R55, 0x1, -R242 ;  /* 0x000000013737a824 */ /* 0x000fe200078e0af2 */
[----:B------:R-:W-:Y:S01]  /*3d90*/  ISETP.GE.AND P2, PT, R58, RZ, PT ;  /* 0x000000ff3a00720c */ /* 0x000fe20003f46270 */
[----:B------:R-:W-:Y:S01]  /*3da0*/  IMAD.MOV R51, RZ, RZ, -R51 ;  /* 0x000000ffff337224 */ /* 0x000fe200078e0a33 */
[C---:B------:R-:W-:Y:S01]  /*3db0*/  LOP3.LUT R58, R245.reuse, 0x82, RZ, 0xfc, !PT ;  /* 0x00000082f53a7812 */ /* 0x040fe200078efcff */
[----:B------:R-:W-:Y:S01]  /*3dc0*/  @!P1 IMAD.MOV R50, RZ, RZ, -R50 ;  /* 0x000000ffff329224 */ /* 0x000fe200078e0a32 */
[----:B------:R-:W-:Y:S01]  /*3dd0*/  ISETP.GT.U32.AND P1, PT, R242, R55, PT ;  /* 0x00000037f200720c */ /* 0x000fe20003f24070 */
[----:B------:R-:W-:Y:S01]  /*3de0*/  @!P6 IMAD.MOV R49, RZ, RZ, -R49 ;  /* 0x000000ffff31e224 */ /* 0x000fe200078e0a31 */
[----:B------:R-:W-:Y:S01]  /*3df0*/  ISETP.GE.AND P6, PT, R60, RZ, PT ;  /* 0x000000ff3c00720c */ /* 0x000fe20003fc6270 */
[----:B------:R-:W-:Y:S01]  /*3e00*/  IMAD R57, R242, R51, R59 ;  /* 0x00000033f2397224 */ /* 0x000fe200078e023b */
[C---:B------:R-:W-:Y:S01]  /*3e10*/  LOP3.LUT R60, R245.reuse, 0x7e, RZ, 0xfc, !PT ;  /* 0x0000007ef53c7812 */ /* 0x040fe200078efcff */
[----:B------:R-:W-:Y:S01]  /*3e20*/  IMAD.MOV.U32 R59, RZ, RZ, R56 ;  /* 0x000000ffff3b7224 */ /* 0x000fe200078e0038 */
[----:B------:R-:W-:Y:S01]  /*3e30*/  IABS R63, R58 ;  /* 0x0000003a003f7213 */ /* 0x000fe20000000000 */
[----:B------:R-:W-:Y:S01]  /*3e40*/  IMAD.MOV.U32 R51, RZ, RZ, R53 ;  /* 0x000000ffff337224 */ /* 0x000fe200078e0035 */
[----:B------:R-:W-:Y:S01]  /*3e50*/  IABS R61, R60 ;  /* 0x0000003c003d7213 */ /* 0x000fe20000000000 */
[----:B------:R-:W-:Y:S01]  /*3e60*/  @!P5 IMAD.IADD R54, R54, 0x1, -R242 ;  /* 0x000000013636d824 */ /* 0x000fe200078e0af2 */
[C---:B------:R-:W-:Y:S01]  /*3e70*/  LOP3.LUT R202, R245.reuse, 0x18e, RZ, 0xfc, !PT ;  /* 0x0000018ef5ca7812 */ /* 0x040fe200078efcff */
[----:B------:R-:W-:Y:S01]  /*3e80*/  IMAD.HI.U32 R53, R246, R59, RZ ;  /* 0x0000003bf6357227 */ /* 0x000fe200078e00ff */
[----:B------:R-:W-:-:S02]  /*3e90*/  LOP3.LUT R203, R245, 0x190, RZ, 0xfc, !PT ;  /* 0x00000190f5cb7812 */ /* 0x000fc400078efcff */
[C---:B------:R-:W-:Y:S01]  /*3ea0*/  ISETP.GT.U32.AND P5, PT, R242.reuse, R54, PT ;  /* 0x00000036f200720c */ /* 0x040fe20003fa4070 */
[----:B------:R-:W-:Y:S01]  /*3eb0*/  @!P4 IMAD.MOV R51, RZ, RZ, -R51 ;  /* 0x000000ffff33c224 */ /* 0x000fe200078e0a33 */
[----:B------:R-:W-:Y:S01]  /*3ec0*/  ISETP.GT.U32.AND P4, PT, R242, R57, PT ;  /* 0x00000039f200720c */ /* 0x000fe20003f84070 */
[----:B------:R-:W-:Y:S01]  /*3ed0*/  IMAD.MOV R53, RZ, RZ, -R53 ;  /* 0x000000ffff357224 */ /* 0x000fe200078e0a35 */
[C---:B------:R-:W-:Y:S01]  /*3ee0*/  LOP3.LUT R204, R245.reuse, 0x19e, RZ, 0xfc, !PT ;  /* 0x0000019ef5cc7812 */ /* 0x040fe200078efcff */
[----:B------:R-:W-:Y:S01]  /*3ef0*/  IMAD.HI.U32 R56, R246, R61, RZ ;  /* 0x0000003df6387227 */ /* 0x000fe200078e00ff */
[C---:B------:R-:W-:Y:S02]  /*3f00*/  LOP3.LUT R206, R245.reuse, 0x1a0, RZ, 0xfc, !PT ;  /* 0x000001a0f5ce7812 */ /* 0x040fe400078efcff */
[----:B------:R-:W-:Y:S01]  /*3f10*/  LOP3.LUT R208, R245, 0x1a2, RZ, 0xfc, !PT ;  /* 0x000001a2f5d07812 */ /* 0x000fe200078efcff */
[----:B------:R-:W-:Y:S01]  /*3f20*/  @!P1 IMAD.IADD R55, R55, 0x1, -R242 ;  /* 0x0000000137379824 */ /* 0x000fe200078e0af2 */
[----:B------:R-:W-:Y:S01]  /*3f30*/  ISETP.GE.AND P1, PT, R62, RZ, PT ;  /* 0x000000ff3e00720c */ /* 0x000fe20003f26270 */
[----:B------:R-:W-:Y:S01]  /*3f40*/  IMAD R59, R242, R53, R59 ;  /* 0x00000035f23b7224 */ /* 0x000fe200078e023b */
[----:B------:R-:W-:Y:S01]  /*3f50*/  LOP3.LUT R62, R245, 0x86, RZ, 0xfc, !PT ;  /* 0x00000086f53e7812 */ /* 0x000fe200078efcff */
[----:B------:R-:W-:Y:S01]  /*3f60*/  IMAD.MOV R56, RZ, RZ, -R56 ;  /* 0x000000ffff387224 */ /* 0x000fe200078e0a38 */
[----:B------:R-:W-:Y:S01]  /*3f70*/  @!P5 IADD3 R54, R54, -R242, RZ ;  /* 0x800000f23636d210 */ /* 0x000fe20007ffe0ff */
[----:B------:R-:W-:Y:S01]  /*3f80*/  IMAD.MOV.U32 R53, RZ, RZ, R55 ;  /* 0x000000ffff357224 */ /* 0x000fe200078e0037 */
[----:B------:R-:W-:Y:S01]  /*3f90*/  IABS R67, R62 ;  /* 0x0000003e00437213 */ /* 0x000fe20000000000 */
[C---:B------:R-:W-:Y:S01]  /*3fa0*/  IMAD R56, R242.reuse, R56, R61 ;  /* 0x00000038f2387224 */ /* 0x040fe200078e023d */
[----:B------:R-:W-:Y:S01]  /*3fb0*/  IABS R207, R206 ;  /* 0x000000ce00cf7213 */ /* 0x000fe20000000000 */
[----:B------:R-:W-:Y:S01]  /*3fc0*/  @!P6 IMAD.MOV R53, RZ, RZ, -R53 ;  /* 0x000000ffff35e224 */ /* 0x000fe200078e0a35 */
[C---:B------:R-:W-:Y:S01]  /*3fd0*/  ISETP.GT.U32.AND P6, PT, R242.reuse, R59, PT ;  /* 0x0000003bf200720c */ /* 0x040fe20003fc4070 */
[----:B------:R-:W-:Y:S01]  /*3fe0*/  @!P4 IMAD.IADD R57, R57, 0x1, -R242 ;  /* 0x000000013939c824 */ /* 0x000fe200078e0af2 */
[----:B------:R-:W-:Y:S01]  /*3ff0*/  ISETP.GT.U32.AND P5, PT, R242, R56, PT ;  /* 0x00000038f200720c */ /* 0x000fe20003fa4070 */
[----:B------:R-:W-:Y:S01]  /*4000*/  @!P0 IMAD.MOV R52, RZ, RZ, -R52 ;  /* 0x000000ffff348224 */ /* 0x000fe200078e0a34 */
[----:B------:R-:W-:Y:S01]  /*4010*/  ISETP.GE.AND P0, PT, R60, RZ, PT ;  /* 0x000000ff3c00720c */ /* 0x000fe20003f06270 */
[----:B------:R-:W-:Y:S01]  /*4020*/  IMAD.HI.U32 R55, R246, R63, RZ ;  /* 0x0000003ff6377227 */ /* 0x000fe200078e00ff */
[----:B------:R-:W-:-:S02]  /*4030*/  ISETP.GT.U32.AND P4, PT, R242, R57, PT ;  /* 0x00000039f200720c */ /* 0x000fc40003f84070 */
[----:B------:R-:W-:Y:S01]  /*4040*/  LOP3.LUT R60, R245, 0x84, RZ, 0xfc, !PT ;  /* 0x00000084f53c7812 */ /* 0x000fe200078efcff */
[----:B------:R-:W-:Y:S01]  /*4050*/  IMAD.MOV R55, RZ, RZ, -R55 ;  /* 0x000000ffff377224 */ /* 0x000fe200078e0a37 */
[----:B------:R-:W-:Y:S01]  /*4060*/  IABS R209, R208 ;  /* 0x000000d000d17213 */ /* 0x000fe20000000000 */
[----:B------:R-:W-:Y:S01]  /*4070*/  @!P3 IMAD.MOV R54, RZ, RZ, -R54 ;  /* 0x000000ffff36b224 */ /* 0x000fe200078e0a36 */
[----:B------:R-:W-:Y:S01]  /*4080*/  IABS R65, R60 ;  /* 0x0000003c00417213 */ /* 0x000fe20000000000 */
[--C-:B------:R-:W-:Y:S01]  /*4090*/  @!P6 IMAD.IADD R59, R59, 0x1, -R242.reuse ;  /* 0x000000013b3be824 */ /* 0x100fe200078e0af2 */
[----:B------:R-:W-:Y:S01]  /*40a0*/  ISETP.GE.AND P3, PT, R58, RZ, PT ;  /* 0x000000ff3a00720c */ /* 0x000fe20003f66270 */
[----:B------:R-:W-:Y:S01]  /*40b0*/  @!P5 IMAD.IADD R56, R56, 0x1, -R242 ;  /* 0x000000013838d824 */ /* 0x000fe200078e0af2 */
[----:B------:R-:W-:Y:S01]  /*40c0*/  LOP3.LUT R210, R245, 0x1aa, RZ, 0xfc, !PT ;  /* 0x000001aaf5d27812 */ /* 0x000fe200078efcff */
[----:B------:R-:W-:Y:S01]  /*40d0*/  IMAD.HI.U32 R61, R246, R67, RZ ;  /* 0x00000043f63d7227 */ /* 0x000fe200078e00ff */
[----:B------:R-:W-:-:S02]  /*40e0*/  ISETP.GT.U32.AND P6, PT, R242, R59, PT ;  /* 0x0000003bf200720c */ /* 0x000fc40003fc4070 */
[----:B------:R-:W-:Y:S01]  /*40f0*/  ISETP.GT.U32.AND P5, PT, R242, R56, PT ;  /* 0x00000038f200720c */ /* 0x000fe20003fa4070 */
[----:B------:R-:W-:Y:S01]  /*4100*/  @!P4 IMAD.IADD R57, R57, 0x1, -R242 ;  /* 0x000000013939c824 */ /* 0x000fe200078e0af2 */
[----:B------:R-:W-:Y:S01]  /*4110*/  ISETP.GE.AND P4, PT, R60, RZ, PT ;  /* 0x000000ff3c00720c */ /* 0x000fe20003f86270 */
[----:B------:R-:W-:Y:S01]  /*4120*/  IMAD.HI.U32 R60, R246, R65, RZ ;  /* 0x00000041f63c7227 */ /* 0x000fe200078e00ff */
[----:B------:R-:W-:Y:S02]  /*4130*/  IABS R211, R210 ;  /* 0x000000d200d37213 */ /* 0x000fe40000000000 */
[C---:B------:R-:W-:Y:S01]  /*4140*/  LOP3.LUT R212, R245.reuse, 0x1ac, RZ, 0xfc, !PT ;  /* 0x000001acf5d47812 */ /* 0x040fe200078efcff */
[C---:B------:R-:W-:Y:S01]  /*4150*/  IMAD R58, R242.reuse, R55, R63 ;  /* 0x00000037f23a7224 */ /* 0x040fe200078e023f */
[C---:B------:R-:W-:Y:S01]  /*4160*/  LOP3.LUT R216, R245.reuse, 0x1ae, RZ, 0xfc, !PT ;  /* 0x000001aef5d87812 */ /* 0x040fe200078efcff */
[----:B------:R-:W-:Y:S01]  /*4170*/  IMAD.MOV.U32 R55, RZ, RZ, R57 ;  /* 0x000000ffff377224 */ /* 0x000fe200078e0039 */
[----:B------:R-:W-:Y:S01]  /*4180*/  IABS R213, R212 ;  /* 0x000000d400d57213 */ /* 0x000fe20000000000 */
[----:B------:R-:W-:Y:S01]  /*4190*/  IMAD.MOV R60, RZ, RZ, -R60 ;  /* 0x000000ffff3c7224 */ /* 0x000fe200078e0a3c */
[----:B------:R-:W-:Y:S01]  /*41a0*/  LOP3.LUT R217, R245, 0x1b0, RZ, 0xfc, !PT ;  /* 0x000001b0f5d97812 */ /* 0x000fe200078efcff */
[----:B------:R-:W-:Y:S01]  /*41b0*/  IMAD.MOV R57, RZ, RZ, -R61 ;  /* 0x000000ffff397224 */ /* 0x000fe200078e0a3d */
[----:B------:R-:W-:Y:S01]  /*41c0*/  @!P2 IADD3 R55, -R55, RZ, RZ ;  /* 0x000000ff3737a210 */ /* 0x000fe20007ffe1ff */
[C---:B------:R-:W-:Y:S01]  /*41d0*/  IMAD R61, R242.reuse, R60, R65 ;  /* 0x0000003cf23d7224 */ /* 0x040fe200078e0241 */
[----:B------:R-:W-:Y:S01]  /*41e0*/  IABS R65, R66 ;  /* 0x0000004200417213 */ /* 0x000fe20000000000 */
[----:B------:R-:W-:Y:S01]  /*41f0*/  IMAD R60, R242, R57, R67 ;  /* 0x00000039f23c7224 */ /* 0x000fe200078e0243 */
[----:B------:R-:W-:Y:S01]  /*4200*/  LOP3.LUT R57, R245, 0x88, RZ, 0xfc, !PT ;  /* 0x00000088f5397812 */ /* 0x000fe200078efcff */
[--C-:B------:R-:W-:Y:S01]  /*4210*/  @!P6 IMAD.IADD R59, R59, 0x1, -R242.reuse ;  /* 0x000000013b3be824 */ /* 0x100fe200078e0af2 */
[----:B------:R-:W-:Y:S01]  /*4220*/  ISETP.GE.AND P2, PT, R62, RZ, PT ;  /* 0x000000ff3e00720c */ /* 0x000fe20003f46270 */
[----:B------:R-:W-:Y:S01]  /*4230*/  @!P5 IMAD.IADD R56, R56, 0x1, -R242 ;  /* 0x000000013838d824 */ /* 0x000fe200078e0af2 */
[----:B------:R-:W-:Y:S01]  /*4240*/  ISETP.GE.AND P6, PT, R57, RZ, PT ;  /* 0x000000ff3900720c */ /* 0x000fe20003fc6270 */
[----:B------:R-:W-:Y:S01]  /*4250*/  IMAD.HI.U32 R62, R246, R65, RZ ;  /* 0x00000041f63e7227 */ /* 0x000fe200078e00ff */
[----:B------:R-:W-:-:S02]  /*4260*/  IABS R63, R57 ;  /* 0x00000039003f7213 */ /* 0x000fc40000000000 */
[C---:B------:R-:W-:Y:S01]  /*4270*/  ISETP.GT.U32.AND P5, PT, R242.reuse, R58, PT ;  /* 0x0000003af200720c */ /* 0x040fe20003fa4070 */
[----:B------:R-:W-:Y:S01]  /*4280*/  IMAD.MOV.U32 R57, RZ, RZ, R59 ;  /* 0x000000ffff397224 */ /* 0x000fe200078e003b */
[----:B------:R-:W-:Y:S01]  /*4290*/  IABS R67, R68 ;  /* 0x0000004400437213 */ /* 0x000fe20000000000 */
[----:B------:R-:W-:Y:S01]  /*42a0*/  @!P0 IMAD.MOV R56, RZ, RZ, -R56 ;  /* 0x000000ffff388224 */ /* 0x000fe200078e0a38 */
[C---:B------:R-:W-:Y:S01]  /*42b0*/  ISETP.GT.U32.AND P0, PT, R242.reuse, R61, PT ;  /* 0x0000003df200720c */ /* 0x040fe20003f04070 */
[----:B------:R-:W-:Y:S01]  /*42c0*/  @!P1 IMAD.MOV R57, RZ, RZ, -R57 ;  /* 0x000000ffff399224 */ /* 0x000fe200078e0a39 */
[----:B------:R-:W-:Y:S01]  /*42d0*/  ISETP.GT.U32.AND P1, PT, R242, R60, PT ;  /* 0x0000003cf200720c */ /* 0x000fe20003f24070 */
[----:B------:R-:W-:Y:S01]  /*42e0*/  IMAD.HI.U32 R59, R246, R63, RZ ;  /* 0x0000003ff63b7227 */ /* 0x000fe200078e00ff */
[C---:B------:R-:W-:Y:S02]  /*42f0*/  LOP3.LUT R214, R245.reuse, 0x1b2, RZ, 0xfc, !PT ;  /* 0x000001b2f5d67812 */ /* 0x040fe400078efcff */
[C---:B------:R-:W-:Y:S01]  /*4300*/  LOP3.LUT R218, R245.reuse, 0x1b4, RZ, 0xfc, !PT ;  /* 0x000001b4f5da7812 */ /* 0x040fe200078efcff */
[----:B------:R-:W-:Y:S01]  /*4310*/  IMAD.MOV R64, RZ, RZ, -R59 ;  /* 0x000000ffff407224 */ /* 0x000fe200078e0a3b */
[----:B------:R-:W-:Y:S01]  /*4320*/  IABS R215, R214 ;  /* 0x000000d600d77213 */ /* 0x000fe20000000000 */
[--C-:B------:R-:W-:Y:S01]  /*4330*/  @!P5 IMAD.IADD R58, R58, 0x1, -R242.reuse ;  /* 0x000000013a3ad824 */ /* 0x100fe200078e0af2 */
[C---:B------:R-:W-:Y:S01]  /*4340*/  LOP3.LUT R219, R245.reuse, 0x1b6, RZ, 0xfc, !PT ;  /* 0x000001b6f5db7812 */ /* 0x040fe200078efcff */
[C---:B------:R-:W-:Y:S01]  /*4350*/  IMAD R63, R242.reuse, R64, R63 ;  /* 0x00000040f23f7224 */ /* 0x040fe200078e023f */
[----:B------:R-:W-:Y:S01]  /*4360*/  LOP3.LUT R225, R245, 0x1c0, RZ, 0xfc, !PT ;  /* 0x000001c0f5e17812 */ /* 0x000fe200078efcff */
[--C-:B------:R-:W-:Y:S01]  /*4370*/  @!P0 IMAD.IADD R61, R61, 0x1, -R242.reuse ;  /* 0x000000013d3d8824 */ /* 0x100fe200078e0af2 */
[----:B------:R-:W-:Y:S01]  /*4380*/  ISETP.GT.U32.AND P5, PT, R242, R58, PT ;  /* 0x0000003af200720c */ /* 0x000fe20003fa4070 */
[----:B------:R-:W-:Y:S01]  /*4390*/  @!P1 IMAD.IADD R60, R60, 0x1, -R242 ;  /* 0x000000013c3c9824 */ /* 0x000fe200078e0af2 */
[----:B------:R-:W-:Y:S01]  /*43a0*/  LOP3.LUT R224, R245, 0x1c6, RZ, 0xfc, !PT ;  /* 0x000001c6f5e07812 */ /* 0x000fe200078efcff */
[----:B------:R-:W-:Y:S01]  /*43b0*/  IMAD.MOV R62, RZ, RZ, -R62 ;  /* 0x000000ffff3e7224 */ /* 0x000fe200078e0a3e */
[----:B------:R-:W-:Y:S01]  /*43c0*/  ISETP.GT.U32.AND P0, PT, R242, R61, PT ;  /* 0x0000003df200720c */ /* 0x000fe20003f04070 */
[----:B------:R-:W-:Y:S01]  /*43d0*/  IMAD.HI.U32 R64, R246, R69, RZ ;  /* 0x00000045f6407227 */ /* 0x000fe200078e00ff */
[----:B------:R-:W-:-:S02]  /*43e0*/  ISETP.GT.U32.AND P1, PT, R242, R60, PT ;  /* 0x0000003cf200720c */ /* 0x000fc40003f24070 */
[C---:B------:R-:W-:Y:S01]  /*43f0*/  LOP3.LUT R226, R245.reuse, 0x1c2, RZ, 0xfc, !PT ;  /* 0x000001c2f5e27812 */ /* 0x040fe200078efcff */
[----:B------:R-:W-:Y:S01]  /*4400*/  IMAD R62, R242, R62, R65 ;  /* 0x0000003ef23e7224 */ /* 0x000fe200078e0241 */
[----:B------:R-:W-:Y:S01]  /*4410*/  IABS R220, R224 ;  /* 0x000000e000dc7213 */ /* 0x000fe20000000000 */
[----:B------:R-:W-:Y:S01]  /*4420*/  IMAD.MOV R64, RZ, RZ, -R64 ;  /* 0x000000ffff407224 */ /* 0x000fe200078e0a40 */
[C---:B------:R-:W-:Y:S01]  /*4430*/  LOP3.LUT R222, R245.reuse, 0x1c4, RZ, 0xfc, !PT ;  /* 0x000001c4f5de7812 */ /* 0x040fe200078efcff */
[----:B------:R-:W-:Y:S01]  /*4440*/  @!P5 IMAD.IADD R58, R58, 0x1, -R242 ;  /* 0x000000013a3ad824 */ /* 0x000fe200078e0af2 */
[----:B------:R-:W-:Y:S01]  /*4450*/  ISETP.GE.AND P5, PT, R66, RZ, PT ;  /* 0x000000ff4200720c */ /* 0x000fe20003fa6270 */
[----:B------:R-:W-:Y:S01]  /*4460*/  IMAD.HI.U32 R59, R246, R67, RZ ;  /* 0x00000043f63b7227 */ /* 0x000fe200078e00ff */
[----:B------:R-:W-:Y:S02]  /*4470*/  LOP3.LUT R228, R245, 0x1d2, RZ, 0xfc, !PT ;  /* 0x000001d2f5e47812 */ /* 0x000fe400078efcff */
[----:B------:R-:W-:Y:S01]  /*4480*/  @!P0 IADD3 R61, R61, -R242, RZ ;  /* 0x800000f23d3d8210 */ /* 0x000fe20007ffe0ff */
[----:B------:R-:W-:Y:S01]  /*4490*/  @!P3 IMAD.MOV R58, RZ, RZ, -R58 ;  /* 0x000000ffff3ab224 */ /* 0x000fe200078e0a3a */
[C---:B------:R-:W-:Y:S01]  /*44a0*/  ISETP.GT.U32.AND P3, PT, R242.reuse, R62, PT ;  /* 0x0000003ef200720c */ /* 0x040fe20003f64070 */
[C---:B------:R-:W-:Y:S01]  /*44b0*/  IMAD R64, R242.reuse, R64, R69 ;  /* 0x00000040f2407224 */ /* 0x040fe200078e0245 */
[----:B------:R-:W-:Y:S01]  /*44c0*/  ISETP.GT.U32.AND P0, PT, R242, R63, PT ;  /* 0x0000003ff200720c */ /* 0x000fe20003f04070 */
[----:B------:R-:W-:Y:S01]  /*44d0*/  @!P1 IMAD.IADD R60, R60, 0x1, -R242 ;  /* 0x000000013c3c9824 */ /* 0x000fe200078e0af2 */
[----:B------:R-:W-:Y:S01]  /*44e0*/  IABS R69, R72 ;  /* 0x0000004800457213 */ /* 0x000fe20000000000 */
[----:B------:R-:W-:Y:S01]  /*44f0*/  IMAD.MOV R65, RZ, RZ, -R59 ;  /* 0x000000ffff417224 */ /* 0x000fe200078e0a3b */
[C---:B------:R-:W-:Y:S01]  /*4500*/  LOP3.LUT R230, R245.reuse, 0x1d6, RZ, 0xfc, !PT ;  /* 0x000001d6f5e67812 */ /* 0x040fe200078efcff */
[----:B------:R-:W-:Y:S01]  /*4510*/  @!P2 IMAD.MOV R60, RZ, RZ, -R60 ;  /* 0x000000ffff3ca224 */ /* 0x000fe200078e0a3c */
[C---:B------:R-:W-:Y:S01]  /*4520*/  ISETP.GT.U32.AND P2, PT, R242.reuse, R64, PT ;  /* 0x00000040f200720c */ /* 0x040fe20003f44070 */
[----:B------:R-:W-:Y:S01]  /*4530*/  IMAD.MOV.U32 R59, RZ, RZ, R61 ;  /* 0x000000ffff3b7224 */ /* 0x000fe200078e003d */
[C---:B------:R-:W-:Y:S01]  /*4540*/  LOP3.LUT R235, R245.reuse, 0x1da, RZ, 0xfc, !PT ;  /* 0x000001daf5eb7812 */ /* 0x040fe200078efcff */
[----:B------:R-:W-:Y:S01]  /*4550*/  IMAD R65, R242, R65, R67 ;  /* 0x00000041f2417224 */ /* 0x000fe200078e0243 */
[C---:B------:R-:W-:Y:S01]  /*4560*/  LOP3.LUT R238, R245.reuse, 0x1d8, RZ, 0xfc, !PT ;  /* 0x000001d8f5ee7812 */ /* 0x040fe200078efcff */
[----:B------:R-:W-:Y:S01]  /*4570*/  @!P4 IMAD.MOV R59, RZ, RZ, -R59 ;  /* 0x000000ffff3bc224 */ /* 0x000fe200078e0a3b */
[----:B------:R-:W-:Y:S01]  /*4580*/  ISETP.GE.AND P4, PT, R68, RZ, PT ;  /* 0x000000ff4400720c */ /* 0x000fe20003f86270 */
[--C-:B------:R-:W-:Y:S01]  /*4590*/  @!P3 IMAD.IADD R62, R62, 0x1, -R242.reuse ;  /* 0x000000013e3eb824 */ /* 0x100fe200078e0af2 */
[----:B------:R-:W-:Y:S01]  /*45a0*/  LOP3.LUT R68, R245, 0x90, RZ, 0xfc, !PT ;  /* 0x00000090f5447812 */ /* 0x000fe200078efcff */
[----:B------:R-:W-:Y:S01]  /*45b0*/  @!P0 IMAD.IADD R63, R63, 0x1, -R242 ;  /* 0x000000013f3f8824 */ /* 0x000fe200078e0af2 */
[----:B------:R-:W-:Y:S01]  /*45c0*/  ISETP.GT.U32.AND P1, PT, R242, R65, PT ;  /* 0x00000041f200720c */ /* 0x000fe20003f24070 */
[----:B------:R-:W-:Y:S01]  /*45d0*/  IMAD.HI.U32 R66, R246, R69, RZ ;  /* 0x00000045f6427227 */ /* 0x000fe200078e00ff */
[----:B------:R-:W-:-:S02]  /*45e0*/  IABS R67, R68 ;  /* 0x0000004400437213 */ /* 0x000fc40000000000 */
[----:B------:R-:W-:Y:S01]  /*45f0*/  ISETP.GT.U32.AND P3, PT, R242, R62, PT ;  /* 0x0000003ef200720c */ /* 0x000fe20003f64070 */
[----:B------:R-:W-:Y:S01]  /*4600*/  @!P2 IMAD.IADD R64, R64, 0x1, -R242 ;  /* 0x000000014040a824 */ /* 0x000fe200078e0af2 */
[----:B------:R-:W-:Y:S01]  /*4610*/  ISETP.GT.U32.AND P0, PT, R242, R63, PT ;  /* 0x0000003ff200720c */ /* 0x000fe20003f04070 */
[----:B------:R-:W-:Y:S01]  /*4620*/  IMAD.HI.U32 R61, R246, R67, RZ ;  /* 0x00000043f63d7227 */ /* 0x000fe200078e00ff */
[----:B------:R-:W-:Y:S02]  /*4630*/  IABS R234, R235 ;  /* 0x000000eb00ea7213 */ /* 0x000fe40000000000 */
[C---:B------:R-:W-:Y:S01]  /*4640*/  ISETP.GT.U32.AND P2, PT, R242.reuse, R64, PT ;  /* 0x00000040f200720c */ /* 0x040fe20003f44070 */
[----:B------:R-:W-:Y:S01]  /*4650*/  IMAD.MOV R61, RZ, RZ, -R61 ;  /* 0x000000ffff3d7224 */ /* 0x000fe200078e0a3d */
[----:B------:R-:W-:Y:S01]  /*4660*/  LOP3.LUT R233, R245, 0x1dc, RZ, 0xfc, !PT ;  /* 0x000001dcf5e97812 */ /* 0x000fe200078efcff */
[----:B------:R-:W-:Y:S01]  /*4670*/  IMAD.MOV R66, RZ, RZ, -R66 ;  /* 0x000000ffff427224 */ /* 0x000fe200078e0a42 */
[----:B------:R-:W-:Y:S01]  /*4680*/  @!P1 IADD3 R65, R65, -R242, RZ ;  /* 0x800000f241419210 */ /* 0x000fe20007ffe0ff */
[----:B------:R-:W-:Y:S01]  /*4690*/  IMAD R67, R242, R61, R67 ;  /* 0x0000003df2437224 */ /* 0x000fe200078e0243 */
[----:B------:R-:W-:Y:S01]  /*46a0*/  LOP3.LUT R239, R245, 0x1de, RZ, 0xfc, !PT ;  /* 0x000001def5ef7812 */ /* 0x000fe200078efcff */
[--C-:B------:R-:W-:Y:S01]  /*46b0*/  @!P3 IMAD.IADD R62, R62, 0x1, -R242.reuse ;  /* 0x000000013e3eb824 */ /* 0x100fe200078e0af2 */
[C---:B------:R-:W-:Y:S01]  /*46c0*/  ISETP.GT.U32.AND P1, PT, R242.reuse, R65, PT ;  /* 0x00000041f200720c */ /* 0x040fe20003f24070 */
[C---:B------:R-:W-:Y:S01]  /*46d0*/  IMAD R66, R242.reuse, R66, R69 ;  /* 0x00000042f2427224 */ /* 0x040fe200078e0245 */
[----:B------:R-:W-:Y:S01]  /*46e0*/  ISETP.GT.U32.AND P3, PT, R242, R67, PT ;  /* 0x00000043f200720c */ /* 0x000fe20003f64070 */
[--C-:B------:R-:W-:Y:S01]  /*46f0*/  @!P0 IMAD.IADD R63, R63, 0x1, -R242.reuse ;  /* 0x000000013f3f8824 */ /* 0x100fe200078e0af2 */
[----:B------:R-:W-:Y:S01]  /*4700*/  ISETP.GE.AND P0, PT, R70, RZ, PT ;  /* 0x000000ff4600720c */ /* 0x000fe20003f06270 */
[----:B------:R-:W-:Y:S01]  /*4710*/  @!P2 IMAD.IADD R64, R64, 0x1, -R242 ;  /* 0x000000014040a824 */ /* 0x000fe200078e0af2 */
[----:B------:R-:W-:Y:S01]  /*4720*/  ISETP.GT.U32.AND P2, PT, R242, R66, PT ;  /* 0x00000042f200720c */ /* 0x000fe20003f44070 */
[----:B------:R-:W-:Y:S01]  /*4730*/  IMAD.MOV.U32 R61, RZ, RZ, R63 ;  /* 0x000000ffff3d7224 */ /* 0x000fe200078e003f */
[C---:B------:R-:W-:Y:S01]  /*4740*/  LOP3.LUT R243, R245.reuse, 0x1e2, RZ, 0xfc, !PT ;  /* 0x000001e2f5f37812 */ /* 0x040fe200078efcff */
[----:B------:R-:W-:Y:S01]  /*4750*/  IMAD.HI.U32 R63, R246, R71, RZ ;  /* 0x00000047f63f7227 */ /* 0x000fe200078e00ff */
[----:B------:R-:W-:-:S02]  /*4760*/  LOP3.LUT R241, R245, 0x1e0, RZ, 0xfc, !PT ;  /* 0x000001e0f5f17812 */ /* 0x000fc400078efcff */
[C---:B------:R-:W-:Y:S01]  /*4770*/  LOP3.LUT R240, R245.reuse, 0x1e6, RZ, 0xfc, !PT ;  /* 0x000001e6f5f07812 */ /* 0x040fe200078efcff */
[----:B------:R-:W-:Y:S01]  /*4780*/  IMAD.MOV R63, RZ, RZ, -R63 ;  /* 0x000000ffff3f7224 */ /* 0x000fe200078e0a3f */
[----:B------:R-:W-:Y:S01]  /*4790*/  LOP3.LUT R244, R245, 0x1ee, RZ, 0xfc, !PT ;  /* 0x000001eef5f47812 */ /* 0x000fe200078efcff */
[----:B------:R-:W-:Y:S01]  /*47a0*/  @!P6 IMAD.MOV R61, RZ, RZ, -R61 ;  /* 0x000000ffff3de224 */ /* 0x000fe200078e0a3d */
[----:B------:R-:W-:Y:S01]  /*47b0*/  ISETP.GE.AND P6, PT, R68, RZ, PT ;  /* 0x000000ff4400720c */ /* 0x000fe20003fc6270 */
[--C-:B------:R-:W-:Y:S01]  /*47c0*/  @!P1 IMAD.IADD R65, R65, 0x1, -R242.reuse ;  /* 0x0000000141419824 */ /* 0x100fe200078e0af2 */
[----:B------:R-:W-:Y:S01]  /*47d0*/  LOP3.LUT R68, R245, 0x96, RZ, 0xfc, !PT ;  /* 0x00000096f5447812 */ /* 0x000fe200078efcff */
[--C-:B------:R-:W-:Y:S01]  /*47e0*/  @!P3 IMAD.IADD R67, R67, 0x1, -R242.reuse ;  /* 0x000000014343b824 */ /* 0x100fe200078e0af2 */
[----:B------:R-:W-:Y:S01]  /*47f0*/  ISETP.GE.AND P1, PT, R73, RZ, PT ;  /* 0x000000ff4900720c */ /* 0x000fe20003f26270 */
[----:B------:R-:W-:Y:S01]  /*4800*/  IMAD R69, R242, R63, R71 ;  /* 0x0000003ff2457224 */ /* 0x000fe200078e0247 */
[----:B------:R-:W-:Y:S01]  /*4810*/  IABS R71, R68 ;  /* 0x0000004400477213 */ /* 0x000fe20000000000 */
[----:B------:R-:W-:Y:S01]  /*4820*/  IMAD.MOV.U32 R63, RZ, RZ, R65 ;  /* 0x000000ffff3f7224 */ /* 0x000fe200078e0041 */
[----:B------:R-:W-:Y:S01]  /*4830*/  LOP3.LUT R65, R245, 0x98, RZ, 0xfc, !PT ;  /* 0x00000098f5417812 */ /* 0x000fe200078efcff */
[----:B------:R-:W-:Y:S01]  /*4840*/  @!P2 IMAD.IADD R66, R66, 0x1, -R242 ;  /* 0x000000014242a824 */ /* 0x000fe200078e0af2 */
[----:B------:R-:W-:Y:S01]  /*4850*/  ISETP.GT.U32.AND P3, PT, R242, R67, PT ;  /* 0x00000043f200720c */ /* 0x000fe20003f64070 */
[----:B------:R-:W-:Y:S01]  /*4860*/  @!P0 IMAD.MOV R64, RZ, RZ, -R64 ;  /* 0x000000ffff408224 */ /* 0x000fe200078e0a40 */
[----:B------:R-:W-:Y:S01]  /*4870*/  IABS R73, R65 ;  /* 0x0000004100497213 */ /* 0x000fe20000000000 */
[----:B------:R-:W-:Y:S01]  /*4880*/  @!P5 IMAD.MOV R62, RZ, RZ, -R62 ;  /* 0x000000ffff3ed224 */ /* 0x000fe200078e0a3e */
[----:B------:R-:W-:Y:S01]  /*4890*/  ISETP.GE.AND P0, PT, R65, RZ, PT ;  /* 0x000000ff4100720c */ /* 0x000fe20003f06270 */
[----:B------:R-:W-:Y:S01]  /*48a0*/  IMAD.HI.U32 R65, R246, R71, RZ ;  /* 0x00000047f6417227 */ /* 0x000fe200078e00ff */
[----:B------:R-:W-:-:S02]  /*48b0*/  ISETP.GT.U32.AND P2, PT, R242, R66, PT ;  /* 0x00000042f200720c */ /* 0x000fc40003f44070 */
[----:B------:R-:W-:Y:S01]  /*48c0*/  @!P4 IADD3 R63, -R63, RZ, RZ ;  /* 0x000000ff3f3fc210 */ /* 0x000fe20007ffe1ff */
[----:B------:R-:W-:Y:S01]  /*48d0*/  IMAD.MOV R65, RZ, RZ, -R65 ;  /* 0x000000ffff417224 */ /* 0x000fe200078e0a41 */
[----:B------:R-:W-:Y:S01]  /*48e0*/  ISETP.GE.AND P4, PT, R68, RZ, PT ;  /* 0x000000ff4400720c */ /* 0x000fe20003f86270 */
[----:B------:R-:W-:Y:S01]  /*48f0*/  IMAD.HI.U32 R68, R246, R73, RZ ;  /* 0x00000049f6447227 */ /* 0x000fe200078e00ff */
[----:B------:R-:W-:Y:S02]  /*4900*/  ISETP.GE.AND P5, PT, R72, RZ, PT ;  /* 0x000000ff4800720c */ /* 0x000fe40003fa6270 */
[C---:B------:R-:W-:Y:S01]  /*4910*/  LOP3.LUT R249, R245.reuse, 0x1f2, RZ, 0xfc, !PT ;  /* 0x000001f2f5f97812 */ /* 0x040fe200078efcff */
[----:B------:R-:W-:Y:S01]  /*4920*/  IMAD.MOV R70, RZ, RZ, -R68 ;  /* 0x000000ffff467224 */ /* 0x000fe200078e0a44 */
[----:B-1----:R-:W-:Y:S01]  /*4930*/  LOP3.LUT R252, R245, 0x1f4, RZ, 0xfc, !PT ;  /* 0x000001f4f5fc7812 */ /* 0x002fe200078efcff */
[--C-:B------:R-:W-:Y:S01]  /*4940*/  @!P3 IMAD.IADD R67, R67, 0x1, -R242.reuse ;  /* 0x000000014343b824 */ /* 0x100fe200078e0af2 */
[C---:B------:R-:W-:Y:S01]  /*4950*/  ISETP.GT.U32.AND P3, PT, R242.reuse, R69, PT ;  /* 0x00000045f200720c */ /* 0x040fe20003f64070 */
[C---:B------:R-:W-:Y:S01]  /*4960*/  IMAD R68, R242.reuse, R65, R71 ;  /* 0x00000041f2447224 */ /* 0x040fe200078e0247 */
[C---:B--2---:R-:W-:Y:S01]  /*4970*/  LOP3.LUT R251, R245.reuse, 0x1f6, RZ, 0xfc, !PT ;  /* 0x000001f6f5fb7812 */ /* 0x044fe200078efcff */
[----:B------:R-:W-:Y:S01]  /*4980*/  IMAD R71, R242, R70, R73 ;  /* 0x00000046f2477224 */ /* 0x000fe200078e0249 */
[C---:B---3--:R-:W-:Y:S01]  /*4990*/  LOP3.LUT R250, R245.reuse, 0x1f8, RZ, 0xfc, !PT ;  /* 0x000001f8f5fa7812 */ /* 0x048fe200078efcff */
[----:B------:R-:W-:Y:S01]  /*49a0*/  @!P2 IMAD.IADD R66, R66, 0x1, -R242 ;  /* 0x000000014242a824 */ /* 0x000fe200078e0af2 */
[----:B------:R-:W-:Y:S01]  /*49b0*/  ISETP.GT.U32.AND P2, PT, R242, R68, PT ;  /* 0x00000044f200720c */ /* 0x000fe20003f44070 */
[----:B------:R-:W-:Y:S01]  /*49c0*/  IMAD.MOV.U32 R65, RZ, RZ, R67 ;  /* 0x000000ffff417224 */ /* 0x000fe200078e0043 */
[----:B----4-:R-:W-:Y:S01]  /*49d0*/  LOP3.LUT R2, R245, 0x1fc, RZ, 0xfc, !PT ;  /* 0x000001fcf5027812 */ /* 0x010fe200078efcff */
[----:B------:R-:W-:Y:S01]  /*49e0*/  IMAD.HI.U32 R70, R246, R75, RZ ;  /* 0x0000004bf6467227 */ /* 0x000fe200078e00ff */
[----:B------:R-:W-:-:S02]  /*49f0*/  @!P5 IADD3 R66, -R66, RZ, RZ ;  /* 0x000000ff4242d210 */ /* 0x000fc40007ffe1ff */
[----:B------:R-:W-:Y:S01]  /*4a00*/  ISETP.GE.AND P5, PT, R74, RZ, PT ;  /* 0x000000ff4a00720c */ /* 0x000fe20003fa6270 */
[----:B------:R-:W-:Y:S01]  /*4a10*/  @!P6 IMAD.MOV R65, RZ, RZ, -R65 ;  /* 0x000000ffff41e224 */ /* 0x000fe200078e0a41 */
[----:B------:R-:W-:Y:S01]  /*4a20*/  ISETP.GT.U32.AND P6, PT, R242, R71, PT ;  /* 0x00000047f200720c */ /* 0x000fe20003fc4070 */
[----:B------:R-:W-:Y:S01]  /*4a30*/  IMAD.MOV R70, RZ, RZ, -R70 ;  /* 0x000000ffff467224 */ /* 0x000fe200078e0a46 */
[----:B------:R-:W-:Y:S01]  /*4a40*/  IABS R3, R2 ;  /* 0x0000000200037213 */ /* 0x000fe20000000000 */
[----:B------:R-:W-:Y:S01]  /*4a50*/  IMAD.HI.U32 R72, R246, R77, RZ ;  /* 0x0000004df6487227 */ /* 0x000fe200078e00ff */
[----:B------:R1:W-:Y:S03]  /*4a60*/  STL [R1+0x2c], R2 ;  /* 0x00002c0201007387 */ /* 0x0003e60000100800 */
[--C-:B------:R-:W-:Y:S02]  /*4a70*/  @!P2 IMAD.IADD R68, R68, 0x1, -R242.reuse ;  /* 0x000000014444a824 */ /* 0x100fe400078e0af2 */
[C---:B------:R-:W-:Y:S01]  /*4a80*/  IMAD R70, R242.reuse, R70, R75 ;  /* 0x00000046f2467224 */ /* 0x040fe200078e024b */
[----:B------:R-:W-:Y:S01]  /*4a90*/  IABS R75, R78 ;  /* 0x0000004e004b7213 */ /* 0x000fe20000000000 */
[--C-:B------:R-:W-:Y:S01]  /*4aa0*/  @!P3 IMAD.IADD R69, R69, 0x1, -R242.reuse ;  /* 0x000000014545b824 */ /* 0x100fe200078e0af2 */
[----:B------:R-:W-:Y:S01]  /*4ab0*/  ISETP.GT.U32.AND P2, PT, R242, R68, PT ;  /* 0x00000044f200720c */ /* 0x000fe20003f44070 */
[----:B------:R-:W-:-:S02]  /*4ac0*/  @!P6 IMAD.IADD R71, R71, 0x1, -R242 ;  /* 0x000000014747e824 */ /* 0x000fc400078e0af2 */
[----:B------:R-:W-:Y:S01]  /*4ad0*/  IMAD.MOV R72, RZ, RZ, -R72 ;  /* 0x000000ffff487224 */ /* 0x000fe200078e0a48 */
[----:B------:R-:W-:Y:S01]  /*4ae0*/  ISETP.GT.U32.AND P3, PT, R242, R69, PT ;  /* 0x00000045f200720c */ /* 0x000fe20003f64070 */
[----:B------:R-:W-:Y:S01]  /*4af0*/  IMAD.HI.U32 R67, R246, R75, RZ ;  /* 0x0000004bf6437227 */ /* 0x000fe200078e00ff */
[----:B------:R-:W-:-:S03]  /*4b00*/  ISETP.GT.U32.AND P6, PT, R242, R71, PT ;  /* 0x00000047f200720c */ /* 0x000fc60003fc4070 */
[----:B------:R-:W-:Y:S01]  /*4b10*/  IMAD R73, R242, R72, R77 ;  /* 0x00000048f2497224 */ /* 0x000fe200078e024d */
[----:B------:R-:W-:Y:S01]  /*4b20*/  IABS R77, R80 ;  /* 0x00000050004d7213 */ /* 0x000fe20000000000 */
[----:B------:R-:W-:Y:S02]  /*4b30*/  IMAD.MOV R72, RZ, RZ, -R67 ;  /* 0x000000ffff487224 */ /* 0x000fe400078e0a43 */
[----:B------:R-:W-:Y:S01]  /*4b40*/  @!P2 IMAD.IADD R68, R68, 0x1, -R242 ;  /* 0x000000014444a824 */ /* 0x000fe200078e0af2 */
[----:B------:R-:W-:Y:S01]  /*4b50*/  ISETP.GT.U32.AND P2, PT, R242, R70, PT ;  /* 0x00000046f200720c */ /* 0x000fe20003f44070 */
[----:B------:R-:W-:-:S04]  /*4b60*/  IMAD.HI.U32 R67, R246, R77, RZ ;  /* 0x0000004df6437227 */ /* 0x000fc800078e00ff */
[--C-:B------:R-:W-:Y:S01]  /*4b70*/  @!P6 IMAD.IADD R71, R71, 0x1, -R242.reuse ;  /* 0x000000014747e824 */ /* 0x100fe200078e0af2 */
[C---:B------:R-:W-:Y:S01]  /*4b80*/  ISETP.GT.U32.AND P6, PT, R242.reuse, R73, PT ;  /* 0x00000049f200720c */ /* 0x040fe20003fc4070 */
[----:B------:R-:W-:Y:S02]  /*4b90*/  IMAD R72, R242, R72, R75 ;  /* 0x00000048f2487224 */ /* 0x000fe400078e024b */
[----:B------:R-:W-:Y:S02]  /*4ba0*/  IMAD.MOV R75, RZ, RZ, -R67 ;  /* 0x000000ffff4b7224 */ /* 0x000fe400078e0a43 */
[--C-:B------:R-:W-:Y:S01]  /*4bb0*/  @!P3 IMAD.IADD R69, R69, 0x1, -R242.reuse ;  /* 0x000000014545b824 */ /* 0x100fe200078e0af2 */
[----:B------:R-:W-:Y:S01]  /*4bc0*/  ISETP.GE.AND P3, PT, R76, RZ, PT ;  /* 0x000000ff4c00720c */ /* 0x000fe20003f66270 */
[----:B------:R-:W-:Y:S01]  /*4bd0*/  @!P2 IMAD.IADD R70, R70, 0x1, -R242 ;  /* 0x000000014646a824 */ /* 0x000fe200078e0af2 */
[C---:B------:R-:W-:Y:S01]  /*4be0*/  ISETP.GT.U32.AND P2, PT, R242.reuse, R72, PT ;  /* 0x00000048f200720c */ /* 0x040fe20003f44070 */
[----:B------:R-:W-:-:S02]  /*4bf0*/  IMAD R75, R242, R75, R77 ;  /* 0x0000004bf24b7224 */ /* 0x000fc400078e024d */
[C---:B------:R-:W-:Y:S02]  /*4c00*/  IMAD.HI.U32 R76, R246.reuse, R81, RZ ;  /* 0x00000051f64c7227 */ /* 0x040fe400078e00ff */
[----:B------:R-:W-:Y:S02]  /*4c10*/  @!P6 IADD3 R73, R73, -R242, RZ ;  /* 0x800000f24949e210 */ /* 0x000fe40007ffe0ff */
[----:B------:R-:W-:Y:S01]  /*4c20*/  IMAD.HI.U32 R67, R246, R83, RZ ;  /* 0x00000053f6437227 */ /* 0x000fe200078e00ff */
[----:B------:R-:W-:-:S03]  /*4c30*/  ISETP.GT.U32.AND P6, PT, R242, R75, PT ;  /* 0x0000004bf200720c */ /* 0x000fc60003fc4070 */
[----:B------:R-:W-:-:S04]  /*4c40*/  IMAD.HI.U32 R74, R246, R79, RZ ;  /* 0x0000004ff64a7227 */ /* 0x000fc800078e00ff */
[----:B------:R-:W-:Y:S02]  /*4c50*/  IMAD.MOV R76, RZ, RZ, -R76 ;  /* 0x000000ffff4c7224 */ /* 0x000fe400078e0a4c */
[----:B------:R-:W-:Y:S02]  /*4c60*/  IMAD.MOV R67, RZ, RZ, -R67 ;  /* 0x000000ffff437224 */ /* 0x000fe400078e0a43 */
[----:B------:R-:W-:Y:S02]  /*4c70*/  IMAD.MOV R74, RZ, RZ, -R74 ;  /* 0x000000ffff4a7224 */ /* 0x000fe400078e0a4a */
[C---:B------:R-:W-:Y:S01]  /*4c80*/  IMAD R77, R242.reuse, R76, R81 ;  /* 0x0000004cf24d7224 */ /* 0x040fe200078e0251 */
[----:B------:R-:W-:Y:S01]  /*4c90*/  IABS R81, R87 ;  /* 0x0000005700517213 */ /* 0x000fe20000000000 */
[----:B------:R-:W-:Y:S02]  /*4ca0*/  IMAD R76, R242, R67, R83 ;  /* 0x00000043f24c7224 */ /* 0x000fe400078e0253 */
[----:B------:R-:W-:-:S02]  /*4cb0*/  IMAD.MOV.U32 R67, RZ, RZ, R69 ;  /* 0x000000ffff437224 */ /* 0x000fc400078e0045 */
[----:B------:R-:W-:Y:S01]  /*4cc0*/  IMAD R74, R242, R74, R79 ;  /* 0x0000004af24a7224 */ /* 0x000fe200078e024f */
[----:B------:R-:W-:Y:S01]  /*4cd0*/  IABS R79, R86 ;  /* 0x00000056004f7213 */ /* 0x000fe20000000000 */
[----:B------:R-:W-:Y:S02]  /*4ce0*/  IMAD.MOV.U32 R69, RZ, RZ, R71 ;  /* 0x000000ffff457224 */ /* 0x000fe400078e0047 */
[--C-:B------:R-:W-:Y:S01]  /*4cf0*/  @!P2 IMAD.IADD R72, R72, 0x1, -R242.reuse ;  /* 0x000000014848a824 */ /* 0x100fe200078e0af2 */
[C---:B------:R-:W-:Y:S01]  /*4d00*/  ISETP.GT.U32.AND P2, PT, R242.reuse, R70, PT ;  /* 0x00000046f200720c */ /* 0x040fe20003f44070 */
[----:B------:R-:W-:Y:S01]  /*4d10*/  @!P1 IMAD.MOV R67, RZ, RZ, -R67 ;  /* 0x000000ffff439224 */ /* 0x000fe200078e0a43 */
[C---:B------:R-:W-:Y:S01]  /*4d20*/  ISETP.GT.U32.AND P1, PT, R242.reuse, R73, PT ;  /* 0x00000049f200720c */ /* 0x040fe20003f24070 */
[----:B------:R-:W-:Y:S01]  /*4d30*/  @!P0 IMAD.MOV R69, RZ, RZ, -R69 ;  /* 0x000000ffff458224 */ /* 0x000fe200078e0a45 */
[C---:B------:R-:W-:Y:S01]  /*4d40*/  ISETP.GT.U32.AND P0, PT, R242.reuse, R74, PT ;  /* 0x0000004af200720c */ /* 0x040fe20003f04070 */
[----:B------:R-:W-:Y:S01]  /*4d50*/  @!P6 IMAD.IADD R75, R75, 0x1, -R242 ;  /* 0x000000014b4be824 */ /* 0x000fe200078e0af2 */
[----:B------:R-:W-:Y:S01]  /*4d60*/  ISETP.GT.U32.AND P6, PT, R242, R72, PT ;  /* 0x00000048f200720c */ /* 0x000fe20003fc4070 */
[----:B------:R-:W-:-:S02]  /*4d70*/  @!P4 IMAD.MOV R68, RZ, RZ, -R68 ;  /* 0x000000ffff44c224 */ /* 0x000fc400078e0a44 */
[----:B------:R-:W-:Y:S01]  /*4d80*/  IMAD.HI.U32 R71, R246, R79, RZ ;  /* 0x0000004ff6477227 */ /* 0x000fe200078e00ff */
[----:B------:R-:W-:-:S03]  /*4d90*/  ISETP.GT.U32.AND P4, PT, R242, R75, PT ;  /* 0x0000004bf200720c */ /* 0x000fc60003f84070 */
[--C-:B------:R-:W-:Y:S01]  /*4da0*/  @!P2 IMAD.IADD R70, R70, 0x1, -R242.reuse ;  /* 0x000000014646a824 */ /* 0x100fe200078e0af2 */
[----:B------:R-:W-:Y:S01]  /*4db0*/  IADD3 R71, -R71, RZ, RZ ;  /* 0x000000ff47477210 */ /* 0x000fe20007ffe1ff */
[--C-:B------:R-:W-:Y:S01]  /*4dc0*/  @!P1 IMAD.IADD R73, R73, 0x1, -R242.reuse ;  /* 0x0000000149499824 */ /* 0x100fe200078e0af2 */
[----:B------:R-:W-:Y:S01]  /*4dd0*/  ISETP.GE.AND P1, PT, R78, RZ, PT ;  /* 0x000000ff4e00720c */ /* 0x000fe20003f26270 */
[--C-:B------:R-:W-:Y:S01]  /*4de0*/  @!P0 IMAD.IADD R74, R74, 0x1, -R242.reuse ;  /* 0x000000014a4a8824 */ /* 0x100fe200078e0af2 */
[----:B------:R-:W-:Y:S01]  /*4df0*/  ISETP.GT.U32.AND P2, PT, R242, R77, PT ;  /* 0x0000004df200720c */ /* 0x000fe20003f44070 */
[----:B------:R-:W-:Y:S01]  /*4e00*/  @!P6 IMAD.IADD R72, R72, 0x1, -R242 ;  /* 0x000000014848e824 */ /* 0x000fe200078e0af2 */
[C---:B------:R-:W-:Y:S01]  /*4e10*/  ISETP.GT.U32.AND P6, PT, R242.reuse, R76, PT ;  /* 0x0000004cf200720c */ /* 0x040fe20003fc4070 */
[----:B------:R-:W-:Y:S01]  /*4e20*/  @!P5 IMAD.MOV R70, RZ, RZ, -R70 ;  /* 0x000000ffff46d224 */ /* 0x000fe200078e0a46 */
[----:B------:R-:W-:Y:S01]  /*4e30*/  ISETP.GT.U32.AND P5, PT, R242, R74, PT ;  /* 0x0000004af200720c */ /* 0x000fe20003fa4070 */
[----:B------:R-:W-:Y:S01]  /*4e40*/  IMAD.HI.U32 R78, R246, R81, RZ ;  /* 0x00000051f64e7227 */ /* 0x000fe200078e00ff */
[----:B------:R-:W-:-:S03]  /*4e50*/  ISETP.GE.AND P0, PT, R82, RZ, PT ;  /* 0x000000ff5200720c */ /* 0x000fc60003f06270 */
[----:B------:R-:W-:Y:S01]  /*4e60*/  @!P4 IMAD.IADD R75, R75, 0x1, -R242 ;  /* 0x000000014b4bc824 */ /* 0x000fe200078e0af2 */
[----:B------:R-:W-:Y:S01]  /*4e70*/  ISETP.GE.AND P4, PT, R80, RZ, PT ;  /* 0x000000ff5000720c */ /* 0x000fe20003f86270 */
[C---:B------:R-:W-:Y:S01]  /*4e80*/  IMAD R79, R242.reuse, R71, R79 ;  /* 0x00000047f24f7224 */ /* 0x040fe200078e024f */
[----:B------:R-:W-:Y:S01]  /*4e90*/  LOP3.LUT R80, R245, 0xac, RZ, 0xfc, !PT ;  /* 0x000000acf5507812 */ /* 0x000fe200078efcff */
[----:B------:R-:W-:Y:S02]  /*4ea0*/  IMAD.MOV R78, RZ, RZ, -R78 ;  /* 0x000000ffff4e7224 */ /* 0x000fe400078e0a4e */
[----:B------:R-:W-:Y:S01]  /*4eb0*/  @!P1 IMAD.MOV R72, RZ, RZ, -R72 ;  /* 0x000000ffff489224 */ /* 0x000fe200078e0a48 */
[C---:B------:R-:W-:Y:S01]  /*4ec0*/  ISETP.GT.U32.AND P1, PT, R242.reuse, R79, PT ;  /* 0x0000004ff200720c */ /* 0x040fe20003f24070 */
[----:B------:R-:W-:Y:S01]  /*4ed0*/  IMAD R78, R242, R78, R81 ;  /* 0x0000004ef24e7224 */ /* 0x000fe200078e0251 */
[----:B------:R-:W-:Y:S01]  /*4ee0*/  IABS R81, R80 ;  /* 0x0000005000517213 */ /* 0x000fe20000000000 */
[----:B------:R-:W-:-:S02]  /*4ef0*/  @!P6 IMAD.IADD R76, R76, 0x1, -R242 ;  /* 0x000000014c4ce824 */ /* 0x000fc400078e0af2 */
[----:B------:R-:W-:Y:S02]  /*4f00*/  IMAD.MOV.U32 R71, RZ, RZ, R73 ;  /* 0x000000ffff477224 */ /* 0x000fe400078e0049 */
[--C-:B------:R-:W-:Y:S01]  /*4f10*/  @!P5 IMAD.IADD R74, R74, 0x1, -R242.reuse ;  /* 0x000000014a4ad824 */ /* 0x100fe200078e0af2 */
[C---:B------:R-:W-:Y:S01]  /*4f20*/  ISETP.GT.U32.AND P5, PT, R242.reuse, R78, PT ;  /* 0x0000004ef200720c */ /* 0x040fe20003fa4070 */
[----:B------:R-:W-:Y:S01]  /*4f30*/  IMAD.MOV.U32 R73, RZ, RZ, R75 ;  /* 0x000000ffff497224 */ /* 0x000fe200078e004b */
[----:B------:R-:W-:Y:S01]  /*4f40*/  ISETP.GT.U32.AND P6, PT, R242, R76, PT ;  /* 0x0000004cf200720c */ /* 0x000fe20003fc4070 */
[----:B------:R-:W-:Y:S01]  /*4f50*/  @!P2 IMAD.IADD R77, R77, 0x1, -R242 ;  /* 0x000000014d4da824 */ /* 0x000fe200078e0af2 */
[----:B------:R-:W-:Y:S01]  /*4f60*/  ISETP.GE.AND P2, PT, R84, RZ, PT ;  /* 0x000000ff5400720c */ /* 0x000fe20003f46270 */
[----:B------:R-:W-:Y:S01]  /*4f70*/  @!P4 IMAD.MOV R73, RZ, RZ, -R73 ;  /* 0x000000ffff49c224 */ /* 0x000fe200078e0a49 */
[----:B------:R-:W-:Y:S01]  /*4f80*/  ISETP.GE.AND P4, PT, R85, RZ, PT ;  /* 0x000000ff5500720c */ /* 0x000fe20003f86270 */
[----:B------:R-:W-:Y:S01]  /*4f90*/  @!P3 IMAD.MOV R71, RZ, RZ, -R71 ;  /* 0x000000ffff47b224 */ /* 0x000fe200078e0a47 */
[----:B------:R-:W-:Y:S01]  /*4fa0*/  ISETP.GT.U32.AND P3, PT, R242, R77, PT ;  /* 0x0000004df200720c */ /* 0x000fe20003f64070 */
[----:B------:R-:W-:Y:S01]  /*4fb0*/  IMAD.HI.U32 R75, R246, R81, RZ ;  /* 0x00000051f64b7227 */ /* 0x000fe200078e00ff */
[----:B------:R-:W-:-:S03]  /*4fc0*/  LOP3.LUT R84, R245, 0xae, RZ, 0xfc, !PT ;  /* 0x000000aef5547812 */ /* 0x000fc600078efcff */
[----:B------:R-:W-:Y:S01]  /*4fd0*/  @!P1 IMAD.IADD R79, R79, 0x1, -R242 ;  /* 0x000000014f4f9824 */ /* 0x000fe200078e0af2 */
[----:B------:R-:W-:Y:S01]  /*4fe0*/  IABS R83, R84 ;  /* 0x0000005400537213 */ /* 0x000fe20000000000 */
[----:B------:R-:W-:Y:S01]  /*4ff0*/  IMAD.MOV R82, RZ, RZ, -R75 ;  /* 0x000000ffff527224 */ /* 0x000fe200078e0a4b */
[----:B------:R-:W-:Y:S01]  /*5000*/  ISETP.GE.AND P1, PT, R80, RZ, PT ;  /* 0x000000ff5000720c */ /* 0x000fe20003f26270 */
[----:B------:R-:W-:Y:S01]  /*5010*/  @!P0 IMAD.MOV R74, RZ, RZ, -R74 ;  /* 0x000000ffff4a8224 */ /* 0x000fe200078e0a4a */
[----:B------:R-:W-:Y:S01]  /*5020*/  ISETP.GT.U32.AND P0, PT, R242, R79, PT ;  /* 0x0000004ff200720c */ /* 0x000fe20003f04070 */
[--C-:B------:R-:W-:Y:S02]  /*5030*/  @!P5 IMAD.IADD R78, R78, 0x1, -R242.reuse ;  /* 0x000000014e4ed824 */ /* 0x100fe400078e0af2 */
[----:B------:R-:W-:Y:S01]  /*5040*/  @!P6 IMAD.IADD R76, R76, 0x1, -R242 ;  /* 0x000000014c4ce824 */ /* 0x000fe200078e0af2 */
[----:B------:R-:W-:Y:S01]  /*5050*/  @!P3 IADD3 R77, R77, -R242, RZ ;  /* 0x800000f24d4db210 */ /* 0x000fe20007ffe0ff */
[C---:B------:R-:W-:Y:S01]  /*5060*/  IMAD R81, R242.reuse, R82, R81 ;  /* 0x00000052f2517224 */ /* 0x040fe200078e0251 */
[----:B------:R-:W-:Y:S01]  /*5070*/  ISETP.GT.U32.AND P5, PT, R242, R78, PT ;  /* 0x0000004ef200720c */ /* 0x000fe20003fa4070 */
[----:B------:R-:W-:Y:S01]  /*5080*/  @!P4 IMAD.MOV R76, RZ, RZ, -R76 ;  /* 0x000000ffff4cc224 */ /* 0x000fe200078e0a4c */
[----:B------:R-:W-:Y:S01]  /*5090*/  ISETP.GE.AND P3, PT, R86, RZ, PT ;  /* 0x000000ff5600720c */ /* 0x000fe20003f66270 */
[----:B------:R-:W-:Y:S01]  /*50a0*/  IMAD.HI.U32 R80, R246, R83, RZ ;  /* 0x00000053f6507227 */ /* 0x000fe200078e00ff */
[----:B------:R-:W-:-:S02]  /*50b0*/  ISETP.GT.U32.AND P4, PT, R242, R81, PT ;  /* 0x00000051f200720c */ /* 0x000fc40003f84070 */
[C---:B------:R-:W-:Y:S01]  /*50c0*/  LOP3.LUT R82, R245.reuse, 0xb2, RZ, 0xfc, !PT ;  /* 0x000000b2f5527812 */ /* 0x040fe200078efcff */
[----:B------:R-:W-:Y:S01]  /*50d0*/  IMAD.MOV R80, RZ, RZ, -R80 ;  /* 0x000000ffff507224 */ /* 0x000fe200078e0a50 */
[C---:B------:R-:W-:Y:S01]  /*50e0*/  LOP3.LUT R86, R245.reuse, 0xb4, RZ, 0xfc, !PT ;  /* 0x000000b4f5567812 */ /* 0x040fe200078efcff */
[----:B------:R-:W-:Y:S01]  /*50f0*/  IMAD.MOV.U32 R75, RZ, RZ, R77 ;  /* 0x000000ffff4b7224 */ /* 0x000fe200078e004d */
[----:B------:R-:W-:Y:S01]  /*5100*/  LOP3.LUT R77, R245, 0xb0, RZ, 0xfc, !PT ;  /* 0x000000b0f54d7812 */ /* 0x000fe200078efcff */
[--C-:B------:R-:W-:Y:S01]  /*5110*/  @!P0 IMAD.IADD R79, R79, 0x1, -R242.reuse ;  /* 0x000000014f4f8824 */ /* 0x100fe200078e0af2 */
[----:B------:R-:W-:Y:S01]  /*5120*/  ISETP.GE.AND P6, PT, R87, RZ, PT ;  /* 0x000000ff5700720c */ /* 0x000fe20003fc6270 */
[----:B------:R-:W-:Y:S01]  /*5130*/  IMAD R80, R242, R80, R83 ;  /* 0x00000050f2507224 */ /* 0x000fe200078e0253 */
[----:B------:R-:W-:Y:S01]  /*5140*/  ISETP.GE.AND P0, PT, R77, RZ, PT ;  /* 0x000000ff4d00720c */ /* 0x000fe20003f06270 */
[--C-:B------:R-:W-:Y:S01]  /*5150*/  @!P5 IMAD.IADD R78, R78, 0x1, -R242.reuse ;  /* 0x000000014e4ed824 */ /* 0x100fe200078e0af2 */
[----:B------:R-:W-:Y:S01]  /*5160*/  IABS R83, R77 ;  /* 0x0000004d00537213 */ /* 0x000fe20000000000 */
[----:B------:R-:W-:Y:S01]  /*5170*/  @!P4 IMAD.IADD R81, R81, 0x1, -R242 ;  /* 0x000000015151c824 */ /* 0x000fe200078e0af2 */
[----:B------:R-:W-:Y:S01]  /*5180*/  MOV R77, R79 ;  /* 0x0000004f004d7202 */ /* 0x000fe20000000f00 */
[----:B------:R-:W-:Y:S01]  /*5190*/  @!P2 IMAD.MOV R75, RZ, RZ, -R75 ;  /* 0x000000ffff4ba224 */ /* 0x000fe200078e0a4b */
[----:B------:R-:W-:Y:S01]  /*51a0*/  ISETP.GT.U32.AND P5, PT, R242, R80, PT ;  /* 0x00000050f200720c */ /* 0x000fe20003fa4070 */
[----:B------:R-:W-:Y:S01]  /*51b0*/  IMAD.HI.U32 R79, R246, R83, RZ ;  /* 0x00000053f64f7227 */ /* 0x000fe200078e00ff */
[----:B------:R-:W-:-:S02]  /*51c0*/  IABS R85, R82 ;  /* 0x0000005200557213 */ /* 0x000fc40000000000 */
[----:B------:R-:W-:Y:S01]  /*51d0*/  IABS R87, R86 ;  /* 0x0000005600577213 */ /* 0x000fe20000000000 */
[----:B------:R-:W-:Y:S01]  /*51e0*/  @!P3 IMAD.MOV R77, RZ, RZ, -R77 ;  /* 0x000000ffff4db224 */ /* 0x000fe200078e0a4d */
[----:B------:R-:W-:Y:S01]  /*51f0*/  ISETP.GT.U32.AND P3, PT, R242, R81, PT ;  /* 0x00000051f200720c */ /* 0x000fe20003f64070 */
[----:B------:R-:W-:Y:S01]  /*5200*/  IMAD.MOV R79, RZ, RZ, -R79 ;  /* 0x000000ffff4f7224 */ /* 0x000fe200078e0a4f */
[----:B------:R-:W-:Y:S01]  /*5210*/  ISETP.GE.AND P4, PT, R82, RZ, PT ;  /* 0x000000ff5200720c */ /* 0x000fe20003f86270 */
[----:B------:R-:W-:Y:S01]  /*5220*/  IMAD.HI.U32 R82, R246, R85, RZ ;  /* 0x00000055f6527227 */ /* 0x000fe200078e00ff */
[----:B------:R-:W-:-:S03]  /*5230*/  ISETP.GE.AND P2, PT, R84, RZ, PT ;  /* 0x000000ff5400720c */ /* 0x000fc60003f46270 */
[----:B------:R-:W-:Y:S02]  /*5240*/  @!P5 IMAD.IADD R80, R80, 0x1, -R242 ;  /* 0x000000015050d824 */ /* 0x000fe400078e0af2 */
[----:B------:R-:W-:-:S03]  /*5250*/  IMAD.HI.U32 R84, R246, R87, RZ ;  /* 0x00000057f6547227 */ /* 0x000fc600078e00ff */
[C---:B------:R-:W-:Y:S01]  /*5260*/  ISETP.GT.U32.AND P5, PT, R242.reuse, R80, PT ;  /* 0x00000050f200720c */ /* 0x040fe20003fa4070 */
[----:B------:R-:W-:Y:S02]  /*5270*/  IMAD.MOV R82, RZ, RZ, -R82 ;  /* 0x000000ffff527224 */ /* 0x000fe400078e0a52 */
[----:B------:R-:W-:Y:S02]  /*5280*/  @!P3 IMAD.IADD R81, R81, 0x1, -R242 ;  /* 0x000000015151b824 */ /* 0x000fe400078e0af2 */
[----:B------:R-:W-:Y:S02]  /*5290*/  IMAD.MOV R84, RZ, RZ, -R84 ;  /* 0x000000ffff547224 */ /* 0x000fe400078e0a54 */
[C---:B------:R-:W-:Y:S02]  /*52a0*/  IMAD R83, R242.reuse, R79, R83 ;  /* 0x0000004ff2537224 */ /* 0x040fe400078e0253 */
[C---:B------:R-:W-:Y:S02]  /*52b0*/  IMAD R82, R242.reuse, R82, R85 ;  /* 0x00000052f2527224 */ /* 0x040fe400078e0255 */
[----:B------:R-:W-:Y:S01]  /*52c0*/  IMAD.MOV.U32 R79, RZ, RZ, R81 ;  /* 0x000000ffff4f7224 */ /* 0x000fe200078e0051 */
[C---:B------:R-:W-:Y:S01]  /*52d0*/  ISETP.GT.U32.AND P3, PT, R242.reuse, R83, PT ;  /* 0x00000053f200720c */ /* 0x040fe20003f64070 */
[----:B------:R-:W-:-:S02]  /*52e0*/  IMAD R85, R242, R84, R87 ;  /* 0x00000054f2557224 */ /* 0x000fc400078e0257 */
[----:B------:R-:W-:Y:S01]  /*52f0*/  @!P5 IMAD.IADD R80, R80, 0x1, -R242 ;  /* 0x000000015050d824 */ /* 0x000fe200078e0af2 */
[----:B------:R-:W-:Y:S01]  /*5300*/  @!P1 IADD3 R79, -R79, RZ, RZ ;  /* 0x000000ff4f4f9210 */ /* 0x000fe20007ffe1ff */
[----:B------:R-:W-:Y:S01]  /*5310*/  @!P6 IMAD.MOV R78, RZ, RZ, -R78 ;  /* 0x000000ffff4ee224 */ /* 0x000fe200078e0a4e */
[C---:B------:R-:W-:Y:S01]  /*5320*/  ISETP.GT.U32.AND P1, PT, R242.reuse, R85, PT ;  /* 0x00000055f200720c */ /* 0x040fe20003f24070 */
[----:B------:R-:W-:Y:S01]  /*5330*/  @!P2 IMAD.MOV R80, RZ, RZ, -R80 ;  /* 0x000000ffff50a224 */ /* 0x000fe200078e0a50 */
[----:B------:R-:W-:Y:S02]  /*5340*/  ISETP.GT.U32.AND P5, PT, R242, R82, PT ;  /* 0x00000052f200720c */ /* 0x000fe40003fa4070 */
[----:B------:R-:W-:Y:S02]  /*5350*/  ISETP.GE.AND P6, PT, R86, RZ, PT ;  /* 0x000000ff5600720c */ /* 0x000fe40003fc6270 */
[----:B------:R-:W-:Y:S01]  /*5360*/  LOP3.LUT R86, R245, 0xb6, RZ, 0xfc, !PT ;  /* 0x000000b6f5567812 */ /* 0x000fe200078efcff */
[----:B------:R-:W-:-:S03]  /*5370*/  @!P3 IMAD.IADD R83, R83, 0x1, -R242 ;  /* 0x000000015353b824 */ /* 0x000fc600078e0af2 */
[----:B------:R-:W-:Y:S02]  /*5380*/  IABS R87, R86 ;  /* 0x0000005600577213 */ /* 0x000fe40000000000 */
[----:B------:R-:W-:Y:S01]  /*5390*/  ISETP.GT.U32.AND P3, PT, R242, R83, PT ;  /* 0x00000053f200720c */ /* 0x000fe20003f64070 */
[----:B------:R-:W-:Y:S01]  /*53a0*/  @!P1 IMAD.IADD R85, R85, 0x1, -R242 ;  /* 0x0000000155559824 */ /* 0x000fe200078e0af2 */
[----:B------:R-:W-:Y:S01]  /*53b0*/  ISETP.GE.AND P2, PT, R86, RZ, PT ;  /* 0x000000ff5600720c */ /* 0x000fe20003f46270 */
[----:B------:R-:W-:-:S03]  /*53c0*/  IMAD.HI.U32 R81, R246, R87, RZ ;  /* 0x00000057f6517227 */ /* 0x000fc600078e00ff */
[----:B------:R-:W-:Y:S01]  /*53d0*/  ISETP.GT.U32.AND P1, PT, R242, R85, PT ;  /* 0x00000055f200720c */ /* 0x000fe20003f24070 */
[----:B------:R-:W-:Y:S02]  /*53e0*/  @!P5 IMAD.IADD R82, R82, 0x1, -R242 ;  /* 0x000000015252d824 */ /* 0x000fe400078e0af2 */
[----:B------:R-:W-:Y:S02]  /*53f0*/  IMAD.MOV R81, RZ, RZ, -R81 ;  /* 0x000000ffff517224 */ /* 0x000fe400078e0a51 */
[----:B------:R-:W-:Y:S01]  /*5400*/  IMAD.HI.U32 R86, R246, R91, RZ ;  /* 0x0000005bf6567227 */ /* 0x000fe200078e00ff */
[----:B------:R-:W-:-:S03]  /*5410*/  ISETP.GT.U32.AND P5, PT, R242, R82, PT ;  /* 0x00000052f200720c */ /* 0x000fc60003fa4070 */
[----:B------:R-:W-:Y:S02]  /*5420*/  IMAD R84, R242, R81, R87 ;  /* 0x00000051f2547224 */ /* 0x000fe400078e0257 */
[----:B------:R-:W-:-:S04]  /*5430*/  IMAD.HI.U32 R81, R246, R89, RZ ;  /* 0x00000059f6517227 */ /* 0x000fc800078e00ff */
[----:B------:R-:W-:Y:S02]  /*5440*/  IMAD.MOV R86, RZ, RZ, -R86 ;  /* 0x000000ffff567224 */ /* 0x000fe400078e0a56 */
[----:B------:R-:W-:Y:S02]  /*5450*/  IMAD.MOV R81, RZ, RZ, -R81 ;  /* 0x000000ffff517224 */ /* 0x000fe400078e0a51 */
[--C-:B------:R-:W-:Y:S01]  /*5460*/  @!P3 IMAD.IADD R83, R83, 0x1, -R242.reuse ;  /* 0x000000015353b824 */ /* 0x100fe200078e0af2 */
[C---:B------:R-:W-:Y:S01]  /*5470*/  ISETP.GT.U32.AND P3, PT, R242.reuse, R84, PT ;  /* 0x00000054f200720c */ /* 0x040fe20003f64070 */
[C---:B------:R-:W-:Y:S02]  /*5480*/  IMAD R86, R242.reuse, R86, R91 ;  /* 0x00000056f2567224 */ /* 0x040fe400078e025b */
[----:B------:R-:W-:Y:S02]  /*5490*/  @!P1 IMAD.IADD R85, R85, 0x1, -R242 ;  /* 0x0000000155559824 */ /* 0x000fe400078e0af2 */
[C---:B------:R-:W-:Y:S01]  /*54a0*/  IMAD R87, R242.reuse, R81, R89 ;  /* 0x00000051f2577224 */ /* 0x040fe200078e0259 */
[----:B------:R-:W-:Y:S01]  /*54b0*/  ISETP.GT.U32.AND P1, PT, R242, R86, PT ;  /* 0x00000056f200720c */ /* 0x000fe20003f24070 */
[----:B------:R-:W-:-:S02]  /*54c0*/  IMAD.MOV.U32 R81, RZ, RZ, R83 ;  /* 0x000000ffff517224 */ /* 0x000fc400078e0053 */
[----:B------:R-:W-:Y:S01]  /*54d0*/  @!P5 IMAD.IADD R82, R82, 0x1, -R242 ;  /* 0x000000015252d824 */ /* 0x000fe200078e0af2 */
[----:B------:R-:W-:Y:S01]  /*54e0*/  ISETP.GE.AND P5, PT, R90, RZ, PT ;  /* 0x000000ff5a00720c */ /* 0x000fe20003fa6270 */
[C---:B------:R-:W-:Y:S01]  /*54f0*/  IMAD R89, R242.reuse, R88, R93 ;  /* 0x00000058f2597224 */ /* 0x040fe200078e025d */
[----:B------:R-:W-:Y:S01]  /*5500*/  LOP3.LUT R90, R245, 0xbe, RZ, 0xfc, !PT ;  /* 0x000000bef55a7812 */ /* 0x000fe200078efcff */
[----:B------:R-:W-:Y:S01]  /*5510*/  IMAD.MOV.U32 R83, RZ, RZ, R85 ;  /* 0x000000ffff537224 */ /* 0x000fe200078e0055 */
[----:B------:R-:W-:Y:S01]  /*5520*/  @!P0 IADD3 R81, -R81, RZ, RZ ;  /* 0x000000ff51518210 */ /* 0x000fe20007ffe1ff */
[----:B------:R-:W-:Y:S01]  /*5530*/  @!P4 IMAD.MOV R82, RZ, RZ, -R82 ;  /* 0x000000ffff52c224 */ /* 0x000fe200078e0a52 */
[----:B------:R-:W-:Y:S01]  /*5540*/  IABS R91, R90 ;  /* 0x0000005a005b7213 */ /* 0x000fe20000000000 */
[----:B------:R-:W-:Y:S01]  /*5550*/  @!P6 IMAD.MOV R83, RZ, RZ, -R83 ;  /* 0x000000ffff53e224 */ /* 0x000fe200078e0a53 */
[----:B------:R-:W-:Y:S01]  /*5560*/  ISETP.GT.U32.AND P6, PT, R242, R89, PT ;  /* 0x00000059f200720c */ /* 0x000fe20003fc4070 */
[----:B------:R-:W-:Y:S01]  /*5570*/  @!P3 IMAD.IADD R84, R84, 0x1, -R242 ;  /* 0x000000015454b824 */ /* 0x000fe200078e0af2 */
[----:B------:R-:W-:Y:S01]  /*5580*/  ISETP.GT.U32.AND P0, PT, R242, R87, PT ;  /* 0x00000057f200720c */ /* 0x000fe20003f04070 */
[----:B------:R-:W-:Y:S01]  /*5590*/  IMAD.HI.U32 R85, R246, R91, RZ ;  /* 0x0000005bf6557227 */ /* 0x000fe200078e00ff */
[----:B------:R-:W-:-:S02]  /*55a0*/  ISETP.GE.AND P4, PT, R92, RZ, PT ;  /* 0x000000ff5c00720c */ /* 0x000fc40003f86270 */
[----:B------:R-:W-:Y:S01]  /*55b0*/  LOP3.LUT R92, R245, 0xc0, RZ, 0xfc, !PT ;  /* 0x000000c0f55c7812 */ /* 0x000fe200078efcff */
[----:B------:R-:W-:Y:S01]  /*55c0*/  @!P1 IMAD.IADD R86, R86, 0x1, -R242 ;  /* 0x0000000156569824 */ /* 0x000fe200078e0af2 */
[----:B------:R-:W-:Y:S01]  /*55d0*/  ISETP.GT.U32.AND P3, PT, R242, R84, PT ;  /* 0x00000054f200720c */ /* 0x000fe20003f64070 */
[----:B------:R-:W-:Y:S01]  /*55e0*/  IMAD.MOV R85, RZ, RZ, -R85 ;  /* 0x000000ffff557224 */ /* 0x000fe200078e0a55 */
[----:B------:R-:W-:-:S03]  /*55f0*/  IABS R93, R92 ;  /* 0x0000005c005d7213 */ /* 0x000fc60000000000 */
[----:B------:R-:W-:Y:S01]  /*5600*/  @!P6 IMAD.IADD R89, R89, 0x1, -R242 ;  /* 0x000000015959e824 */ /* 0x000fe200078e0af2 */
[C---:B------:R-:W-:Y:S01]  /*5610*/  ISETP.GT.U32.AND P6, PT, R242.reuse, R86, PT ;  /* 0x00000056f200720c */ /* 0x040fe20003fc4070 */
[----:B------:R-:W-:Y:S02]  /*5620*/  IMAD R88, R242, R85, R91 ;  /* 0x00000055f2587224 */ /* 0x000fe400078e025b */
[----:B------:R-:W-:-:S04]  /*5630*/  IMAD.HI.U32 R85, R246, R93, RZ ;  /* 0x0000005df6557227 */ /* 0x000fc800078e00ff */
[--C-:B------:R-:W-:Y:S01]  /*5640*/  @!P0 IMAD.IADD R87, R87, 0x1, -R242.reuse ;  /* 0x0000000157578824 */ /* 0x100fe200078e0af2 */
[----:B------:R-:W-:Y:S01]  /*5650*/  ISETP.GE.AND P0, PT, R90, RZ, PT ;  /* 0x000000ff5a00720c */ /* 0x000fe20003f06270 */
[----:B------:R-:W-:Y:S02]  /*5660*/  IMAD.MOV R85, RZ, RZ, -R85 ;  /* 0x000000ffff557224 */ /* 0x000fe400078e0a55 */
[----:B------:R-:W-:Y:S01]  /*5670*/  @!P3 IMAD.IADD R84, R84, 0x1, -R242 ;  /* 0x000000015454b824 */ /* 0x000fe200078e0af2 */
[C---:B------:R-:W-:Y:S01]  /*5680*/  ISETP.GT.U32.AND P1, PT, R242.reuse, R87, PT ;  /* 0x00000057f200720c */ /* 0x040fe20003f24070 */
[----:B------:R-:W-:Y:S01]  /*5690*/  IMAD R91, R242, R85, R93 ;  /* 0x00000055f25b7224 */ /* 0x000fe200078e025d */
[----:B------:R-:W-:Y:S01]  /*56a0*/  ISETP.GE.AND P3, PT, R94, RZ, PT ;  /* 0x000000ff5e00720c */ /* 0x000fe20003f66270 */
[----:B------:R-:W-:Y:S01]  /*56b0*/  @!P2 IMAD.MOV R84, RZ, RZ, -R84 ;  /* 0x000000ffff54a224 */ /* 0x000fe200078e0a54 */
[----:B------:R-:W-:Y:S01]  /*56c0*/  ISETP.GT.U32.AND P2, PT, R242, R89, PT ;  /* 0x00000059f200720c */ /* 0x000fe20003f44070 */
[----:B------:R-:W-:Y:S01]  /*56d0*/  @!P6 IMAD.IADD R86, R86, 0x1, -R242 ;  /* 0x000000015656e824 */ /* 0x000fe200078e0af2 */
[----:B------:R-:W-:Y:S01]  /*56e0*/  ISETP.GT.U32.AND P6, PT, R242, R91, PT ;  /* 0x0000005bf200720c */ /* 0x000fe20003fc4070 */
[----:B------:R-:W-:Y:S01]  /*56f0*/  IMAD.HI.U32 R93, R246, R99, RZ ;  /* 0x00000063f65d7227 */ /* 0x000fe200078e00ff */
[----:B------:R-:W-:-:S03]  /*5700*/  LOP3.LUT R94, R245, 0xc2, RZ, 0xfc, !PT ;  /* 0x000000c2f55e7812 */ /* 0x000fc600078efcff */
[----:B------:R-:W-:Y:S01]  /*5710*/  @!P4 IMAD.MOV R86, RZ, RZ, -R86 ;  /* 0x000000ffff56c224 */ /* 0x000fe200078e0a56 */
[----:B------:R-:W-:Y:S02]  /*5720*/  IABS R95, R94 ;  /* 0x0000005e005f7213 */ /* 0x000fe40000000000 */
[----:B------:R-:W-:Y:S02]  /*5730*/  @!P1 IADD3 R87, R87, -R242, RZ ;  /* 0x800000f257579210 */ /* 0x000fe40007ffe0ff */
[----:B------:R-:W-:Y:S01]  /*5740*/  ISETP.GT.U32.AND P1, PT, R242, R88, PT ;  /* 0x00000058f200720c */ /* 0x000fe20003f24070 */
[----:B------:R-:W-:-:S04]  /*5750*/  IMAD.HI.U32 R90, R246, R95, RZ ;  /* 0x0000005ff65a7227 */ /* 0x000fc800078e00ff */
[--C-:B------:R-:W-:Y:S01]  /*5760*/  @!P2 IMAD.IADD R89, R89, 0x1, -R242.reuse ;  /* 0x000000015959a824 */ /* 0x100fe200078e0af2 */
[----:B------:R-:W-:Y:S01]  /*5770*/  ISETP.GE.AND P2, PT, R92, RZ, PT ;  /* 0x000000ff5c00720c */ /* 0x000fe20003f46270 */
[----:B------:R-:W-:Y:S02]  /*5780*/  @!P6 IMAD.IADD R91, R91, 0x1, -R242 ;  /* 0x000000015b5be824 */ /* 0x000fe400078e0af2 */
[----:B------:R-:W-:-:S03]  /*5790*/  IMAD.HI.U32 R92, R246, R97, RZ ;  /* 0x00000061f65c7227 */ /* 0x000fc600078e00ff */
[C---:B------:R-:W-:Y:S01]  /*57a0*/  ISETP.GT.U32.AND P6, PT, R242.reuse, R91, PT ;  /* 0x0000005bf200720c */ /* 0x040fe20003fc4070 */
[----:B------:R-:W-:Y:S02]  /*57b0*/  IMAD.MOV R90, RZ, RZ, -R90 ;  /* 0x000000ffff5a7224 */ /* 0x000fe400078e0a5a */
[----:B------:R-:W-:Y:S02]  /*57c0*/  IMAD.MOV R92, RZ, RZ, -R92 ;  /* 0x000000ffff5c7224 */ /* 0x000fe400078e0a5c */
[----:B------:R-:W-:Y:S01]  /*57d0*/  IMAD R90, R242, R90, R95 ;  /* 0x0000005af25a7224 */ /* 0x000fe200078e025f */
[----:B------:R-:W-:Y:S01]  /*57e0*/  IABS R95, R100 ;  /* 0x00000064005f7213 */ /* 0x000fe20000000000 */
[----:B------:R-:W-:Y:S01]  /*57f0*/  @!P1 IMAD.IADD R88, R88, 0x1, -R242 ;  /* 0x0000000158589824 */ /* 0x000fe200078e0af2 */
[----:B------:R-:W-:Y:S01]  /*5800*/  ISETP.GE.AND P1, PT, R94, RZ, PT ;  /* 0x000000ff5e00720c */ /* 0x000fe20003f26270 */
[----:B------:R-:W-:Y:S01]  /*5810*/  IMAD.MOV.U32 R85, RZ, RZ, R87 ;  /* 0x000000ffff557224 */ /* 0x000fe200078e0057 */
[----:B------:R-:W-:Y:S01]  /*5820*/  ISETP.GT.U32.AND P4, PT, R242, R90, PT ;  /* 0x0000005af200720c */ /* 0x000fe20003f84070 */
[----:B------:R-:W-:-:S02]  /*5830*/  IMAD.MOV R94, RZ, RZ, -R93 ;  /* 0x000000ffff5e7224 */ /* 0x000fc400078e0a5d */
[----:B------:R-:W-:Y:S02]  /*5840*/  IMAD.MOV.U32 R87, RZ, RZ, R89 ;  /* 0x000000ffff577224 */ /* 0x000fe400078e0059 */
[C---:B------:R-:W-:Y:S01]  /*5850*/  IMAD R93, R242.reuse, R92, R97 ;  /* 0x0000005cf25d7224 */ /* 0x040fe200078e0261 */
[----:B------:R-:W-:Y:S01]  /*5860*/  IABS R97, R102 ;  /* 0x0000006600617213 */ /* 0x000fe20000000000 */
[C---:B------:R-:W-:Y:S01]  /*5870*/  IMAD R92, R242.reuse, R94, R99 ;  /* 0x0000005ef25c7224 */ /* 0x040fe200078e0263 */
[----:B------:R-:W-:Y:S01]  /*5880*/  @!P3 IADD3 R87, -R87, RZ, RZ ;  /* 0x000000ff5757b210 */ /* 0x000fe20007ffe1ff */
[--C-:B------:R-:W-:Y:S01]  /*5890*/  @!P6 IMAD.IADD R91, R91, 0x1, -R242.reuse ;  /* 0x000000015b5be824 */ /* 0x100fe200078e0af2 */
[----:B------:R-:W-:Y:S01]  /*58a0*/  ISETP.GT.U32.AND P3, PT, R242, R93, PT ;  /* 0x0000005df200720c */ /* 0x000fe20003f64070 */
[----:B------:R-:W-:Y:S01]  /*58b0*/  IMAD.HI.U32 R89, R246, R95, RZ ;  /* 0x0000005ff6597227 */ /* 0x000fe200078e00ff */
[----:B------:R-:W-:Y:S02]  /*58c0*/  ISETP.GT.U32.AND P6, PT, R242, R92, PT ;  /* 0x0000005cf200720c */ /* 0x000fe40003fc4070 */
[----:B------:R-:W-:Y:S01]  /*58d0*/  IABS R99, R103 ;  /* 0x0000006700637213 */ /* 0x000fe20000000000 */
[----:B------:R-:W-:Y:S01]  /*58e0*/  @!P4 IMAD.IADD R90, R90, 0x1, -R242 ;  /* 0x000000015a5ac824 */ /* 0x000fe200078e0af2 */
[----:B------:R-:W-:Y:S01]  /*58f0*/  ISETP.GE.AND P4, PT, R98, RZ, PT ;  /* 0x000000ff6200720c */ /* 0x000fe20003f86270 */
[----:B------:R-:W-:Y:S01]  /*5900*/  IMAD.MOV R94, RZ, RZ, -R89 ;  /* 0x000000ffff5e7224 */ /* 0x000fe200078e0a59 */
[----:B------:R-:W-:Y:S01]  /*5910*/  IABS R98, R105 ;  /* 0x0000006900627213 */ /* 0x000fe20000000000 */
[----:B------:R-:W-:-:S04]  /*5920*/  IMAD.HI.U32 R89, R246, R97, RZ ;  /* 0x00000061f6597227 */ /* 0x000fc800078e00ff */
[--C-:B------:R-:W-:Y:S01]  /*5930*/  @!P3 IMAD.IADD R93, R93, 0x1, -R242.reuse ;  /* 0x000000015d5db824 */ /* 0x100fe200078e0af2 */
[----:B------:R-:W-:Y:S01]  /*5940*/  ISETP.GT.U32.AND P3, PT, R242, R90, PT ;  /* 0x0000005af200720c */ /* 0x000fe20003f64070 */
[----:B------:R-:W-:Y:S02]  /*5950*/  @!P6 IMAD.IADD R92, R92, 0x1, -R242 ;  /* 0x000000015c5ce824 */ /* 0x000fe400078e0af2 */
[C---:B------:R-:W-:Y:S01]  /*5960*/  IMAD R95, R242.reuse, R94, R95 ;  /* 0x0000005ef25f7224 */ /* 0x040fe200078e025f */
[C---:B------:R-:W-:Y:S01]  /*5970*/  ISETP.GT.U32.AND P6, PT, R242.reuse, R93, PT ;  /* 0x0000005df200720c */ /* 0x040fe20003fc4070 */
[----:B------:R-:W-:Y:S02]  /*5980*/  IMAD.MOV R89, RZ, RZ, -R89 ;  /* 0x000000ffff597224 */ /* 0x000fe400078e0a59 */
[----:B------:R-:W-:Y:S01]  /*5990*/  @!P5 IMAD.MOV R85, RZ, RZ, -R85 ;  /* 0x000000ffff55d224 */ /* 0x000fe200078e0a55 */
[C---:B------:R-:W-:Y:S01]  /*59a0*/  ISETP.GT.U32.AND P5, PT, R242.reuse, R88, PT ;  /* 0x00000058f200720c */ /* 0x040fe20003fa4070 */
[----:B------:R-:W-:-:S02]  /*59b0*/  IMAD R94, R242, R89, R97 ;  /* 0x00000059f25e7224 */ /* 0x000fc400078e0261 */
[----:B------:R-:W-:-:S04]  /*59c0*/  IMAD.HI.U32 R89, R246, R99, RZ ;  /* 0x00000063f6597227 */ /* 0x000fc800078e00ff */
[--C-:B------:R-:W-:Y:S01]  /*59d0*/  @!P3 IMAD.IADD R90, R90, 0x1, -R242.reuse ;  /* 0x000000015a5ab824 */ /* 0x100fe200078e0af2 */
[C---:B------:R-:W-:Y:S01]  /*59e0*/  ISETP.GT.U32.AND P3, PT, R242.reuse, R95, PT ;  /* 0x0000005ff200720c */ /* 0x040fe20003f64070 */
[----:B------:R-:W-:Y:S01]  /*59f0*/  @!P6 IMAD.IADD R93, R93, 0x1, -R242 ;  /* 0x000000015d5de824 */ /* 0x000fe200078e0af2 */
[----:B------:R-:W-:Y:S01]  /*5a00*/  ISETP.GT.U32.AND P6, PT, R242, R94, PT ;  /* 0x0000005ef200720c */ /* 0x000fe20003fc4070 */
[----:B------:R-:W-:Y:S01]  /*5a10*/  @!P1 IMAD.MOV R90, RZ, RZ, -R90 ;  /* 0x000000ffff5a9224 */ /* 0x000fe200078e0a5a */
[----:B------:R-:W-:Y:S01]  /*5a20*/  IADD3 R89, -R89, RZ, RZ ;  /* 0x000000ff59597210 */ /* 0x000fe20007ffe1ff */
[----:B------:R-:W-:Y:S01]  /*5a30*/  @!P5 IMAD.IADD R88, R88, 0x1, -R242 ;  /* 0x000000015858d824 */ /* 0x000fe200078e0af2 */
[----:B------:R-:W-:Y:S01]  /*5a40*/  ISETP.GE.AND P5, PT, R96, RZ, PT ;  /* 0x000000ff6000720c */ /* 0x000fe20003fa6270 */
[----:B------:R-:W-:-:S04]  /*5a50*/  IMAD.HI.U32 R96, R246, R101, RZ ;  /* 0x00000065f6607227 */ /* 0x000fc800078e00ff */
[----:B------:R-:W-:Y:S02]  /*5a60*/  IMAD R97, R242, R89, R99 ;  /* 0x00000059f2617224 */ /* 0x000fe400078e0263 */
[--C-:B------:R-:W-:Y:S01]  /*5a70*/  @!P3 IMAD.IADD R95, R95, 0x1, -R242.reuse ;  /* 0x000000015f5fb824 */ /* 0x100fe200078e0af2 */
[----:B------:R-:W-:Y:S01]  /*5a80*/  ISETP.GE.AND P3, PT, R102, RZ, PT ;  /* 0x000000ff6600720c */ /* 0x000fe20003f66270 */
[----:B------:R-:W-:Y:S01]  /*5a90*/  @!P6 IMAD.IADD R94, R94, 0x1, -R242 ;  /* 0x000000015e5ee824 */ /* 0x000fe200078e0af2 */
[----:B------:R-:W-:Y:S01]  /*5aa0*/  LOP3.LUT R102, R245, 0xd4, RZ, 0xfc, !PT ;  /* 0x000000d4f5667812 */ /* 0x000fe200078efcff */
[----:B------:R-:W-:Y:S01]  /*5ab0*/  IMAD.MOV.U32 R89, RZ, RZ, R91 ;  /* 0x000000ffff597224 */ /* 0x000fe200078e005b */
[C---:B------:R-:W-:Y:S01]  /*5ac0*/  ISETP.GT.U32.AND P6, PT, R242.reuse, R95, PT ;  /* 0x0000005ff200720c */ /* 0x040fe20003fc4070 */
[----:B------:R-:W-:Y:S01]  /*5ad0*/  IMAD.MOV R96, RZ, RZ, -R96 ;  /* 0x000000ffff607224 */ /* 0x000fe200078e0a60 */
[C---:B------:R-:W-:Y:S01]  /*5ae0*/  ISETP.GT.U32.AND P1, PT, R242.reuse, R94, PT ;  /* 0x0000005ef200720c */ /* 0x040fe20003f24070 */
[----:B------:R-:W-:Y:S01]  /*5af0*/  @!P2 IMAD.MOV R89, RZ, RZ, -R89 ;  /* 0x000000ffff59a224 */ /* 0x000fe200078e0a59 */
[C---:B------:R-:W-:Y:S01]  /*5b00*/  ISETP.GT.U32.AND P2, PT, R242.reuse, R97, PT ;  /* 0x00000061f200720c */ /* 0x040fe20003f44070 */
[----:B------:R-:W-:-:S02]  /*5b10*/  IMAD R96, R242, R96, R101 ;  /* 0x00000060f2607224 */ /* 0x000fc400078e0265 */
[----:B------:R-:W-:Y:S01]  /*5b20*/  @!P0 IMAD.MOV R88, RZ, RZ, -R88 ;  /* 0x000000ffff588224 */ /* 0x000fe200078e0a58 */
[----:B------:R-:W-:Y:S01]  /*5b30*/  ISETP.GT.U32.AND P0, PT, R242, R92, PT ;  /* 0x0000005cf200720c */ /* 0x000fe20003f04070 */
[----:B------:R-:W-:Y:S01]  /*5b40*/  IMAD.MOV.U32 R99, RZ, RZ, R98 ;  /* 0x000000ffff637224 */ /* 0x000fe200078e0062 */
[----:B------:R-:W-:Y:S01]  /*5b50*/  LOP3.LUT R98, R245, 0xd2, RZ, 0xfc, !PT ;  /* 0x000000d2f5627812 */ /* 0x000fe200078efcff */
[----:B------:R-:W-:Y:S02]  /*5b60*/  IMAD.MOV.U32 R91, RZ, RZ, R93 ;  /* 0x000000ffff5b7224 */ /* 0x000fe400078e005d */
[----:B------:R-:W-:Y:S01]  /*5b70*/  @!P6 IADD3 R95, R95, -R242, RZ ;  /* 0x800000f25f5fe210 */ /* 0x000fe20007ffe0ff */
[----:B------:R-:W-:Y:S01]  /*5b80*/  IMAD.HI.U32 R93, R246, R99, RZ ;  /* 0x00000063f65d7227 */ /* 0x000fe200078e00ff */
[----:B------:R-:W-:Y:S02]  /*5b90*/  ISETP.GT.U32.AND P6, PT, R242, R96, PT ;  /* 0x00000060f200720c */ /* 0x000fe40003fc4070 */
[----:B------:R-:W-:Y:S01]  /*5ba0*/  IABS R101, R98 ;  /* 0x0000006200657213 */ /* 0x000fe20000000000 */
[----:B------:R-:W-:-:S02]  /*5bb0*/  IMAD.MOV R93, RZ, RZ, -R93 ;  /* 0x000000ffff5d7224 */ /* 0x000fc400078e0a5d */
[--C-:B------:R-:W-:Y:S01]  /*5bc0*/  @!P2 IMAD.IADD R97, R97, 0x1, -R242.reuse ;  /* 0x000000016161a824 */ /* 0x100fe200078e0af2 */
[----:B------:R-:W-:Y:S01]  /*5bd0*/  ISETP.GE.AND P2, PT, R98, RZ, PT ;  /* 0x000000ff6200720c */ /* 0x000fe20003f46270 */
[----:B------:R-:W-:Y:S02]  /*5be0*/  IMAD R99, R242, R93, R99 ;  /* 0x0000005df2637224 */ /* 0x000fe400078e0263 */
[----:B------:R-:W-:Y:S02]  /*5bf0*/  IMAD.MOV.U32 R93, RZ, RZ, R95 ;  /* 0x000000ffff5d7224 */ /* 0x000fe400078e005f */
[----:B------:R-:W-:Y:S01]  /*5c00*/  @!P0 IMAD.IADD R92, R92, 0x1, -R242 ;  /* 0x000000015c5c8824 */ /* 0x000fe200078e0af2 */
[----:B------:R-:W-:Y:S01]  /*5c10*/  ISETP.GE.AND P0, PT, R100, RZ, PT ;  /* 0x000000ff6400720c */ /* 0x000fe20003f06270 */
[----:B------:R-:W-:-:S04]  /*5c20*/  IMAD.HI.U32 R95, R246, R101, RZ ;  /* 0x00000065f65f7227 */ /* 0x000fc800078e00ff */
[--C-:B------:R-:W-:Y:S01]  /*5c30*/  @!P6 IMAD.IADD R96, R96, 0x1, -R242.reuse ;  /* 0x000000016060e824 */ /* 0x100fe200078e0af2 */
[----:B------:R-:W-:Y:S01]  /*5c40*/  ISETP.GT.U32.AND P6, PT, R242, R97, PT ;  /* 0x00000061f200720c */ /* 0x000fe20003fc4070 */
[----:B------:R-:W-:Y:S01]  /*5c50*/  @!P1 IMAD.IADD R94, R94, 0x1, -R242 ;  /* 0x000000015e5e9824 */ /* 0x000fe200078e0af2 */
[----:B------:R-:W-:Y:S01]  /*5c60*/  ISETP.GE.AND P1, PT, R105, RZ, PT ;  /* 0x000000ff6900720c */ /* 0x000fe20003f26270 */
[----:B------:R-:W-:Y:S01]  /*5c70*/  @!P5 IMAD.MOV R91, RZ, RZ, -R91 ;  /* 0x000000ffff5bd224 */ /* 0x000fe200078e0a5b */
[----:B------:R-:W-:Y:S01]  /*5c80*/  ISETP.GE.AND P5, PT, R103, RZ, PT ;  /* 0x000000ff6700720c */ /* 0x000fe20003fa6270 */
[----:B------:R-:W-:Y:S01]  /*5c90*/  IMAD.MOV R95, RZ, RZ, -R95 ;  /* 0x000000ffff5f7224 */ /* 0x000fe200078e0a5f */
[----:B------:R-:W-:Y:S01]  /*5ca0*/  IABS R103, R102 ;  /* 0x0000006600677213 */ /* 0x000fe20000000000 */
[----:B------:R-:W-:Y:S01]  /*5cb0*/  @!P3 IMAD.MOV R94, RZ, RZ, -R94 ;  /* 0x000000ffff5eb224 */ /* 0x000fe200078e0a5e */
[C---:B------:R-:W-:Y:S01]  /*5cc0*/  ISETP.GT.U32.AND P3, PT, R242.reuse, R99, PT ;  /* 0x00000063f200720c */ /* 0x040fe20003f64070 */
[----:B------:R-:W-:-:S02]  /*5cd0*/  IMAD R98, R242, R95, R101 ;  /* 0x0000005ff2627224 */ /* 0x000fc400078e0265 */
[----:B------:R-:W-:-:S04]  /*5ce0*/  IMAD.HI.U32 R95, R246, R103, RZ ;  /* 0x00000067f65f7227 */ /* 0x000fc800078e00ff */
[----:B------:R-:W-:Y:S01]  /*5cf0*/  @!P4 IMAD.MOV R92, RZ, RZ, -R92 ;  /* 0x000000ffff5cc224 */ /* 0x000fe200078e0a5c */
[----:B------:R-:W-:Y:S01]  /*5d00*/  ISETP.GE.AND P4, PT, R104, RZ, PT ;  /* 0x000000ff6800720c */ /* 0x000fe20003f86270 */
[----:B------:R-:W-:Y:S01]  /*5d10*/  IMAD.MOV R95, RZ, RZ, -R95 ;  /* 0x000000ffff5f7224 */ /* 0x000fe200078e0a5f */
[----:B------:R-:W-:Y:S01]  /*5d20*/  LOP3.LUT R104, R245, 0xd6, RZ, 0xfc, !PT ;  /* 0x000000d6f5687812 */ /* 0x000fe200078efcff */
[----:B------:R-:W-:Y:S01]  /*5d30*/  @!P0 IMAD.MOV R93, RZ, RZ, -R93 ;  /* 0x000000ffff5d8224 */ /* 0x000fe200078e0a5d */
[C---:B------:R-:W-:Y:S01]  /*5d40*/  ISETP.GT.U32.AND P0, PT, R242.reuse, R96, PT ;  /* 0x00000060f200720c */ /* 0x040fe20003f04070 */
[----:B------:R-:W-:Y:S01]  /*5d50*/  @!P6 IMAD.IADD R97, R97, 0x1, -R242 ;  /* 0x000000016161e824 */ /* 0x000fe200078e0af2 */
[C---:B------:R-:W-:Y:S01]  /*5d60*/  ISETP.GT.U32.AND P6, PT, R242.reuse, R98, PT ;  /* 0x00000062f200720c */ /* 0x040fe20003fc4070 */
[----:B------:R-:W-:Y:S01]  /*5d70*/  IMAD R101, R242, R95, R103 ;  /* 0x0000005ff2657224 */ /* 0x000fe200078e0267 */
[----:B------:R-:W-:Y:S01]  /*5d80*/  IABS R105, R104 ;  /* 0x0000006800697213 */ /* 0x000fe20000000000 */
[----:B------:R-:W-:Y:S01]  /*5d90*/  IMAD.MOV.U32 R95, RZ, RZ, R97 ;  /* 0x000000ffff5f7224 */ /* 0x000fe200078e0061 */
[----:B------:R-:W-:-:S02]  /*5da0*/  @!P3 IADD3 R99, R99, -R242, RZ ;  /* 0x800000f26363b210 */ /* 0x000fc40007ffe0ff */
[----:B------:R-:W-:Y:S01]  /*5db0*/  ISETP.GE.AND P3, PT, R104, RZ, PT ;  /* 0x000000ff6800720c */ /* 0x000fe20003f66270 */
[----:B------:R-:W-:Y:S01]  /*5dc0*/  @!P5 IMAD.MOV R95, RZ, RZ, -R95 ;  /* 0x000000ffff5fd224 */ /* 0x000fe200078e0a5f */
[----:B------:R-:W-:Y:S01]  /*5dd0*/  ISETP.GT.U32.AND P5, PT, R242, R99, PT ;  /* 0x00000063f200720c */ /* 0x000fe20003fa4070 */
[----:B------:R-:W-:-:S04]  /*5de0*/  IMAD.HI.U32 R100, R246, R105, RZ ;  /* 0x00000069f6647227 */ /* 0x000fc800078e00ff */
[----:B------:R-:W-:Y:S01]  /*5df0*/  @!P0 IMAD.IADD R96, R96, 0x1, -R242 ;  /* 0x0000000160608824 */ /* 0x000fe200078e0af2 */
[----:B------:R-:W-:Y:S01]  /*5e00*/  ISETP.GE.AND P0, PT, R102, RZ, PT ;  /* 0x000000ff6600720c */ /* 0x000fe20003f06270 */
[----:B------:R-:W-:Y:S02]  /*5e10*/  IMAD.MOV R100, RZ, RZ, -R100 ;  /* 0x000000ffff647224 */ /* 0x000fe400078e0a64 */
[----:B------:R-:W-:Y:S02]  /*5e20*/  @!P6 IMAD.IADD R98, R98, 0x1, -R242 ;  /* 0x000000016262e824 */ /* 0x000fe400078e0af2 */
[C---:B------:R-:W-:Y:S01]  /*5e30*/  IMAD R100, R242.reuse, R100, R105 ;  /* 0x00000064f2647224 */ /* 0x040fe200078e0269 */
[----:B------:R-:W-:Y:S01]  /*5e40*/  IABS R105, R108 ;  /* 0x0000006c00697213 */ /* 0x000fe20000000000 */
[----:B------:R-:W-:Y:S01]  /*5e50*/  @!P4 IMAD.MOV R96, RZ, RZ, -R96 ;  /* 0x000000ffff60c224 */ /* 0x000fe200078e0a60 */
[----:B------:R-:W-:Y:S01]  /*5e60*/  ISETP.GT.U32.AND P4, PT, R242, R101, PT ;  /* 0x00000065f200720c */ /* 0x000fe20003f84070 */
[----:B------:R-:W-:Y:S01]  /*5e70*/  IMAD.HI.U32 R102, R246, R107, RZ ;  /* 0x0000006bf6667227 */ /* 0x000fe200078e00ff */
[----:B------:R-:W-:-:S03]  /*5e80*/  ISETP.GT.U32.AND P6, PT, R242, R98, PT ;  /* 0x00000062f200720c */ /* 0x000fc60003fc4070 */
[----:B------:R-:W-:Y:S01]  /*5e90*/  @!P5 IMAD.IADD R99, R99, 0x1, -R242 ;  /* 0x000000016363d824 */ /* 0x000fe200078e0af2 */
[----:B------:R-:W-:Y:S01]  /*5ea0*/  ISETP.GT.U32.AND P5, PT, R242, R100, PT ;  /* 0x00000064f200720c */ /* 0x000fe20003fa4070 */
[----:B------:R-:W-:Y:S02]  /*5eb0*/  IMAD.MOV R102, RZ, RZ, -R102 ;  /* 0x000000ffff667224 */ /* 0x000fe400078e0a66 */
[----:B------:R-:W-:-:S04]  /*5ec0*/  IMAD.HI.U32 R97, R246, R105, RZ ;  /* 0x00000069f6617227 */ /* 0x000fc800078e00ff */
[----:B------:R-:W-:Y:S01]  /*5ed0*/  IMAD R103, R242, R102, R107 ;  /* 0x00000066f2677224 */ /* 0x000fe200078e026b */
[----:B------:R-:W-:Y:S01]  /*5ee0*/  IABS R107, R110 ;  /* 0x0000006e006b7213 */ /* 0x000fe20000000000 */
[--C-:B------:R-:W-:Y:S01]  /*5ef0*/  @!P4 IMAD.IADD R101, R101, 0x1, -R242.reuse ;  /* 0x000000016565c824 */ /* 0x100fe200078e0af2 */
[----:B------:R-:W-:Y:S01]  /*5f00*/  ISETP.GE.AND P4, PT, R106, RZ, PT ;  /* 0x000000ff6a00720c */ /* 0x000fe20003f86270 */
[--C-:B------:R-:W-:Y:S01]  /*5f10*/  @!P6 IMAD.IADD R98, R98, 0x1, -R242.reuse ;  /* 0x000000016262e824 */ /* 0x100fe200078e0af2 */
[----:B------:R-:W-:Y:S01]  /*5f20*/  ISETP.GT.U32.AND P6, PT, R242, R103, PT ;  /* 0x00000067f200720c */ /* 0x000fe20003fc4070 */
[----:B------:R-:W-:Y:S01]  /*5f30*/  @!P5 IMAD.IADD R100, R100, 0x1, -R242 ;  /* 0x000000016464d824 */ /* 0x000fe200078e0af2 */
[----:B------:R-:W-:Y:S01]  /*5f40*/  ISETP.GT.U32.AND P5, PT, R242, R101, PT ;  /* 0x00000065f200720c */ /* 0x000fe20003fa4070 */
[----:B------:R-:W-:-:S04]  /*5f50*/  IMAD.HI.U32 R102, R246, R107, RZ ;  /* 0x0000006bf6667227 */ /* 0x000fc800078e00ff */
[----:B------:R-:W-:Y:S02]  /*5f60*/  IMAD.MOV R104, RZ, RZ, -R97 ;  /* 0x000000ffff687224 */ /* 0x000fe400078e0a61 */
[----:B------:R-:W-:Y:S01]  /*5f70*/  IMAD.MOV.U32 R97, RZ, RZ, R99 ;  /* 0x000000ffff617224 */ /* 0x000fe200078e0063 */
[----:B------:R-:W-:Y:S01]  /*5f80*/  IADD3 R99, -R102, RZ, RZ ;  /* 0x000000ff66637210 */ /* 0x000fe20007ffe1ff */
[C---:B------:R-:W-:Y:S02]  /*5f90*/  IMAD R102, R242.reuse, R104, R105 ;  /* 0x00000068f2667224 */ /* 0x040fe400078e0269 */
[--C-:B------:R-:W-:Y:S01]  /*5fa0*/  @!P6 IMAD.IADD R103, R103, 0x1, -R242.reuse ;  /* 0x000000016767e824 */ /* 0x100fe200078e0af2 */
[C---:B------:R-:W-:Y:S01]  /*5fb0*/  ISETP.GT.U32.AND P6, PT, R242.reuse, R100, PT ;  /* 0x00000064f200720c */ /* 0x040fe20003fc4070 */
[----:B------:R-:W-:Y:S01]  /*5fc0*/  @!P5 IMAD.IADD R101, R101, 0x1, -R242 ;  /* 0x000000016565d824 */ /* 0x000fe200078e0af2 */
[C---:B------:R-:W-:Y:S01]  /*5fd0*/  ISETP.GT.U32.AND P5, PT, R242.reuse, R102, PT ;  /* 0x00000066f200720c */ /* 0x040fe20003fa4070 */
[----:B------:R-:W-:-:S02]  /*5fe0*/  IMAD R105, R242, R99, R107 ;  /* 0x00000063f2697224 */ /* 0x000fc400078e026b */
[----:B------:R-:W-:-:S04]  /*5ff0*/  IMAD.HI.U32 R99, R246, R109, RZ ;  /* 0x0000006df6637227 */ /* 0x000fc800078e00ff */
[----:B------:R-:W-:-:S04]  /*6000*/  IMAD.HI.U32 R104, R246, R111, RZ ;  /* 0x0000006ff6687227 */ /* 0x000fc800078e00ff */
[----:B------:R-:W-:Y:S02]  /*6010*/  IMAD.MOV R99, RZ, RZ, -R99 ;  /* 0x000000ffff637224 */ /* 0x000fe400078e0a63 */
[----:B------:R-:W-:Y:S02]  /*6020*/  IMAD.MOV R107, RZ, RZ, -R104 ;  /* 0x000000ffff6b7224 */ /* 0x000fe400078e0a68 */
[----:B------:R-:W-:Y:S01]  /*6030*/  @!P6 IMAD.IADD R100, R100, 0x1, -R242 ;  /* 0x000000016464e824 */ /* 0x000fe200078e0af2 */
[C---:B------:R-:W-:Y:S01]  /*6040*/  ISETP.GT.U32.AND P6, PT, R242.reuse, R105, PT ;  /* 0x00000069f200720c */ /* 0x040fe20003fc4070 */
[----:B------:R-:W-:Y:S01]  /*6050*/  @!P1 IMAD.MOV R97, RZ, RZ, -R97 ;  /* 0x000000ffff619224 */ /* 0x000fe200078e0a61 */
[C---:B------:R-:W-:Y:S01]  /*6060*/  ISETP.GT.U32.AND P1, PT, R242.reuse, R103, PT ;  /* 0x00000067f200720c */ /* 0x040fe20003f24070 */
[C---:B------:R-:W-:Y:S02]  /*6070*/  IMAD R104, R242.reuse, R99, R109 ;  /* 0x00000063f2687224 */ /* 0x040fe400078e026d */
[----:B------:R-:W-:-:S02]  /*6080*/  IMAD R107, R242, R107, R111 ;  /* 0x0000006bf26b7224 */ /* 0x000fc400078e026f */
[----:B------:R-:W-:Y:S01]  /*6090*/  @!P5 IMAD.IADD R102, R102, 0x1, -R242 ;  /* 0x000000016666d824 */ /* 0x000fe200078e0af2 */
[----:B------:R-:W-:Y:S01]  /*60a0*/  ISETP.GT.U32.AND P5, PT, R242, R104, PT ;  /* 0x00000068f200720c */ /* 0x000fe20003fa4070 */
[----:B------:R-:W-:Y:S02]  /*60b0*/  IMAD.MOV.U32 R99, RZ, RZ, R101 ;  /* 0x000000ffff637224 */ /* 0x000fe400078e0065 */
[----:B------:R-:W-:Y:S01]  /*60c0*/  @!P2 IMAD.MOV R98, RZ, RZ, -R98 ;  /* 0x000000ffff62a224 */ /* 0x000fe200078e0a62 */
[----:B------:R-:W-:Y:S01]  /*60d0*/  ISETP.GE.AND P2, PT, R108, RZ, PT ;  /* 0x000000ff6c00720c */ /* 0x000fe20003f46270 */
[----:B------:R-:W-:Y:S01]  /*60e0*/  @!P0 IMAD.MOV R99, RZ, RZ, -R99 ;  /* 0x000000ffff638224 */ /* 0x000fe200078e0a63 */
[----:B------:R-:W-:Y:S01]  /*60f0*/  LOP3.LUT R108, R245, 0xe2, RZ, 0xfc, !PT ;  /* 0x000000e2f56c7812 */ /* 0x000fe200078efcff */
[----:B------:R-:W-:Y:S01]  /*6100*/  @!P3 IMAD.MOV R100, RZ, RZ, -R100 ;  /* 0x000000ffff64b224 */ /* 0x000fe200078e0a64 */
[C---:B------:R-:W-:Y:S01]  /*6110*/  ISETP.GT.U32.AND P0, PT, R242.reuse, R102, PT ;  /* 0x00000066f200720c */ /* 0x040fe20003f04070 */
[----:B------:R-:W-:Y:S01]  /*6120*/  @!P1 IMAD.IADD R103, R103, 0x1, -R242 ;  /* 0x0000000167679824 */ /* 0x000fe200078e0af2 */
[----:B------:R-:W-:-:S02]  /*6130*/  ISETP.GT.U32.AND P3, PT, R242, R107, PT ;  /* 0x0000006bf200720c */ /* 0x000fc40003f64070 */
[----:B------:R-:W-:Y:S01]  /*6140*/  IABS R106, R108 ;  /* 0x0000006c006a7213 */ /* 0x000fe20000000000 */
[----:B------:R-:W-:Y:S01]  /*6150*/  @!P5 IMAD.IADD R104, R104, 0x1, -R242 ;  /* 0x000000016868d824 */ /* 0x000fe200078e0af2 */
[----:B------:R-:W-:Y:S02]  /*6160*/  @!P6 IADD3 R105, R105, -R242, RZ ;  /* 0x800000f26969e210 */ /* 0x000fe40007ffe0ff */
[----:B------:R-:W-:Y:S01]  /*6170*/  ISETP.GE.AND P1, PT, R110, RZ, PT ;  /* 0x000000ff6e00720c */ /* 0x000fe20003f26270 */
[----:B------:R-:W-:Y:S01]  /*6180*/  IMAD.MOV.U32 R109, RZ, RZ, R106 ;  /* 0x000000ffff6d7224 */ /* 0x000fe200078e006a */
[----:B------:R-:W-:Y:S02]  /*6190*/  LOP3.LUT R110, R245, 0xe4, RZ, 0xfc, !PT ;  /* 0x000000e4f56e7812 */ /* 0x000fe400078efcff */
[----:B------:R-:W-:Y:S01]  /*61a0*/  ISETP.GT.U32.AND P6, PT, R242, R105, PT ;  /* 0x00000069f200720c */ /* 0x000fe20003fc4070 */
[----:B------:R-:W-:Y:S01]  /*61b0*/  IMAD.HI.U32 R101, R246, R109, RZ ;  /* 0x0000006df6657227 */ /* 0x000fe200078e00ff */
[----:B------:R-:W-:-:S02]  /*61c0*/  IABS R111, R110 ;  /* 0x0000006e006f7213 */ /* 0x000fc40000000000 */
[----:B------:R-:W-:Y:S01]  /*61d0*/  ISETP.GT.U32.AND P5, PT, R242, R104, PT ;  /* 0x00000068f200720c */ /* 0x000fe20003fa4070 */
[--C-:B------:R-:W-:Y:S01]  /*61e0*/  @!P0 IMAD.IADD R102, R102, 0x1, -R242.reuse ;  /* 0x0000000166668824 */ /* 0x100fe200078e0af2 */
[----:B------:R-:W-:Y:S01]  /*61f0*/  ISETP.GE.AND P0, PT, R113, RZ, PT ;  /* 0x000000ff7100720c */ /* 0x000fe20003f06270 */
[----:B------:R-:W-:Y:S01]  /*6200*/  @!P3 IMAD.IADD R107, R107, 0x1, -R242 ;  /* 0x000000016b6bb824 */ /* 0x000fe200078e0af2 */
[----:B------:R-:W-:Y:S01]  /*6210*/  ISETP.GE.AND P3, PT, R108, RZ, PT ;  /* 0x000000ff6c00720c */ /* 0x000fe20003f66270 */
[----:B------:R-:W-:Y:S01]  /*6220*/  IMAD.MOV R106, RZ, RZ, -R101 ;  /* 0x000000ffff6a7224 */ /* 0x000fe200078e0a65 */
[----:B------:R-:W-:Y:S01]  /*6230*/  LOP3.LUT R108, R245, 0xe6, RZ, 0xfc, !PT ;  /* 0x000000e6f56c7812 */ /* 0x000fe200078efcff */
[----:B------:R-:W-:Y:S01]  /*6240*/  @!P2 IMAD.MOV R102, RZ, RZ, -R102 ;  /* 0x000000ffff66a224 */ /* 0x000fe200078e0a66 */
[----:B------:R-:W-:Y:S01]  /*6250*/  ISETP.GT.U32.AND P2, PT, R242, R107, PT ;  /* 0x0000006bf200720c */ /* 0x000fe20003f44070 */
[----:B------:R-:W-:Y:S02]  /*6260*/  IMAD.MOV.U32 R101, RZ, RZ, R103 ;  /* 0x000000ffff657224 */ /* 0x000fe400078e0067 */
[----:B------:R-:W-:-:S02]  /*6270*/  IMAD.HI.U32 R103, R246, R111, RZ ;  /* 0x0000006ff6677227 */ /* 0x000fc400078e00ff */
[----:B------:R-:W-:Y:S02]  /*6280*/  @!P5 IADD3 R104, R104, -R242, RZ ;  /* 0x800000f26868d210 */ /* 0x000fe40007ffe0ff */
[----:B------:R-:W-:Y:S01]  /*6290*/  IMAD R106, R242, R106, R109 ;  /* 0x0000006af26a7224 */ /* 0x000fe200078e026d */
[----:B------:R-:W-:Y:S01]  /*62a0*/  ISETP.GE.AND P5, PT, R110, RZ, PT ;  /* 0x000000ff6e00720c */ /* 0x000fe20003fa6270 */
[----:B------:R-:W-:Y:S01]  /*62b0*/  IMAD.MOV R103, RZ, RZ, -R103 ;  /* 0x000000ffff677224 */ /* 0x000fe200078e0a67 */
[----:B------:R-:W-:Y:S01]  /*62c0*/  LOP3.LUT R110, R245, 0xe8, RZ, 0xfc, !PT ;  /* 0x000000e8f56e7812 */ /* 0x000fe200078efcff */
[--C-:B------:R-:W-:Y:S01]  /*62d0*/  @!P6 IMAD.IADD R105, R105, 0x1, -R242.reuse ;  /* 0x000000016969e824 */ /* 0x100fe200078e0af2 */
[C---:B------:R-:W-:Y:S01]  /*62e0*/  ISETP.GT.U32.AND P6, PT, R242.reuse, R106, PT ;  /* 0x0000006af200720c */ /* 0x040fe20003fc4070 */
[C---:B------:R-:W-:Y:S01]  /*62f0*/  IMAD R109, R242.reuse, R103, R111 ;  /* 0x00000067f26d7224 */ /* 0x040fe200078e026f */
[----:B------:R-:W-:Y:S01]  /*6300*/  IABS R111, R108 ;  /* 0x0000006c006f7213 */ /* 0x000fe20000000000 */
[----:B------:R-:W-:Y:S01]  /*6310*/  @!P2 IMAD.IADD R107, R107, 0x1, -R242 ;  /* 0x000000016b6ba824 */ /* 0x000fe200078e0af2 */
[----:B------:R-:W-:Y:S01]  /*6320*/  IABS R113, R110 ;  /* 0x0000006e00717213 */ /* 0x000fe20000000000 */
[----:B------:R-:W-:Y:S01]  /*6330*/  @!P4 IMAD.MOV R101, RZ, RZ, -R101 ;  /* 0x000000ffff65c224 */ /* 0x000fe200078e0a65 */
[----:B------:R-:W-:Y:S01]  /*6340*/  ISETP.GT.U32.AND P2, PT, R242, R109, PT ;  /* 0x0000006df200720c */ /* 0x000fe20003f44070 */
[----:B------:R-:W-:Y:S01]  /*6350*/  IMAD.MOV.U32 R103, RZ, RZ, R105 ;  /* 0x000000ffff677224 */ /* 0x000fe200078e0069 */
[----:B------:R-:W-:Y:S01]  /*6360*/  ISETP.GE.AND P4, PT, R112, RZ, PT ;  /* 0x000000ff7000720c */ /* 0x000fe20003f86270 */
[----:B------:R-:W-:Y:S01]  /*6370*/  IMAD.MOV.U32 R105, RZ, RZ, R107 ;  /* 0x000000ffff697224 */ /* 0x000fe200078e006b */
[----:B------:R-:W-:Y:S01]  /*6380*/  LOP3.LUT R112, R245, 0xea, RZ, 0xfc, !PT ;  /* 0x000000eaf5707812 */ /* 0x000fe200078efcff */
[----:B------:R-:W-:-:S03]  /*6390*/  IMAD.HI.U32 R107, R246, R111, RZ ;  /* 0x0000006ff66b7227 */ /* 0x000fc600078e00ff */
[----:B------:R-:W-:Y:S01]  /*63a0*/  IABS R115, R112 ;  /* 0x0000007000737213 */ /* 0x000fe20000000000 */
[--C-:B------:R-:W-:Y:S02]  /*63b0*/  @!P6 IMAD.IADD R106, R106, 0x1, -R242.reuse ;  /* 0x000000016a6ae824 */ /* 0x100fe400078e0af2 */
[----:B------:R-:W-:Y:S01]  /*63c0*/  @!P1 IMAD.MOV R103, RZ, RZ, -R103 ;  /* 0x000000ffff679224 */ /* 0x000fe200078e0a67 */
[----:B------:R-:W-:Y:S01]  /*63d0*/  ISETP.GE.AND P1, PT, R108, RZ, PT ;  /* 0x000000ff6c00720c */ /* 0x000fe20003f26270 */
[----:B------:R-:W-:Y:S01]  /*63e0*/  @!P2 IMAD.IADD R109, R109, 0x1, -R242 ;  /* 0x000000016d6da824 */ /* 0x000fe200078e0af2 */
[C---:B------:R-:W-:Y:S01]  /*63f0*/  ISETP.GT.U32.AND P6, PT, R242.reuse, R106, PT ;  /* 0x0000006af200720c */ /* 0x040fe20003fc4070 */
[----:B------:R-:W-:Y:S02]  /*6400*/  IMAD.MOV R108, RZ, RZ, -R107 ;  /* 0x000000ffff6c7224 */ /* 0x000fe400078e0a6b */
[----:B------:R-:W-:Y:S01]  /*6410*/  @!P4 IMAD.MOV R104, RZ, RZ, -R104 ;  /* 0x000000ffff68c224 */ /* 0x000fe200078e0a68 */
[C---:B------:R-:W-:Y:S01]  /*6420*/  ISETP.GT.U32.AND P2, PT, R242.reuse, R109, PT ;  /* 0x0000006df200720c */ /* 0x040fe20003f44070 */
[----:B------:R-:W-:Y:S01]  /*6430*/  IMAD R108, R242, R108, R111 ;  /* 0x0000006cf26c7224 */ /* 0x000fe200078e026f */
[----:B------:R-:W-:Y:S01]  /*6440*/  ISETP.GE.AND P4, PT, R110, RZ, PT ;  /* 0x000000ff6e00720c */ /* 0x000fe20003f86270 */
[----:B------:R-:W-:-:S04]  /*6450*/  IMAD.HI.U32 R107, R246, R113, RZ ;  /* 0x00000071f66b7227 */ /* 0x000fc800078e00ff */
[----:B------:R-:W-:-:S04]  /*6460*/  IMAD.HI.U32 R110, R246, R115, RZ ;  /* 0x00000073f66e7227 */ /* 0x000fc800078e00ff */
[----:B------:R-:W-:Y:S01]  /*6470*/  @!P6 IMAD.IADD R106, R106, 0x1, -R242 ;  /* 0x000000016a6ae824 */ /* 0x000fe200078e0af2 */
[----:B------:R-:W-:Y:S01]  /*6480*/  IADD3 R110, -R110, RZ, RZ ;  /* 0x000000ff6e6e7210 */ /* 0x000fe20007ffe1ff */
[----:B------:R-:W-:Y:S01]  /*6490*/  IMAD.MOV R111, RZ, RZ, -R107 ;  /* 0x000000ffff6f7224 */ /* 0x000fe200078e0a6b */
[----:B------:R-:W-:Y:S01]  /*64a0*/  ISETP.GE.AND P6, PT, R114, RZ, PT ;  /* 0x000000ff7200720c */ /* 0x000fe20003fc6270 */
[----:B------:R-:W-:Y:S01]  /*64b0*/  @!P3 IMAD.MOV R106, RZ, RZ, -R106 ;  /* 0x000000ffff6ab224 */ /* 0x000fe200078e0a6a */
[----:B------:R-:W-:Y:S01]  /*64c0*/  ISETP.GT.U32.AND P3, PT, R242, R108, PT ;  /* 0x0000006cf200720c */ /* 0x000fe20003f64070 */
[----:B------:R-:W-:-:S04]  /*64d0*/  IMAD.HI.U32 R107, R246, R117, RZ ;  /* 0x00000075f66b7227 */ /* 0x000fc800078e00ff */
[--C-:B------:R-:W-:Y:S02]  /*64e0*/  @!P2 IMAD.IADD R109, R109, 0x1, -R242.reuse ;  /* 0x000000016d6da824 */ /* 0x100fe400078e0af2 */
[C---:B------:R-:W-:Y:S02]  /*64f0*/  IMAD R111, R242.reuse, R111, R113 ;  /* 0x0000006ff26f7224 */ /* 0x040fe400078e0271 */
[----:B------:R-:W-:Y:S02]  /*6500*/  IMAD.MOV R113, RZ, RZ, -R107 ;  /* 0x000000ffff717224 */ /* 0x000fe400078e0a6b */
[C---:B------:R-:W-:Y:S01]  /*6510*/  IMAD R110, R242.reuse, R110, R115 ;  /* 0x0000006ef26e7224 */ /* 0x040fe200078e0273 */
[----:B------:R-:W-:Y:S01]  /*6520*/  ISETP.GT.U32.AND P2, PT, R242, R111, PT ;  /* 0x0000006ff200720c */ /* 0x000fe20003f44070 */
[----:B------:R-:W-:Y:S01]  /*6530*/  IMAD.MOV.U32 R107, RZ, RZ, R109 ;  /* 0x000000ffff6b7224 */ /* 0x000fe200078e006d */
[----:B------:R-:W-:Y:S01]  /*6540*/  IABS R115, R118 ;  /* 0x0000007600737213 */ /* 0x000fe20000000000 */
[----:B------:R-:W-:-:S02]  /*6550*/  @!P3 IMAD.IADD R108, R108, 0x1, -R242 ;  /* 0x000000016c6cb824 */ /* 0x000fc400078e0af2 */
[----:B------:R-:W-:Y:S01]  /*6560*/  @!P5 IMAD.MOV R107, RZ, RZ, -R107 ;  /* 0x000000ffff6bd224 */ /* 0x000fe200078e0a6b */
[C---:B------:R-:W-:Y:S01]  /*6570*/  ISETP.GT.U32.AND P5, PT, R242.reuse, R110, PT ;  /* 0x0000006ef200720c */ /* 0x040fe20003fa4070 */
[C---:B------:R-:W-:Y:S01]  /*6580*/  IMAD R113, R242.reuse, R113, R117 ;  /* 0x00000071f2717224 */ /* 0x040fe200078e0275 */
[----:B------:R-:W-:Y:S01]  /*6590*/  ISETP.GT.U32.AND P3, PT, R242, R108, PT ;  /* 0x0000006cf200720c */ /* 0x000fe20003f64070 */
[----:B------:R-:W-:Y:S01]  /*65a0*/  @!P0 IMAD.MOV R105, RZ, RZ, -R105 ;  /* 0x000000ffff698224 */ /* 0x000fe200078e0a69 */
[----:B------:R-:W-:Y:S01]  /*65b0*/  IABS R117, R120 ;  /* 0x0000007800757213 */ /* 0x000fe20000000000 */
[----:B------:R-:W-:Y:S01]  /*65c0*/  IMAD.HI.U32 R109, R246, R115, RZ ;  /* 0x00000073f66d7227 */ /* 0x000fe200078e00ff */
[----:B------:R-:W-:-:S03]  /*65d0*/  ISETP.GE.AND P0, PT, R112, RZ, PT ;  /* 0x000000ff7000720c */ /* 0x000fc60003f06270 */
[----:B------:R-:W-:-:S04]  /*65e0*/  IMAD.HI.U32 R112, R246, R117, RZ ;  /* 0x00000075f6707227 */ /* 0x000fc800078e00ff */
[--C-:B------:R-:W-:Y:S02]  /*65f0*/  @!P5 IMAD.IADD R110, R110, 0x1, -R242.reuse ;  /* 0x000000016e6ed824 */ /* 0x100fe400078e0af2 */
[----:B------:R-:W-:Y:S01]  /*6600*/  @!P3 IMAD.IADD R108, R108, 0x1, -R242 ;  /* 0x000000016c6cb824 */ /* 0x000fe200078e0af2 */
[C---:B------:R-:W-:Y:S01]  /*6610*/  ISETP.GT.U32.AND P3, PT, R242.reuse, R113, PT ;  /* 0x00000071f200720c */ /* 0x040fe20003f64070 */
[----:B------:R-:W-:Y:S01]  /*6620*/  IMAD.MOV R109, RZ, RZ, -R109 ;  /* 0x000000ffff6d7224 */ /* 0x000fe200078e0a6d */
[C---:B------:R-:W-:Y:S01]  /*6630*/  ISETP.GT.U32.AND P5, PT, R242.reuse, R110, PT ;  /* 0x0000006ef200720c */ /* 0x040fe20003fa4070 */
[----:B------:R-:W-:Y:S02]  /*6640*/  IMAD.MOV R114, RZ, RZ, -R112 ;  /* 0x000000ffff727224 */ /* 0x000fe400078e0a70 */
[----:B------:R-:W-:Y:S02]  /*6650*/  @!P2 IMAD.IADD R111, R111, 0x1, -R242 ;  /* 0x000000016f6fa824 */ /* 0x000fe400078e0af2 */
[----:B------:R-:W-:-:S02]  /*6660*/  IMAD R112, R242, R109, R115 ;  /* 0x0000006df2707224 */ /* 0x000fc400078e0273 */
[C---:B------:R-:W-:Y:S01]  /*6670*/  IMAD R115, R242.reuse, R114, R117 ;  /* 0x00000072f2737224 */ /* 0x040fe200078e0275 */
[----:B------:R-:W-:Y:S01]  /*6680*/  ISETP.GT.U32.AND P2, PT, R242, R111, PT ;  /* 0x0000006ff200720c */ /* 0x000fe20003f44070 */
[----:B------:R-:W-:Y:S01]  /*6690*/  @!P1 IMAD.MOV R108, RZ, RZ, -R108 ;  /* 0x000000ffff6c9224 */ /* 0x000fe200078e0a6c */
[----:B------:R-:W-:Y:S01]  /*66a0*/  MOV R117, R116 ;  /* 0x0000007400757202 */ /* 0x000fe20000000f00 */
[--C-:B------:R-:W-:Y:S01]  /*66b0*/  @!P3 IMAD.IADD R113, R113, 0x1, -R242.reuse ;  /* 0x000000017171b824 */ /* 0x100fe200078e0af2 */
[----:B------:R-:W-:Y:S01]  /*66c0*/  ISETP.GE.AND P3, PT, R118, RZ, PT ;  /* 0x000000ff7600720c */ /* 0x000fe20003f66270 */
[----:B------:R-:W-:Y:S01]  /*66d0*/  @!P5 IMAD.IADD R110, R110, 0x1, -R242 ;  /* 0x000000016e6ed824 */ /* 0x000fe200078e0af2 */
[----:B------:R-:W-:Y:S01]  /*66e0*/  ISETP.GT.U32.AND P5, PT, R242, R115, PT ;  /* 0x00000073f200720c */ /* 0x000fe20003fa4070 */
[----:B------:R-:W-:Y:S01]  /*66f0*/  IMAD.HI.U32 R109, R246, R117, RZ ;  /* 0x00000075f66d7227 */ /* 0x000fe200078e00ff */
[----:B------:R-:W-:-:S03]  /*6700*/  ISETP.GT.U32.AND P1, PT, R242, R113, PT ;  /* 0x00000071f200720c */ /* 0x000fc60003f24070 */
[----:B------:R-:W-:-:S04]  /*6710*/  IMAD.HI.U32 R114, R246, R119, RZ ;  /* 0x00000077f6727227 */ /* 0x000fc800078e00ff */
[----:B------:R-:W-:Y:S02]  /*6720*/  IMAD.MOV R109, RZ, RZ, -R109 ;  /* 0x000000ffff6d7224 */ /* 0x000fe400078e0a6d */
[--C-:B------:R-:W-:Y:S01]  /*6730*/  @!P2 IMAD.IADD R111, R111, 0x1, -R242.reuse ;  /* 0x000000016f6fa824 */ /* 0x100fe200078e0af2 */
[C---:B------:R-:W-:Y:S01]  /*6740*/  ISETP.GT.U32.AND P2, PT, R242.reuse, R112, PT ;  /* 0x00000070f200720c */ /* 0x040fe20003f44070 */
[----:B------:R-:W-:Y:S02]  /*6750*/  @!P5 IMAD.IADD R115, R115, 0x1, -R242 ;  /* 0x000000017373d824 */ /* 0x000fe400078e0af2 */
[----:B------:R-:W-:Y:S02]  /*6760*/  IMAD.MOV R116, RZ, RZ, -R114 ;  /* 0x000000ffff747224 */ /* 0x000fe400078e0a72 */
[C---:B------:R-:W-:Y:S01]  /*6770*/  IMAD R114, R242.reuse, R109, R117 ;  /* 0x0000006df2727224 */ /* 0x040fe200078e0275 */
[----:B------:R-:W-:Y:S01]  /*6780*/  ISETP.GT.U32.AND P5, PT, R242, R115, PT ;  /* 0x00000073f200720c */ /* 0x000fe20003fa4070 */
[----:B------:R-:W-:-:S02]  /*6790*/  IMAD.MOV.U32 R109, RZ, RZ, R111 ;  /* 0x000000ffff6d7224 */ /* 0x000fc400078e006f */
[----:B------:R-:W-:-:S04]  /*67a0*/  IMAD.HI.U32 R111, R246, R121, RZ ;  /* 0x00000079f66f7227 */ /* 0x000fc800078e00ff */
[--C-:B------:R-:W-:Y:S01]  /*67b0*/  @!P1 IMAD.IADD R113, R113, 0x1, -R242.reuse ;  /* 0x0000000171719824 */ /* 0x100fe200078e0af2 */
[C---:B------:R-:W-:Y:S01]  /*67c0*/  ISETP.GT.U32.AND P1, PT, R242.reuse, R114, PT ;  /* 0x00000072f200720c */ /* 0x040fe20003f24070 */
[----:B------:R-:W-:Y:S01]  /*67d0*/  IMAD R117, R242, R116, R119 ;  /* 0x00000074f2757224 */ /* 0x000fe200078e0277 */
[----:B------:R-:W-:Y:S01]  /*67e0*/  IADD3 R116, -R111, RZ, RZ ;  /* 0x000000ff6f747210 */ /* 0x000fe20007ffe1ff */
[----:B------:R-:W-:Y:S02]  /*67f0*/  IMAD.MOV.U32 R111, RZ, RZ, R113 ;  /* 0x000000ffff6f7224 */ /* 0x000fe400078e0071 */
[--C-:B------:R-:W-:Y:S01]  /*6800*/  @!P2 IMAD.IADD R112, R112, 0x1, -R242.reuse ;  /* 0x000000017070a824 */ /* 0x100fe200078e0af2 */
[----:B------:R-:W-:Y:S01]  /*6810*/  ISETP.GE.AND P2, PT, R120, RZ, PT ;  /* 0x000000ff7800720c */ /* 0x000fe20003f46270 */
[C---:B------:R-:W-:Y:S01]  /*6820*/  IMAD R116, R242.reuse, R116, R121 ;  /* 0x00000074f2747224 */ /* 0x040fe200078e0279 */
[----:B------:R-:W-:Y:S01]  /*6830*/  LOP3.LUT R120, R245, 0xf8, RZ, 0xfc, !PT ;  /* 0x000000f8f5787812 */ /* 0x000fe200078efcff */
[----:B------:R-:W-:Y:S01]  /*6840*/  @!P6 IMAD.MOV R111, RZ, RZ, -R111 ;  /* 0x000000ffff6fe224 */ /* 0x000fe200078e0a6f */
[C---:B------:R-:W-:Y:S01]  /*6850*/  ISETP.GT.U32.AND P6, PT, R242.reuse, R117, PT ;  /* 0x00000075f200720c */ /* 0x040fe20003fc4070 */
[----:B------:R-:W-:Y:S01]  /*6860*/  @!P4 IMAD.MOV R109, RZ, RZ, -R109 ;  /* 0x000000ffff6dc224 */ /* 0x000fe200078e0a6d */
[C---:B------:R-:W-:Y:S01]  /*6870*/  ISETP.GT.U32.AND P4, PT, R242.reuse, R112, PT ;  /* 0x00000070f200720c */ /* 0x040fe20003f84070 */
[--C-:B------:R-:W-:Y:S01]  /*6880*/  @!P5 IMAD.IADD R115, R115, 0x1, -R242.reuse ;  /* 0x000000017373d824 */ /* 0x100fe200078e0af2 */
[----:B------:R-:W-:Y:S01]  /*6890*/  ISETP.GT.U32.AND P5, PT, R242, R116, PT ;  /* 0x00000074f200720c */ /* 0x000fe20003fa4070 */
[----:B------:R-:W-:Y:S01]  /*68a0*/  @!P1 IMAD.IADD R114, R114, 0x1, -R242 ;  /* 0x0000000172729824 */ /* 0x000fe200078e0af2 */
[----:B------:R-:W-:Y:S01]  /*68b0*/  IABS R119, R120 ;  /* 0x0000007800777213 */ /* 0x000fe20000000000 */
[----:B------:R-:W-:Y:S01]  /*68c0*/  @!P0 IMAD.MOV R110, RZ, RZ, -R110 ;  /* 0x000000ffff6e8224 */ /* 0x000fe200078e0a6e */
[----:B------:R-:W-:-:S02]  /*68d0*/  ISETP.GE.AND P0, PT, R122, RZ, PT ;  /* 0x000000ff7a00720c */ /* 0x000fc40003f06270 */
[----:B------:R-:W-:Y:S01]  /*68e0*/  LOP3.LUT R122, R245, 0xfa, RZ, 0xfc, !PT ;  /* 0x000000faf57a7812 */ /* 0x000fe200078efcff */
[----:B------:R-:W-:Y:S01]  /*68f0*/  IMAD.HI.U32 R113, R246, R119, RZ ;  /* 0x00000077f6717227 */ /* 0x000fe200078e00ff */
[----:B------:R-:W-:Y:S02]  /*6900*/  ISETP.GE.AND P1, PT, R124, RZ, PT ;  /* 0x000000ff7c00720c */ /* 0x000fe40003f26270 */
[----:B------:R-:W-:Y:S01]  /*6910*/  IABS R121, R122 ;  /* 0x0000007a00797213 */ /* 0x000fe20000000000 */
[--C-:B------:R-:W-:Y:S01]  /*6920*/  @!P6 IMAD.IADD R117, R117, 0x1, -R242.reuse ;  /* 0x000000017575e824 */ /* 0x100fe200078e0af2 */
[----:B------:R-:W-:Y:S01]  /*6930*/  ISETP.GT.U32.AND P6, PT, R242, R114, PT ;  /* 0x00000072f200720c */ /* 0x000fe20003fc4070 */
[--C-:B------:R-:W-:Y:S01]  /*6940*/  @!P4 IMAD.IADD R112, R112, 0x1, -R242.reuse ;  /* 0x000000017070c824 */ /* 0x100fe200078e0af2 */
[----:B------:R-:W-:Y:S01]  /*6950*/  LOP3.LUT R124, R245, 0xfc, RZ, 0xfc, !PT ;  /* 0x000000fcf57c7812 */ /* 0x000fe200078efcff */
[----:B------:R-:W-:Y:S01]  /*6960*/  @!P5 IMAD.IADD R116, R116, 0x1, -R242 ;  /* 0x000000017474d824 */ /* 0x000fe200078e0af2 */
[C---:B------:R-:W-:Y:S01]  /*6970*/  ISETP.GT.U32.AND P5, PT, R242.reuse, R117, PT ;  /* 0x00000075f200720c */ /* 0x040fe20003fa4070 */
[----:B------:R-:W-:Y:S01]  /*6980*/  IMAD.MOV R118, RZ, RZ, -R113 ;  /* 0x000000ffff767224 */ /* 0x000fe200078e0a71 */
[----:B------:R-:W-:Y:S01]  /*6990*/  ISETP.GE.AND P4, PT, R123, RZ, PT ;  /* 0x000000ff7b00720c */ /* 0x000fe20003f86270 */
[----:B------:R-:W-:Y:S01]  /*69a0*/  @!P3 IMAD.MOV R112, RZ, RZ, -R112 ;  /* 0x000000ffff70b224 */ /* 0x000fe200078e0a70 */
[----:B------:R-:W-:Y:S01]  /*69b0*/  ISETP.GT.U32.AND P3, PT, R242, R116, PT ;  /* 0x00000074f200720c */ /* 0x000fe20003f64070 */
[----:B------:R-:W-:Y:S01]  /*69c0*/  IMAD.HI.U32 R113, R246, R121, RZ ;  /* 0x00000079f6717227 */ /* 0x000fe200078e00ff */
[----:B------:R-:W-:-:S03]  /*69d0*/  IABS R123, R124 ;  /* 0x0000007c007b7213 */ /* 0x000fc60000000000 */
[----:B------:R-:W-:Y:S01]  /*69e0*/  IMAD R119, R242, R118, R119 ;  /* 0x00000076f2777224 */ /* 0x000fe200078e0277 */
[----:B------:R-:W-:Y:S01]  /*69f0*/  @!P6 IADD3 R114, R114, -R242, RZ ;  /* 0x800000f27272e210 */ /* 0x000fe20007ffe0ff */
[----:B------:R-:W-:Y:S02]  /*6a00*/  IMAD.MOV R113, RZ, RZ, -R113 ;  /* 0x000000ffff717224 */ /* 0x000fe400078e0a71 */
[----:B------:R-:W-:Y:S01]  /*6a10*/  @!P5 IMAD.IADD R117, R117, 0x1, -R242 ;  /* 0x000000017575d824 */ /* 0x000fe200078e0af2 */
[C---:B------:R-:W-:Y:S01]  /*6a20*/  ISETP.GT.U32.AND P6, PT, R242.reuse, R119, PT ;  /* 0x00000077f200720c */ /* 0x040fe20003fc4070 */
[----:B------:R-:W-:Y:S01]  /*6a30*/  IMAD R118, R242, R113, R121 ;  /* 0x00000071f2767224 */ /* 0x000fe200078e0279 */
[----:B------:R-:W-:Y:S01]  /*6a40*/  ISETP.GE.AND P5, PT, R120, RZ, PT ;  /* 0x000000ff7800720c */ /* 0x000fe20003fa6270 */
[----:B------:R-:W-:-:S04]  /*6a50*/  IMAD.HI.U32 R113, R246, R123, RZ ;  /* 0x0000007bf6717227 */ /* 0x000fc800078e00ff */
[--C-:B------:R-:W-:Y:S01]  /*6a60*/  @!P3 IMAD.IADD R116, R116, 0x1, -R242.reuse ;  /* 0x000000017474b824 */ /* 0x100fe200078e0af2 */
[----:B------:R-:W-:Y:S01]  /*6a70*/  ISETP.GT.U32.AND P3, PT, R242, R118, PT ;  /* 0x00000076f200720c */ /* 0x000fe20003f64070 */
[----:B------:R-:W-:Y:S02]  /*6a80*/  IMAD.MOV R113, RZ, RZ, -R113 ;  /* 0x000000ffff717224 */ /* 0x000fe400078e0a71 */
[----:B------:R-:W-:Y:S01]  /*6a90*/  IMAD.HI.U32 R120, R246, R125, RZ ;  /* 0x0000007df6787227 */ /* 0x000fe200078e00ff */
[----:B------:R-:W-:Y:S02]  /*6aa0*/  @!P1 IADD3 R116, -R116, RZ, RZ ;  /* 0x000000ff74749210 */ /* 0x000fe40007ffe1ff */
[----:B------:R-:W-:Y:S01]  /*6ab0*/  ISETP.GE.AND P1, PT, R124, RZ, PT ;  /* 0x000000ff7c00720c */ /* 0x000fe20003f26270 */
[----:B------:R-:W-:Y:S01]  /*6ac0*/  IMAD R121, R242, R113, R123 ;  /* 0x00000071f2797224 */ /* 0x000fe200078e027b */
[----:B------:R-:W-:Y:S01]  /*6ad0*/  IABS R123, R127 ;  /* 0x0000007f007b7213 */ /* 0x000fe20000000000 */
[----:B------:R-:W-:Y:S01]  /*6ae0*/  @!P6 IMAD.IADD R119, R119, 0x1, -R242 ;  /* 0x000000017777e824 */ /* 0x000fe200078e0af2 */
[----:B------:R-:W-:Y:S01]  /*6af0*/  ISETP.GE.AND P6, PT, R122, RZ, PT ;  /* 0x000000ff7a00720c */ /* 0x000fe20003fc6270 */
[----:B------:R-:W-:Y:S01]  /*6b00*/  IMAD.MOV.U32 R113, RZ, RZ, R115 ;  /* 0x000000ffff717224 */ /* 0x000fe200078e0073 */
[----:B------:R-:W-:Y:S01]  /*6b10*/  LOP3.LUT R124, R245, 0x104, RZ, 0xfc, !PT ;  /* 0x00000104f57c7812 */ /* 0x000fe200078efcff */
[----:B------:R-:W-:-:S02]  /*6b20*/  IMAD.MOV R120, RZ, RZ, -R120 ;  /* 0x000000ffff787224 */ /* 0x000fc400078e0a78 */
[----:B------:R-:W-:Y:S01]  /*6b30*/  @!P2 IMAD.MOV R113, RZ, RZ, -R113 ;  /* 0x000000ffff71a224 */ /* 0x000fe200078e0a71 */
[C---:B------:R-:W-:Y:S01]  /*6b40*/  ISETP.GT.U32.AND P2, PT, R242.reuse, R119, PT ;  /* 0x00000077f200720c */ /* 0x040fe20003f44070 */
[----:B------:R-:W-:Y:S01]  /*6b50*/  IMAD R120, R242, R120, R125 ;  /* 0x00000078f2787224 */ /* 0x000fe200078e027d */
[----:B------:R-:W-:Y:S01]  /*6b60*/  IABS R125, R128 ;  /* 0x00000080007d7213 */ /* 0x000fe20000000000 */
[----:B------:R-:W-:Y:S02]  /*6b70*/  @!P3 IMAD.IADD R118, R118, 0x1, -R242 ;  /* 0x000000017676b824 */ /* 0x000fe400078e0af2 */
[----:B------:R-:W-:Y:S02]  /*6b80*/  IMAD.MOV.U32 R115, RZ, RZ, R117 ;  /* 0x000000ffff737224 */ /* 0x000fe400078e0075 */
[----:B------:R-:W-:Y:S01]  /*6b90*/  IMAD.HI.U32 R122, R246, R123, RZ ;  /* 0x0000007bf67a7227 */ /* 0x000fe200078e00ff */
[----:B------:R-:W-:-:S03]  /*6ba0*/  ISETP.GT.U32.AND P3, PT, R242, R118, PT ;  /* 0x00000076f200720c */ /* 0x000fc60003f64070 */
[----:B------:R-:W-:-:S04]  /*6bb0*/  IMAD.HI.U32 R117, R246, R125, RZ ;  /* 0x0000007df6757227 */ /* 0x000fc800078e00ff */
[----:B------:R-:W-:Y:S01]  /*6bc0*/  @!P4 IMAD.MOV R115, RZ, RZ, -R115 ;  /* 0x000000ffff73c224 */ /* 0x000fe200078e0a73 */
[----:B------:R-:W-:Y:S01]  /*6bd0*/  ISETP.GT.U32.AND P4, PT, R242, R120, PT ;  /* 0x00000078f200720c */ /* 0x000fe20003f84070 */
[----:B------:R-:W-:Y:S02]  /*6be0*/  IMAD.MOV R122, RZ, RZ, -R122 ;  /* 0x000000ffff7a7224 */ /* 0x000fe400078e0a7a */
[----:B------:R-:W-:Y:S02]  /*6bf0*/  IMAD.MOV R117, RZ, RZ, -R117 ;  /* 0x000000ffff757224 */ /* 0x000fe400078e0a75 */
[----:B------:R-:W-:Y:S01]  /*6c00*/  @!P2 IMAD.IADD R119, R119, 0x1, -R242 ;  /* 0x000000017777a824 */ /* 0x000fe200078e0af2 */
[----:B------:R-:W-:Y:S01]  /*6c10*/  ISETP.GE.AND P2, PT, R126, RZ, PT ;  /* 0x000000ff7e00720c */ /* 0x000fe20003f46270 */
[C---:B------:R-:W-:Y:S02]  /*6c20*/  IMAD R123, R242.reuse, R122, R123 ;  /* 0x0000007af27b7224 */ /* 0x040fe400078e027b */
[----:B------:R-:W-:Y:S01]  /*6c30*/  IMAD R122, R242, R117, R125 ;  /* 0x00000075f27a7224 */ /* 0x000fe200078e027d */
[----:B------:R-:W-:Y:S01]  /*6c40*/  IABS R125, R124 ;  /* 0x0000007c007d7213 */ /* 0x000fe20000000000 */
[----:B------:R-:W-:-:S02]  /*6c50*/  IMAD.MOV.U32 R117, RZ, RZ, R119 ;  /* 0x000000ffff757224 */ /* 0x000fc400078e0077 */
[--C-:B------:R-:W-:Y:S01]  /*6c60*/  @!P3 IMAD.IADD R118, R118, 0x1, -R242.reuse ;  /* 0x000000017676b824 */ /* 0x100fe200078e0af2 */
[----:B------:R-:W-:Y:S01]  /*6c70*/  ISETP.GE.AND P3, PT, R127, RZ, PT ;  /* 0x000000ff7f00720c */ /* 0x000fe20003f66270 */
[----:B------:R-:W-:Y:S01]  /*6c80*/  @!P5 IMAD.MOV R117, RZ, RZ, -R117 ;  /* 0x000000ffff75d224 */ /* 0x000fe200078e0a75 */
[----:B------:R-:W-:Y:S01]  /*6c90*/  ISETP.GT.U32.AND P5, PT, R242, R123, PT ;  /* 0x0000007bf200720c */ /* 0x000fe20003fa4070 */
[----:B------:R-:W-:Y:S01]  /*6ca0*/  @!P4 IMAD.IADD R120, R120, 0x1, -R242 ;  /* 0x000000017878c824 */ /* 0x000fe200078e0af2 */
[----:B------:R-:W-:Y:S01]  /*6cb0*/  IABS R127, R130 ;  /* 0x00000082007f7213 */ /* 0x000fe20000000000 */
[----:B------:R-:W-:Y:S01]  /*6cc0*/  @!P6 IMAD.MOV R118, RZ, RZ, -R118 ;  /* 0x000000ffff76e224 */ /* 0x000fe200078e0a76 */
[C---:B------:R-:W-:Y:S01]  /*6cd0*/  ISETP.GT.U32.AND P6, PT, R242.reuse, R122, PT ;  /* 0x0000007af200720c */ /* 0x040fe20003fc4070 */
[----:B------:R-:W-:Y:S01]  /*6ce0*/  @!P0 IMAD.MOV R114, RZ, RZ, -R114 ;  /* 0x000000ffff728224 */ /* 0x000fe200078e0a72 */
[----:B------:R-:W-:Y:S01]  /*6cf0*/  ISETP.GT.U32.AND P0, PT, R242, R121, PT ;  /* 0x00000079f200720c */ /* 0x000fe20003f04070 */
[----:B------:R-:W-:Y:S01]  /*6d00*/  IMAD.HI.U32 R119, R246, R125, RZ ;  /* 0x0000007df6777227 */ /* 0x000fe200078e00ff */
[----:B------:R-:W-:-:S03]  /*6d10*/  ISETP.GT.U32.AND P4, PT, R242, R120, PT ;  /* 0x00000078f200720c */ /* 0x000fc60003f84070 */
[----:B------:R-:W-:Y:S02]  /*6d20*/  IMAD.MOV R126, RZ, RZ, -R119 ;  /* 0x000000ffff7e7224 */ /* 0x000fe400078e0a77 */
[----:B------:R-:W-:Y:S02]  /*6d30*/  @!P5 IADD3 R123, R123, -R242, RZ ;  /* 0x800000f27b7bd210 */ /* 0x000fe40007ffe0ff */
[----:B------:R-:W-:Y:S02]  /*6d40*/  IMAD R125, R242, R126, R125 ;  /* 0x0000007ef27d7224 */ /* 0x000fe400078e027d */
[--C-:B------:R-:W-:Y:S01]  /*6d50*/  @!P6 IMAD.IADD R122, R122, 0x1, -R242.reuse ;  /* 0x000000017a7ae824 */ /* 0x100fe200078e0af2 */
[----:B------:R-:W-:Y:S01]  /*6d60*/  ISETP.GT.U32.AND P5, PT, R242, R123, PT ;  /* 0x0000007bf200720c */ /* 0x000fe20003fa4070 */
[--C-:B------:R-:W-:Y:S02]  /*6d70*/  @!P0 IMAD.IADD R121, R121, 0x1, -R242.reuse ;  /* 0x0000000179798824 */ /* 0x100fe400078e0af2 */
[----:B------:R-:W-:Y:S01]  /*6d80*/  @!P4 IMAD.IADD R120, R120, 0x1, -R242 ;  /* 0x000000017878c824 */ /* 0x000fe200078e0af2 */
[----:B------:R-:W-:Y:S01]  /*6d90*/  ISETP.GE.AND P4, PT, R124, RZ, PT ;  /* 0x000000ff7c00720c */ /* 0x000fe20003f86270 */
[----:B------:R-:W-:Y:S01]  /*6da0*/  IMAD.HI.U32 R124, R246, R127, RZ ;  /* 0x0000007ff67c7227 */ /* 0x000fe200078e00ff */
[----:B------:R-:W-:-:S02]  /*6db0*/  ISETP.GT.U32.AND P6, PT, R242, R122, PT ;  /* 0x0000007af200720c */ /* 0x000fc40003fc4070 */
[----:B------:R-:W-:Y:S01]  /*6dc0*/  ISETP.GT.U32.AND P0, PT, R242, R121, PT ;  /* 0x00000079f200720c */ /* 0x000fe20003f04070 */
[----:B------:R-:W-:Y:S02]  /*6dd0*/  IMAD.MOV R124, RZ, RZ, -R124 ;  /* 0x000000ffff7c7224 */ /* 0x000fe400078e0a7c */
[----:B------:R-:W-:-:S04]  /*6de0*/  IMAD.HI.U32 R126, R246, R133, RZ ;  /* 0x00000085f67e7227 */ /* 0x000fc800078e00ff */
[C---:B------:R-:W-:Y:S02]  /*6df0*/  IMAD R124, R242.reuse, R124, R127 ;  /* 0x0000007cf27c7224 */ /* 0x040fe400078e027f */
[--C-:B------:R-:W-:Y:S01]  /*6e00*/  @!P5 IMAD.IADD R123, R123, 0x1, -R242.reuse ;  /* 0x000000017b7bd824 */ /* 0x100fe200078e0af2 */
[----:B------:R-:W-:Y:S01]  /*6e10*/  ISETP.GT.U32.AND P5, PT, R242, R125, PT ;  /* 0x0000007df200720c */ /* 0x000fe20003fa4070 */
[--C-:B------:R-:W-:Y:S01]  /*6e20*/  @!P6 IMAD.IADD R122, R122, 0x1, -R242.reuse ;  /* 0x000000017a7ae824 */ /* 0x100fe200078e0af2 */
[----:B------:R-:W-:Y:S01]  /*6e30*/  ISETP.GT.U32.AND P6, PT, R242, R124, PT ;  /* 0x0000007cf200720c */ /* 0x000fe20003fc4070 */
[----:B------:R-:W-:Y:S01]  /*6e40*/  @!P0 IMAD.IADD R121, R121, 0x1, -R242 ;  /* 0x0000000179798824 */ /* 0x000fe200078e0af2 */
[----:B------:R-:W-:Y:S01]  /*6e50*/  ISETP.GE.AND P0, PT, R128, RZ, PT ;  /* 0x000000ff8000720c */ /* 0x000fe20003f06270 */
[----:B------:R-:W-:Y:S01]  /*6e60*/  @!P2 IMAD.MOV R120, RZ, RZ, -R120 ;  /* 0x000000ffff78a224 */ /* 0x000fe200078e0a78 */
[----:B------:R-:W-:Y:S01]  /*6e70*/  IABS R128, R136 ;  /* 0x0000008800807213 */ /* 0x000fe20000000000 */
[----:B------:R-:W-:Y:S01]  /*6e80*/  IMAD.MOV.U32 R119, RZ, RZ, R121 ;  /* 0x000000ffff777224 */ /* 0x000fe200078e0079 */
[----:B------:R-:W-:Y:S01]  /*6e90*/  ISETP.GE.AND P2, PT, R132, RZ, PT ;  /* 0x000000ff8400720c */ /* 0x000fe20003f46270 */
[----:B------:R-:W-:-:S04]  /*6ea0*/  IMAD.HI.U32 R121, R246, R129, RZ ;  /* 0x00000081f6797227 */ /* 0x000fc800078e00ff */
[----:B------:R-:W-:Y:S02]  /*6eb0*/  @!P5 IMAD.IADD R125, R125, 0x1, -R242 ;  /* 0x000000017d7dd824 */ /* 0x000fe400078e0af2 */
[----:B------:R-:W-:Y:S01]  /*6ec0*/  IMAD.MOV R121, RZ, RZ, -R121 ;  /* 0x000000ffff797224 */ /* 0x000fe200078e0a79 */
[----:B------:R-:W-:Y:S01]  /*6ed0*/  @!P6 IADD3 R124, R124, -R242, RZ ;  /* 0x800000f27c7ce210 */ /* 0x000fe20007ffe0ff */
[----:B------:R-:W-:Y:S01]  /*6ee0*/  @!P1 IMAD.MOV R119, RZ, RZ, -R119 ;  /* 0x000000ffff779224 */ /* 0x000fe200078e0a77 */
[C---:B------:R-:W-:Y:S01]  /*6ef0*/  ISETP.GT.U32.AND P6, PT, R242.reuse, R125, PT ;  /* 0x0000007df200720c */ /* 0x040fe20003fc4070 */
[----:B------:R-:W-:Y:S01]  /*6f00*/  IMAD R127, R242, R121, R129 ;  /* 0x00000079f27f7224 */ /* 0x000fe200078e0281 */
[----:B------:R-:W-:Y:S01]  /*6f10*/  ISETP.GE.AND P1, PT, R130, RZ, PT ;  /* 0x000000ff8200720c */ /* 0x000fe20003f26270 */
[----:B------:R-:W-:Y:S01]  /*6f20*/  IMAD.HI.U32 R121, R246, R131, RZ ;  /* 0x00000083f6797227 */ /* 0x000fe200078e00ff */
[----:B------:R-:W-:Y:S02]  /*6f30*/  IABS R130, R138 ;  /* 0x0000008a00827213 */ /* 0x000fe40000000000 */
[----:B------:R-:W-:Y:S01]  /*6f40*/  ISETP.GT.U32.AND P5, PT, R242, R127, PT ;  /* 0x0000007ff200720c */ /* 0x000fe20003fa4070 */
[----:B------:R-:W-:-:S02]  /*6f50*/  IMAD.MOV R121, RZ, RZ, -R121 ;  /* 0x000000ffff797224 */ /* 0x000fc400078e0a79 */
[----:B------:R-:W-:Y:S02]  /*6f60*/  IMAD.MOV R129, RZ, RZ, -R126 ;  /* 0x000000ffff817224 */ /* 0x000fe400078e0a7e */
[C---:B------:R-:W-:Y:S02]  /*6f70*/  IMAD R126, R242.reuse, R121, R131 ;  /* 0x00000079f27e7224 */ /* 0x040fe400078e0283 */
[----:B------:R-:W-:Y:S02]  /*6f80*/  IMAD.MOV.U32 R131, RZ, RZ, R128 ;  /* 0x000000ffff837224 */ /* 0x000fe400078e0080 */
[----:B------:R-:W-:Y:S01]  /*6f90*/  @!P6 IMAD.IADD R125, R125, 0x1, -R242 ;  /* 0x000000017d7de824 */ /* 0x000fe200078e0af2 */
[----:B------:R-:W-:Y:S01]  /*6fa0*/  ISETP.GT.U32.AND P6, PT, R242, R126, PT ;  /* 0x0000007ef200720c */ /* 0x000fe20003fc4070 */
[----:B------:R-:W-:-:S04]  /*6fb0*/  IMAD.HI.U32 R128, R246, R131, RZ ;  /* 0x00000083f6807227 */ /* 0x000fc800078e00ff */
[----:B------:R-:W-:Y:S02]  /*6fc0*/  @!P5 IMAD.IADD R127, R127, 0x1, -R242 ;  /* 0x000000017f7fd824 */ /* 0x000fe400078e0af2 */
[----:B------:R-:W-:Y:S02]  /*6fd0*/  IMAD.MOV.U32 R121, RZ, RZ, R123 ;  /* 0x000000ffff797224 */ /* 0x000fe400078e007b */
[----:B------:R-:W-:Y:S01]  /*6fe0*/  IMAD.MOV R128, RZ, RZ, -R128 ;  /* 0x000000ffff807224 */ /* 0x000fe200078e0a80 */
[C---:B------:R-:W-:Y:S01]  /*6ff0*/  ISETP.GT.U32.AND P5, PT, R242.reuse, R127, PT ;  /* 0x0000007ff200720c */ /* 0x040fe20003fa4070 */
[----:B------:R-:W-:Y:S01]  /*7000*/  @!P3 IMAD.MOV R121, RZ, RZ, -R121 ;  /* 0x000000ffff79b224 */ /* 0x000fe200078e0a79 */
[C---:B------:R-:W-:Y:S01]  /*7010*/  ISETP.GT.U32.AND P3, PT, R242.reuse, R124, PT ;  /* 0x0000007cf200720c */ /* 0x040fe20003f64070 */
[----:B------:R-:W-:Y:S02]  /*7020*/  IMAD R128, R242, R128, R131 ;  /* 0x00000080f2807224 */ /* 0x000fe400078e0283 */
[----:B------:R-:W-:-:S02]  /*7030*/  @!P6 IMAD.IADD R126, R126, 0x1, -R242 ;  /* 0x000000017e7ee824 */ /* 0x000fc400078e0af2 */
[C---:B------:R-:W-:Y:S01]  /*7040*/  IMAD R129, R242.reuse, R129, R133 ;  /* 0x00000081f2817224 */ /* 0x040fe200078e0285 */
[----:B------:R-:W-:Y:S01]  /*7050*/  ISETP.GT.U32.AND P6, PT, R242, R128, PT ;  /* 0x00000080f200720c */ /* 0x000fe20003fc4070 */
[----:B------:R-:W-:Y:S02]  /*7060*/  IMAD.MOV.U32 R133, RZ, RZ, R130 ;  /* 0x000000ffff857224 */ /* 0x000fe400078e0082 */
[----:B------:R-:W-:Y:S02]  /*7070*/  IMAD.MOV.U32 R123, RZ, RZ, R125 ;  /* 0x000000ffff7b7224 */ /* 0x000fe400078e007d */
[----:B------:R-:W-:-:S03]  /*7080*/  IMAD.HI.U32 R130, R246, R133, RZ ;  /* 0x00000085f6827227 */ /* 0x000fc600078e00ff */
[----:B------:R-:W-:Y:S01]  /*7090*/  @!P4 IADD3 R123, -R123, RZ, RZ ;  /* 0x000000ff7b7bc210 */ /* 0x000fe20007ffe1ff */
[----:B------:R-:W-:Y:S01]  /*70a0*/  @!P5 IMAD.IADD R127, R127, 0x1, -R242 ;  /* 0x000000017f7fd824 */ /* 0x000fe200078e0af2 */
[----:B------:R-:W-:Y:S01]  /*70b0*/  ISETP.GE.AND P5, PT, R136, RZ, PT ;  /* 0x000000ff8800720c */ /* 0x000fe20003fa6270 */
[----:B------:R-:W-:Y:S01]  /*70c0*/  IMAD.MOV R130, RZ, RZ, -R130 ;  /* 0x000000ffff827224 */ /* 0x000fe200078e0a82 */
[----:B------:R-:W-:Y:S01]  /*70d0*/  LOP3.LUT R136, R245, 0x112, RZ, 0xfc, !PT ;  /* 0x00000112f5887812 */ /* 0x000fe200078efcff */
[----:B------:R-:W-:Y:S01]  /*70e0*/  @!P3 IMAD.IADD R124, R124, 0x1, -R242 ;  /* 0x000000017c7cb824 */ /* 0x000fe200078e0af2 */
[C---:B------:R-:W-:Y:S01]  /*70f0*/  ISETP.GT.U32.AND P4, PT, R242.reuse, R129, PT ;  /* 0x00000081f200720c */ /* 0x040fe20003f84070 */
[C---:B------:R-:W-:Y:S01]  /*7100*/  IMAD R131, R242.reuse, R130, R133 ;  /* 0x00000082f2837224 */ /* 0x040fe200078e0285 */
[----:B------:R-:W-:Y:S01]  /*7110*/  IABS R133, R136 ;  /* 0x0000008800857213 */ /* 0x000fe20000000000 */
[----:B------:R-:W-:Y:S01]  /*7120*/  @!P1 IMAD.MOV R124, RZ, RZ, -R124 ;  /* 0x000000ffff7c9224 */ /* 0x000fe200078e0a7c */
[----:B------:R-:W-:Y:S01]  /*7130*/  ISETP.GT.U32.AND P1, PT, R242, R126, PT ;  /* 0x0000007ef200720c */ /* 0x000fe20003f24070 */
[----:B------:R-:W-:Y:S01]  /*7140*/  @!P6 IMAD.IADD R128, R128, 0x1, -R242 ;  /* 0x000000018080e824 */ /* 0x000fe200078e0af2 */
[----:B------:R-:W-:Y:S01]  /*7150*/  ISETP.GE.AND P3, PT, R135, RZ, PT ;  /* 0x000000ff8700720c */ /* 0x000fe20003f66270 */
[----:B------:R-:W-:Y:S01]  /*7160*/  IMAD.HI.U32 R125, R246, R133, RZ ;  /* 0x00000085f67d7227 */ /* 0x000fe200078e00ff */
[----:B------:R-:W-:-:S02]  /*7170*/  IABS R135, R140 ;  /* 0x0000008c00877213 */ /* 0x000fc40000000000 */
[C---:B------:R-:W-:Y:S01]  /*7180*/  ISETP.GT.U32.AND P6, PT, R242.reuse, R128, PT ;  /* 0x00000080f200720c */ /* 0x040fe20003fc4070 */
[----:B------:R-:W-:Y:S02]  /*7190*/  IMAD.MOV R125, RZ, RZ, -R125 ;  /* 0x000000ffff7d7224 */ /* 0x000fe400078e0a7d */
[--C-:B------:R-:W-:Y:S02]  /*71a0*/  @!P4 IMAD.IADD R129, R129, 0x1, -R242.reuse ;  /* 0x000000018181c824 */ /* 0x100fe400078e0af2 */
[----:B------:R-:W-:Y:S02]  /*71b0*/  IMAD R130, R242, R125, R133 ;  /* 0x0000007df2827224 */ /* 0x000fe400078e0285 */
[----:B------:R-:W-:Y:S01]  /*71c0*/  @!P1 IMAD.IADD R126, R126, 0x1, -R242 ;  /* 0x000000017e7e9824 */ /* 0x000fe200078e0af2 */
[----:B------:R-:W-:Y:S01]  /*71d0*/  ISETP.GT.U32.AND P1, PT, R242, R131, PT ;  /* 0x00000083f200720c */ /* 0x000fe20003f24070 */
[----:B------:R-:W-:Y:S01]  /*71e0*/  IMAD.HI.U32 R125, R246, R135, RZ ;  /* 0x00000087f67d7227 */ /* 0x000fe200078e00ff */
[----:B------:R-:W-:-:S03]  /*71f0*/  ISETP.GT.U32.AND P4, PT, R242, R129, PT ;  /* 0x00000081f200720c */ /* 0x000fc60003f84070 */
[----:B------:R-:W-:Y:S01]  /*7200*/  @!P6 IMAD.IADD R128, R128, 0x1, -R242 ;  /* 0x000000018080e824 */ /* 0x000fe200078e0af2 */
[----:B------:R-:W-:Y:S01]  /*7210*/  ISETP.GT.U32.AND P6, PT, R242, R130, PT ;  /* 0x00000082f200720c */ /* 0x000fe20003fc4070 */
[----:B------:R-:W-:Y:S01]  /*7220*/  @!P0 IMAD.MOV R122, RZ, RZ, -R122 ;  /* 0x000000ffff7a8224 */ /* 0x000fe200078e0a7a */
[----:B------:R-:W-:Y:S01]  /*7230*/  ISETP.GE.AND P0, PT, R134, RZ, PT ;  /* 0x000000ff8600720c */ /* 0x000fe20003f06270 */
[----:B------:R-:W-:-:S04]  /*7240*/  IMAD.HI.U32 R132, R246, R137, RZ ;  /* 0x00000089f6847227 */ /* 0x000fc800078e00ff */
[----:B------:R-:W-:Y:S01]  /*7250*/  IMAD.HI.U32 R133, R246, R139, RZ ;  /* 0x0000008bf6857227 */ /* 0x000fe200078e00ff */
[----:B------:R-:W-:-:S03]  /*7260*/  IADD3 R132, -R132, RZ, RZ ;  /* 0x000000ff84847210 */ /* 0x000fc60007ffe1ff */
[----:B------:R-:W-:Y:S02]  /*7270*/  IMAD.MOV R125, RZ, RZ, -R125 ;  /* 0x000000ffff7d7224 */ /* 0x000fe400078e0a7d */
[--C-:B------:R-:W-:Y:S01]  /*7280*/  @!P1 IMAD.IADD R131, R131, 0x1, -R242.reuse ;  /* 0x0000000183839824 */ /* 0x100fe200078e0af2 */
[----:B------:R-:W-:Y:S01]  /*7290*/  ISETP.GE.AND P1, PT, R136, RZ, PT ;  /* 0x000000ff8800720c */ /* 0x000fe20003f26270 */
[----:B------:R-:W-:Y:S02]  /*72a0*/  IMAD.MOV R134, RZ, RZ, -R133 ;  /* 0x000000ffff867224 */ /* 0x000fe400078e0a85 */
[----:B------:R-:W-:Y:S02]  /*72b0*/  IMAD R133, R242, R125, R135 ;  /* 0x0000007df2857224 */ /* 0x000fe400078e0287 */
[--C-:B------:R-:W-:Y:S01]  /*72c0*/  @!P6 IMAD.IADD R130, R130, 0x1, -R242.reuse ;  /* 0x000000018282e824 */ /* 0x100fe200078e0af2 */
[----:B------:R-:W-:Y:S01]  /*72d0*/  ISETP.GT.U32.AND P6, PT, R242, R131, PT ;  /* 0x00000083f200720c */ /* 0x000fe20003fc4070 */
[----:B------:R-:W-:Y:S01]  /*72e0*/  @!P4 IMAD.IADD R129, R129, 0x1, -R242 ;  /* 0x000000018181c824 */ /* 0x000fe200078e0af2 */
[----:B------:R-:W-:Y:S01]  /*72f0*/  ISETP.GE.AND P4, PT, R138, RZ, PT ;  /* 0x000000ff8a00720c */ /* 0x000fe20003f86270 */
[----:B------:R-:W-:Y:S01]  /*7300*/  IMAD.MOV.U32 R125, RZ, RZ, R127 ;  /* 0x000000ffff7d7224 */ /* 0x000fe200078e007f */
[----:B------:R-:W-:Y:S01]  /*7310*/  LOP3.LUT R138, R245, 0x11a, RZ, 0xfc, !PT ;  /* 0x0000011af58a7812 */ /* 0x000fe200078efcff */
[----:B------:R-:W-:-:S02]  /*7320*/  IMAD R132, R242, R132, R137 ;  /* 0x00000084f2847224 */ /* 0x000fc400078e0289 */
[----:B------:R-:W-:Y:S01]  /*7330*/  @!P2 IMAD.MOV R125, RZ, RZ, -R125 ;  /* 0x000000ffff7da224 */ /* 0x000fe200078e0a7d */
[C---:B------:R-:W-:Y:S01]  /*7340*/  ISETP.GT.U32.AND P2, PT, R242.reuse, R133, PT ;  /* 0x00000085f200720c */ /* 0x040fe20003f44070 */
[----:B------:R-:W-:Y:S01]  /*7350*/  IMAD.MOV.U32 R127, RZ, RZ, R129 ;  /* 0x000000ffff7f7224 */ /* 0x000fe200078e0081 */
[----:B------:R-:W-:Y:S01]  /*7360*/  IABS R137, R138 ;  /* 0x0000008a00897213 */ /* 0x000fe20000000000 */
[----:B------:R-:W-:Y:S01]  /*7370*/  @!P0 IMAD.MOV R126, RZ, RZ, -R126 ;  /* 0x000000ffff7e8224 */ /* 0x000fe200078e0a7e */
[C---:B------:R-:W-:Y:S01]  /*7380*/  ISETP.GT.U32.AND P0, PT, R242.reuse, R130, PT ;  /* 0x00000082f200720c */ /* 0x040fe20003f04070 */
[----:B------:R-:W-:Y:S01]  /*7390*/  @!P3 IMAD.MOV R127, RZ, RZ, -R127 ;  /* 0x000000ffff7fb224 */ /* 0x000fe200078e0a7f */
[C---:B------:R-:W-:Y:S01]  /*73a0*/  ISETP.GT.U32.AND P3, PT, R242.reuse, R132, PT ;  /* 0x00000084f200720c */ /* 0x040fe20003f64070 */
[----:B------:R-:W-:Y:S01]  /*73b0*/  IMAD R135, R242, R134, R139 ;  /* 0x00000086f2877224 */ /* 0x000fe200078e028b */
[----:B------:R-:W-:Y:S01]  /*73c0*/  IABS R139, R143 ;  /* 0x0000008f008b7213 */ /* 0x000fe20000000000 */
[----:B------:R-:W-:-:S04]  /*73d0*/  IMAD.HI.U32 R129, R246, R137, RZ ;  /* 0x00000089f6817227 */ /* 0x000fc800078e00ff */
[--C-:B------:R-:W-:Y:S01]  /*73e0*/  @!P6 IMAD.IADD R131, R131, 0x1, -R242.reuse ;  /* 0x000000018383e824 */ /* 0x100fe200078e0af2 */
[----:B------:R-:W-:Y:S01]  /*73f0*/  ISETP.GT.U32.AND P6, PT, R242, R135, PT ;  /* 0x00000087f200720c */ /* 0x000fe20003fc4070 */
[----:B------:R-:W-:Y:S02]  /*7400*/  IMAD.MOV R129, RZ, RZ, -R129 ;  /* 0x000000ffff817224 */ /* 0x000fe400078e0a81 */
[--C-:B------:R-:W-:Y:S01]  /*7410*/  @!P2 IMAD.IADD R133, R133, 0x1, -R242.reuse ;  /* 0x000000018585a824 */ /* 0x100fe200078e0af2 */
[----:B------:R-:W-:Y:S01]  /*7420*/  @!P0 IADD3 R130, R130, -R242, RZ ;  /* 0x800000f282828210 */ /* 0x000fe20007ffe0ff */
[----:B------:R-:W-:Y:S01]  /*7430*/  IMAD R134, R242, R129, R137 ;  /* 0x00000081f2867224 */ /* 0x000fe200078e0289 */
[----:B------:R-:W-:Y:S01]  /*7440*/  ISETP.GE.AND P2, PT, R142, RZ, PT ;  /* 0x000000ff8e00720c */ /* 0x000fe20003f46270 */
[----:B------:R-:W-:Y:S01]  /*7450*/  @!P3 IMAD.IADD R132, R132, 0x1, -R242 ;  /* 0x000000018484b824 */ /* 0x000fe200078e0af2 */
[C---:B------:R-:W-:Y:S01]  /*7460*/  ISETP.GT.U32.AND P3, PT, R242.reuse, R133, PT ;  /* 0x00000085f200720c */ /* 0x040fe20003f64070 */
[----:B------:R-:W-:Y:S01]  /*7470*/  @!P1 IMAD.MOV R130, RZ, RZ, -R130 ;  /* 0x000000ffff829224 */ /* 0x000fe200078e0a82 */
[C---:B------:R-:W-:Y:S01]  /*7480*/  ISETP.GT.U32.AND P1, PT, R242.reuse, R134, PT ;  /* 0x00000086f200720c */ /* 0x040fe20003f24070 */
[----:B------:R-:W-:Y:S01]  /*7490*/  IMAD.MOV.U32 R129, RZ, RZ, R131 ;  /* 0x000000ffff817224 */ /* 0x000fe200078e0083 */
[----:B------:R-:W-:Y:S01]  /*74a0*/  LOP3.LUT R131, R245, 0x11e, RZ, 0xfc, !PT ;  /* 0x0000011ef5837812 */ /* 0x000fe200078efcff */
[----:B------:R-:W-:Y:S01]  /*74b0*/  @!P6 IMAD.IADD R135, R135, 0x1, -R242 ;  /* 0x000000018787e824 */ /* 0x000fe200078e0af2 */
[----:B------:R-:W-:Y:S01]  /*74c0*/  ISETP.GT.U32.AND P6, PT, R242, R132, PT ;  /* 0x00000084f200720c */ /* 0x000fe20003fc4070 */
[----:B------:R-:W-:Y:S01]  /*74d0*/  IMAD.HI.U32 R136, R246, R139, RZ ;  /* 0x0000008bf6887227 */ /* 0x000fe200078e00ff */
[----:B------:R-:W-:-:S02]  /*74e0*/  LOP3.LUT R142, R245, 0x122, RZ, 0xfc, !PT ;  /* 0x00000122f58e7812 */ /* 0x000fc400078efcff */
[----:B------:R-:W-:Y:S01]  /*74f0*/  ISETP.GE.AND P0, PT, R141, RZ, PT ;  /* 0x000000ff8d00720c */ /* 0x000fe20003f06270 */
[----:B------:R-:W-:Y:S01]  /*7500*/  @!P4 IMAD.MOV R129, RZ, RZ, -R129 ;  /* 0x000000ffff81c224 */ /* 0x000fe200078e0a81 */
[----:B------:R-:W-:Y:S01]  /*7510*/  ISETP.GT.U32.AND P4, PT, R242, R135, PT ;  /* 0x00000087f200720c */ /* 0x000fe20003f84070 */
[----:B------:R-:W-:Y:S01]  /*7520*/  @!P5 IMAD.MOV R128, RZ, RZ, -R128 ;  /* 0x000000ffff80d224 */ /* 0x000fe200078e0a80 */
[----:B------:R-:W-:Y:S01]  /*7530*/  ISETP.GE.AND P5, PT, R140, RZ, PT ;  /* 0x000000ff8c00720c */ /* 0x000fe20003fa6270 */
[----:B------:R-:W-:Y:S01]  /*7540*/  IMAD.MOV R136, RZ, RZ, -R136 ;  /* 0x000000ffff887224 */ /* 0x000fe200078e0a88 */
[----:B------:R-:W-:Y:S01]  /*7550*/  LOP3.LUT R140, R245, 0x120, RZ, 0xfc, !PT ;  /* 0x00000120f58c7812 */ /* 0x000fe200078efcff */
[--C-:B------:R-:W-:Y:S01]  /*7560*/  @!P3 IMAD.IADD R133, R133, 0x1, -R242.reuse ;  /* 0x000000018585b824 */ /* 0x100fe200078e0af2 */
[----:B------:R-:W-:Y:S01]  /*7570*/  ISETP.GE.AND P3, PT, R138, RZ, PT ;  /* 0x000000ff8a00720c */ /* 0x000fe20003f66270 */
[----:B------:R-:W-:Y:S01]  /*7580*/  IMAD R137, R242, R136, R139 ;  /* 0x00000088f2897224 */ /* 0x000fe200078e028b */
[----:B------:R-:W-:Y:S01]  /*7590*/  IABS R139, R131 ;  /* 0x00000083008b7213 */ /* 0x000fe20000000000 */
[--C-:B------:R-:W-:Y:S01]  /*75a0*/  @!P1 IMAD.IADD R134, R134, 0x1, -R242.reuse ;  /* 0x0000000186869824 */ /* 0x100fe200078e0af2 */
[----:B------:R-:W-:Y:S01]  /*75b0*/  ISETP.GE.AND P1, PT, R131, RZ, PT ;  /* 0x000000ff8300720c */ /* 0x000fe20003f26270 */
[--C-:B------:R-:W-:Y:S01]  /*75c0*/  @!P6 IMAD.IADD R132, R132, 0x1, -R242.reuse ;  /* 0x000000018484e824 */ /* 0x100fe200078e0af2 */
[----:B------:R-:W-:Y:S01]  /*75d0*/  MOV R131, R133 ;  /* 0x0000008500837202 */ /* 0x000fe20000000f00 */
[----:B------:R-:W-:Y:S01]  /*75e0*/  @!P4 IMAD.IADD R135, R135, 0x1, -R242 ;  /* 0x000000018787c824 */ /* 0x000fe200078e0af2 */
[----:B------:R-:W-:Y:S01]  /*75f0*/  ISETP.GT.U32.AND P6, PT, R242, R137, PT ;  /* 0x00000089f200720c */ /* 0x000fe20003fc4070 */
[----:B------:R-:W-:Y:S01]  /*7600*/  IMAD.HI.U32 R136, R246, R139, RZ ;  /* 0x0000008bf6887227 */ /* 0x000fe200078e00ff */
[----:B------:R-:W-:-:S02]  /*7610*/  IABS R141, R140 ;  /* 0x0000008c008d7213 */ /* 0x000fc40000000000 */
[----:B------:R-:W-:Y:S01]  /*7620*/  ISETP.GE.AND P4, PT, R143, RZ, PT ;  /* 0x000000ff8f00720c */ /* 0x000fe20003f86270 */
[----:B------:R-:W-:Y:S01]  /*7630*/  @!P5 IMAD.MOV R131, RZ, RZ, -R131 ;  /* 0x000000ffff83d224 */ /* 0x000fe200078e0a83 */
[----:B------:R-:W-:Y:S01]  /*7640*/  IABS R143, R142 ;  /* 0x0000008e008f7213 */ /* 0x000fe20000000000 */
[----:B------:R-:W-:Y:S01]  /*7650*/  IMAD.HI.U32 R138, R246, R141, RZ ;  /* 0x0000008df68a7227 */ /* 0x000fe200078e00ff */
[----:B------:R-:W-:-:S03]  /*7660*/  ISETP.GT.U32.AND P5, PT, R242, R134, PT ;  /* 0x00000086f200720c */ /* 0x000fc60003fa4070 */
[----:B------:R-:W-:Y:S02]  /*7670*/  IMAD.MOV.U32 R133, RZ, RZ, R135 ;  /* 0x000000ffff857224 */ /* 0x000fe400078e0087 */
[----:B------:R-:W-:-:S04]  /*7680*/  IMAD.HI.U32 R135, R246, R143, RZ ;  /* 0x0000008ff6877227 */ /* 0x000fc800078e00ff */
[----:B------:R-:W-:Y:S02]  /*7690*/  IMAD.MOV R136, RZ, RZ, -R136 ;  /* 0x000000ffff887224 */ /* 0x000fe400078e0a88 */
[----:B------:R-:W-:Y:S02]  /*76a0*/  IMAD.MOV R138, RZ, RZ, -R138 ;  /* 0x000000ffff8a7224 */ /* 0x000fe400078e0a8a */
[----:B------:R-:W-:Y:S02]  /*76b0*/  @!P6 IMAD.IADD R137, R137, 0x1, -R242 ;  /* 0x000000018989e824 */ /* 0x000fe400078e0af2 */
[----:B------:R-:W-:Y:S02]  /*76c0*/  IMAD.MOV R135, RZ, RZ, -R135 ;  /* 0x000000ffff877224 */ /* 0x000fe400078e0a87 */
[C---:B------:R-:W-:Y:S01]  /*76d0*/  IMAD R136, R242.reuse, R136, R139 ;  /* 0x00000088f2887224 */ /* 0x040fe200078e028b */
[C---:B------:R-:W-:Y:S01]  /*76e0*/  ISETP.GT.U32.AND P6, PT, R242.reuse, R137, PT ;  /* 0x00000089f200720c */ /* 0x040fe20003fc4070 */
[----:B------:R-:W-:-:S02]  /*76f0*/  IMAD R139, R242, R138, R141 ;  /* 0x0000008af28b7224 */ /* 0x000fc400078e028d */
[----:B------:R-:W-:Y:S02]  /*7700*/  @!P5 IMAD.IADD R134, R134, 0x1, -R242 ;  /* 0x000000018686d824 */ /* 0x000fe400078e0af2 */
[C---:B------:R-:W-:Y:S01]  /*7710*/  IMAD R138, R242.reuse, R135, R143 ;  /* 0x00000087f28a7224 */ /* 0x040fe200078e028f */
[C---:B------:R-:W-:Y:S01]  /*7720*/  ISETP.GT.U32.AND P5, PT, R242.reuse, R139, PT ;  /* 0x0000008bf200720c */ /* 0x040fe20003fa4070 */
[----:B------:R-:W-:Y:S02]  /*7730*/  @!P3 IMAD.MOV R134, RZ, RZ, -R134 ;  /* 0x000000ffff86b224 */ /* 0x000fe400078e0a86 */
[----:B------:R-:W-:Y:S01]  /*7740*/  @!P0 IMAD.MOV R132, RZ, RZ, -R132 ;  /* 0x000000ffff848224 */ /* 0x000fe200078e0a84 */
[C---:B------:R-:W-:Y:S01]  /*7750*/  ISETP.GT.U32.AND P3, PT, R242.reuse, R138, PT ;  /* 0x0000008af200720c */ /* 0x040fe20003f64070 */
[----:B------:R-:W-:Y:S01]  /*7760*/  @!P2 IMAD.MOV R133, RZ, RZ, -R133 ;  /* 0x000000ffff85a224 */ /* 0x000fe200078e0a85 */
[----:B------:R-:W-:Y:S01]  /*7770*/  ISETP.GT.U32.AND P0, PT, R242, R136, PT ;  /* 0x00000088f200720c */ /* 0x000fe20003f04070 */
[----:B------:R-:W-:Y:S01]  /*7780*/  @!P6 IMAD.IADD R137, R137, 0x1, -R242 ;  /* 0x000000018989e824 */ /* 0x000fe200078e0af2 */
[----:B------:R-:W-:Y:S01]  /*7790*/  ISETP.GE.AND P6, PT, R142, RZ, PT ;  /* 0x000000ff8e00720c */ /* 0x000fe20003fc6270 */
[----:B------:R-:W-:Y:S01]  /*77a0*/  IMAD.HI.U32 R141, R246, R147, RZ ;  /* 0x00000093f68d7227 */ /* 0x000fe200078e00ff */
[----:B------:R-:W-:-:S02]  /*77b0*/  LOP3.LUT R142, R245, 0x126, RZ, 0xfc, !PT ;  /* 0x00000126f58e7812 */ /* 0x000fc400078efcff */
[----:B------:R-:W-:Y:S01]  /*77c0*/  ISETP.GE.AND P2, PT, R140, RZ, PT ;  /* 0x000000ff8c00720c */ /* 0x000fe20003f46270 */
[----:B------:R-:W-:Y:S01]  /*77d0*/  IMAD.MOV.U32 R135, RZ, RZ, R137 ;  /* 0x000000ffff877224 */ /* 0x000fe200078e0089 */
[----:B------:R-:W-:Y:S02]  /*77e0*/  LOP3.LUT R140, R245, 0x124, RZ, 0xfc, !PT ;  /* 0x00000124f58c7812 */ /* 0x000fe400078efcff */
[----:B------:R-:W-:Y:S01]  /*77f0*/  IABS R145, R142 ;  /* 0x0000008e00917213 */ /* 0x000fe20000000000 */
[--C-:B------:R-:W-:Y:S01]  /*7800*/  @!P3 IMAD.IADD R138, R138, 0x1, -R242.reuse ;  /* 0x000000018a8ab824 */ /* 0x100fe200078e0af2 */
[----:B------:R-:W-:Y:S01]  /*7810*/  IABS R143, R140 ;  /* 0x0000008c008f7213 */ /* 0x000fe20000000000 */
[----:B------:R-:W-:Y:S01]  /*7820*/  @!P0 IMAD.IADD R136, R136, 0x1, -R242 ;  /* 0x0000000188888824 */ /* 0x000fe200078e0af2 */
[----:B------:R-:W-:Y:S01]  /*7830*/  @!P5 IADD3 R139, R139, -R242, RZ ;  /* 0x800000f28b8bd210 */ /* 0x000fe20007ffe0ff */
[----:B------:R-:W-:Y:S01]  /*7840*/  @!P4 IMAD.MOV R135, RZ, RZ, -R135 ;  /* 0x000000ffff87c224 */ /* 0x000fe200078e0a87 */
[----:B------:R-:W-:Y:S01]  /*7850*/  ISETP.GE.AND P4, PT, R140, RZ, PT ;  /* 0x000000ff8c00720c */ /* 0x000fe20003f86270 */
[----:B------:R-:W-:Y:S01]  /*7860*/  IMAD.HI.U32 R140, R246, R145, RZ ;  /* 0x00000091f68c7227 */ /* 0x000fe200078e00ff */
[----:B------:R-:W-:-:S02]  /*7870*/  ISETP.GT.U32.AND P3, PT, R242, R138, PT ;  /* 0x0000008af200720c */ /* 0x000fc40003f64070 */
[C---:B------:R-:W-:Y:S01]  /*7880*/  ISETP.GT.U32.AND P0, PT, R242.reuse, R136, PT ;  /* 0x00000088f200720c */ /* 0x040fe20003f04070 */
[----:B------:R-:W-:Y:S01]  /*7890*/  IMAD.MOV R140, RZ, RZ, -R140 ;  /* 0x000000ffff8c7224 */ /* 0x000fe200078e0a8c */
[----:B------:R-:W-:Y:S01]  /*78a0*/  ISETP.GT.U32.AND P5, PT, R242, R139, PT ;  /* 0x0000008bf200720c */ /* 0x000fe20003fa4070 */
[----:B------:R-:W-:-:S04]  /*78b0*/  IMAD.HI.U32 R137, R246, R143, RZ ;  /* 0x0000008ff6897227 */ /* 0x000fc800078e00ff */
[----:B------:R-:W-:Y:S02]  /*78c0*/  IMAD R140, R242, R140, R145 ;  /* 0x0000008cf28c7224 */ /* 0x000fe400078e0291 */
[----:B------:R-:W-:Y:S02]  /*78d0*/  IMAD.MOV R137, RZ, RZ, -R137 ;  /* 0x000000ffff897224 */ /* 0x000fe400078e0a89 */
[--C-:B------:R-:W-:Y:S01]  /*78e0*/  @!P3 IMAD.IADD R138, R138, 0x1, -R242.reuse ;  /* 0x000000018a8ab824 */ /* 0x100fe200078e0af2 */
[----:B------:R-:W-:Y:S01]  /*78f0*/  ISETP.GT.U32.AND P3, PT, R242, R140, PT ;  /* 0x0000008cf200720c */ /* 0x000fe20003f64070 */
[----:B------:R-:W-:Y:S01]  /*7900*/  @!P0 IMAD.IADD R136, R136, 0x1, -R242 ;  /* 0x0000000188888824 */ /* 0x000fe200078e0af2 */
[----:B------:R-:W-:Y:S01]  /*7910*/  ISETP.GE.AND P0, PT, R142, RZ, PT ;  /* 0x000000ff8e00720c */ /* 0x000fe20003f06270 */
[----:B------:R-:W-:Y:S02]  /*7920*/  IMAD.MOV R142, RZ, RZ, -R141 ;  /* 0x000000ffff8e7224 */ /* 0x000fe400078e0a8d */
[----:B------:R-:W-:-:S02]  /*7930*/  IMAD R141, R242, R137, R143 ;  /* 0x00000089f28d7224 */ /* 0x000fc400078e028f */
[----:B------:R-:W-:Y:S02]  /*7940*/  @!P1 IMAD.MOV R136, RZ, RZ, -R136 ;  /* 0x000000ffff889224 */ /* 0x000fe400078e0a88 */
[C---:B------:R-:W-:Y:S01]  /*7950*/  IMAD R143, R242.reuse, R142, R147 ;  /* 0x0000008ef28f7224 */ /* 0x040fe200078e0293 */
[----:B------:R-:W-:Y:S01]  /*7960*/  ISETP.GT.U32.AND P1, PT, R242, R141, PT ;  /* 0x0000008df200720c */ /* 0x000fe20003f24070 */
[--C-:B------:R-:W-:Y:S01]  /*7970*/  @!P5 IMAD.IADD R139, R139, 0x1, -R242.reuse ;  /* 0x000000018b8bd824 */ /* 0x100fe200078e0af2 */
[----:B------:R-:W-:Y:S01]  /*7980*/  LOP3.LUT R142, R245, 0x12a, RZ, 0xfc, !PT ;  /* 0x0000012af58e7812 */ /* 0x000fe200078efcff */
[----:B------:R-:W-:Y:S01]  /*7990*/  @!P3 IMAD.IADD R140, R140, 0x1, -R242 ;  /* 0x000000018c8cb824 */ /* 0x000fe200078e0af2 */
[----:B------:R-:W-:Y:S01]  /*79a0*/  ISETP.GE.AND P5, PT, R144, RZ, PT ;  /* 0x000000ff9000720c */ /* 0x000fe20003fa6270 */
[----:B------:R-:W-:Y:S01]  /*79b0*/  IMAD.MOV.U32 R137, RZ, RZ, R139 ;  /* 0x000000ffff897224 */ /* 0x000fe200078e008b */
[----:B------:R-:W-:Y:S01]  /*79c0*/  IABS R147, R142 ;  /* 0x0000008e00937213 */ /* 0x000fe20000000000 */
[----:B------:R-:W-:Y:S01]  /*79d0*/  @!P6 IMAD.MOV R138, RZ, RZ, -R138 ;  /* 0x000000ffff8ae224 */ /* 0x000fe200078e0a8a */
[----:B------:R-:W-:Y:S01]  /*79e0*/  ISETP.GT.U32.AND P3, PT, R242, R140, PT ;  /* 0x0000008cf200720c */ /* 0x000fe20003f64070 */
[----:B------:R-:W-:Y:S01]  /*79f0*/  IMAD.HI.U32 R145, R246, R153, RZ ;  /* 0x00000099f6917227 */ /* 0x000fe200078e00ff */
[----:B------:R-:W-:-:S02]  /*7a00*/  @!P2 IADD3 R137, -R137, RZ, RZ ;  /* 0x000000ff8989a210 */ /* 0x000fc40007ffe1ff */
[----:B------:R-:W-:Y:S01]  /*7a10*/  ISETP.GE.AND P2, PT, R142, RZ, PT ;  /* 0x000000ff8e00720c */ /* 0x000fe20003f46270 */
[----:B------:R-:W-:Y:S01]  /*7a20*/  IMAD.HI.U32 R139, R246, R147, RZ ;  /* 0x00000093f68b7227 */ /* 0x000fe200078e00ff */
[----:B------:R-:W-:-:S03]  /*7a30*/  ISETP.GT.U32.AND P6, PT, R242, R143, PT ;  /* 0x0000008ff200720c */ /* 0x000fc60003fc4070 */
[----:B------:R-:W-:Y:S02]  /*7a40*/  @!P1 IMAD.IADD R141, R141, 0x1, -R242 ;  /* 0x000000018d8d9824 */ /* 0x000fe400078e0af2 */
[----:B------:R-:W-:-:S03]  /*7a50*/  IMAD.HI.U32 R142, R246, R149, RZ ;  /* 0x00000095f68e7227 */ /* 0x000fc600078e00ff */
[C---:B------:R-:W-:Y:S01]  /*7a60*/  ISETP.GT.U32.AND P1, PT, R242.reuse, R141, PT ;  /* 0x0000008df200720c */ /* 0x040fe20003f24070 */
[----:B------:R-:W-:Y:S02]  /*7a70*/  IMAD.MOV R139, RZ, RZ, -R139 ;  /* 0x000000ffff8b7224 */ /* 0x000fe400078e0a8b */
[----:B------:R-:W-:Y:S02]  /*7a80*/  IMAD.MOV R146, RZ, RZ, -R142 ;  /* 0x000000ffff927224 */ /* 0x000fe400078e0a8e */
[C---:B------:R-:W-:Y:S02]  /*7a90*/  IMAD R142, R242.reuse, R139, R147 ;  /* 0x0000008bf28e7224 */ /* 0x040fe400078e0293 */
[----:B------:R-:W-:Y:S02]  /*7aa0*/  IMAD.MOV R148, RZ, RZ, -R145 ;  /* 0x000000ffff947224 */ /* 0x000fe400078e0a91 */
[----:B------:R-:W-:Y:S01]  /*7ab0*/  IMAD R145, R242, R146, R149 ;  /* 0x00000092f2917224 */ /* 0x000fe200078e0295 */
[----:B------:R-:W-:Y:S01]  /*7ac0*/  IABS R149, R156 ;  /* 0x0000009c00957213 */ /* 0x000fe20000000000 */
[--C-:B------:R-:W-:Y:S01]  /*7ad0*/  @!P3 IMAD.IADD R140, R140, 0x1, -R242.reuse ;  /* 0x000000018c8cb824 */ /* 0x100fe200078e0af2 */
[C---:B------:R-:W-:Y:S01]  /*7ae0*/  ISETP.GT.U32.AND P3, PT, R242.reuse, R142, PT ;  /* 0x0000008ef200720c */ /* 0x040fe20003f64070 */
[----:B------:R-:W-:Y:S01]  /*7af0*/  @!P6 IMAD.IADD R143, R143, 0x1, -R242 ;  /* 0x000000018f8fe824 */ /* 0x000fe200078e0af2 */
[----:B------:R-:W-:Y:S01]  /*7b00*/  ISETP.GT.U32.AND P6, PT, R242, R145, PT ;  /* 0x00000091f200720c */ /* 0x000fe20003fc4070 */
[----:B------:R-:W-:-:S04]  /*7b10*/  IMAD.HI.U32 R144, R246, R151, RZ ;  /* 0x00000097f6907227 */ /* 0x000fc800078e00ff */
[----:B------:R-:W-:Y:S01]  /*7b20*/  @!P1 IMAD.IADD R141, R141, 0x1, -R242 ;  /* 0x000000018d8d9824 */ /* 0x000fe200078e0af2 */
[----:B------:R-:W-:Y:S01]  /*7b30*/  ISETP.GE.AND P1, PT, R150, RZ, PT ;  /* 0x000000ff9600720c */ /* 0x000fe20003f26270 */
[----:B------:R-:W-:Y:S02]  /*7b40*/  IMAD.MOV R144, RZ, RZ, -R144 ;  /* 0x000000ffff907224 */ /* 0x000fe400078e0a90 */
[----:B------:R-:W-:Y:S02]  /*7b50*/  IMAD.MOV.U32 R139, RZ, RZ, R141 ;  /* 0x000000ffff8b7224 */ /* 0x000fe400078e008d */
[----:B------:R-:W-:Y:S01]  /*7b60*/  @!P3 IADD3 R142, R142, -R242, RZ ;  /* 0x800000f28e8eb210 */ /* 0x000fe20007ffe0ff */
[C---:B------:R-:W-:Y:S01]  /*7b70*/  IMAD R144, R242.reuse, R144, R151 ;  /* 0x00000090f2907224 */ /* 0x040fe200078e0297 */
[----:B------:R-:W-:Y:S01]  /*7b80*/  IABS R151, R157 ;  /* 0x0000009d00977213 */ /* 0x000fe20000000000 */
[----:B------:R-:W-:Y:S01]  /*7b90*/  @!P6 IMAD.IADD R145, R145, 0x1, -R242 ;  /* 0x000000019191e824 */ /* 0x000fe200078e0af2 */
[C---:B------:R-:W-:Y:S01]  /*7ba0*/  ISETP.GT.U32.AND P3, PT, R242.reuse, R143, PT ;  /* 0x0000008ff200720c */ /* 0x040fe20003f64070 */
[----:B------:R-:W-:Y:S01]  /*7bb0*/  @!P4 IMAD.MOV R139, RZ, RZ, -R139 ;  /* 0x000000ffff8bc224 */ /* 0x000fe200078e0a8b */
[----:B------:R-:W-:Y:S01]  /*7bc0*/  ISETP.GT.U32.AND P4, PT, R242, R142, PT ;  /* 0x0000008ef200720c */ /* 0x000fe20003f84070 */
[----:B------:R-:W-:Y:S01]  /*7bd0*/  IMAD.HI.U32 R141, R246, R149, RZ ;  /* 0x00000095f68d7227 */ /* 0x000fe200078e00ff */
[----:B------:R-:W-:-:S03]  /*7be0*/  ISETP.GT.U32.AND P6, PT, R242, R145, PT ;  /* 0x00000091f200720c */ /* 0x000fc60003fc4070 */
[----:B------:R-:W-:-:S04]  /*7bf0*/  IMAD.HI.U32 R146, R246, R151, RZ ;  /* 0x00000097f6927227 */ /* 0x000fc800078e00ff */
[----:B------:R-:W-:Y:S02]  /*7c00*/  IMAD.MOV R141, RZ, RZ, -R141 ;  /* 0x000000ffff8d7224 */ /* 0x000fe400078e0a8d */
[----:B------:R-:W-:Y:S02]  /*7c10*/  IMAD.MOV R150, RZ, RZ, -R146 ;  /* 0x000000ffff967224 */ /* 0x000fe400078e0a92 */
[C---:B------:R-:W-:Y:S02]  /*7c20*/  IMAD R146, R242.reuse, R141, R149 ;  /* 0x0000008df2927224 */ /* 0x040fe400078e0295 */
[----:B------:R-:W-:Y:S01]  /*7c30*/  @!P0 IMAD.MOV R140, RZ, RZ, -R140 ;  /* 0x000000ffff8c8224 */ /* 0x000fe200078e0a8c */
[C---:B------:R-:W-:Y:S01]  /*7c40*/  ISETP.GT.U32.AND P0, PT, R242.reuse, R144, PT ;  /* 0x00000090f200720c */ /* 0x040fe20003f04070 */
[----:B------:R-:W-:Y:S02]  /*7c50*/  IMAD R149, R242, R150, R151 ;  /* 0x00000096f2957224 */ /* 0x000fe400078e0297 */
[--C-:B------:R-:W-:Y:S01]  /*7c60*/  @!P4 IMAD.IADD R142, R142, 0x1, -R242.reuse ;  /* 0x000000018e8ec824 */ /* 0x100fe200078e0af2 */
[C---:B------:R-:W-:Y:S01]  /*7c70*/  ISETP.GT.U32.AND P4, PT, R242.reuse, R146, PT ;  /* 0x00000092f200720c */ /* 0x040fe20003f84070 */
[C---:B------:R-:W-:Y:S01]  /*7c80*/  IMAD R147, R242.reuse, R148, R153 ;  /* 0x00000094f2937224 */ /* 0x040fe200078e0299 */
[----:B------:R-:W-:Y:S01]  /*7c90*/  IABS R153, R158 ;  /* 0x0000009e00997213 */ /* 0x000fe20000000000 */
[--C-:B------:R-:W-:Y:S01]  /*7ca0*/  @!P6 IMAD.IADD R145, R145, 0x1, -R242.reuse ;  /* 0x000000019191e824 */ /* 0x100fe200078e0af2 */
[C---:B------:R-:W-:Y:S01]  /*7cb0*/  ISETP.GT.U32.AND P6, PT, R242.reuse, R149, PT ;  /* 0x00000095f200720c */ /* 0x040fe20003fc4070 */
[----:B------:R-:W-:Y:S01]  /*7cc0*/  @!P3 IMAD.IADD R143, R143, 0x1, -R242 ;  /* 0x000000018f8fb824 */ /* 0x000fe200078e0af2 */
[----:B------:R-:W-:Y:S01]  /*7cd0*/  ISETP.GT.U32.AND P3, PT, R242, R147, PT ;  /* 0x00000093f200720c */ /* 0x000fe20003f64070 */
[----:B------:R-:W-:-:S02]  /*7ce0*/  IMAD.HI.U32 R141, R246, R153, RZ ;  /* 0x00000099f68d7227 */ /* 0x000fc400078e00ff */
[----:B------:R-:W-:Y:S02]  /*7cf0*/  @!P0 IADD3 R144, R144, -R242, RZ ;  /* 0x800000f290908210 */ /* 0x000fe40007ffe0ff */
[----:B------:R-:W-:Y:S01]  /*7d00*/  IMAD.HI.U32 R148, R246, R155, RZ ;  /* 0x0000009bf6947227 */ /* 0x000fe200078e00ff */
[----:B------:R-:W-:-:S03]  /*7d10*/  ISETP.GE.AND P0, PT, R152, RZ, PT ;  /* 0x000000ff9800720c */ /* 0x000fc60003f06270 */
[----:B------:R-:W-:Y:S02]  /*7d20*/  IMAD.MOV R141, RZ, RZ, -R141 ;  /* 0x000000ffff8d7224 */ /* 0x000fe400078e0a8d */
[----:B------:R-:W-:Y:S01]  /*7d30*/  @!P4 IMAD.IADD R146, R146, 0x1, -R242 ;  /* 0x000000019292c824 */ /* 0x000fe200078e0af2 */
[C---:B------:R-:W-:Y:S01]  /*7d40*/  ISETP.GT.U32.AND P4, PT, R242.reuse, R144, PT ;  /* 0x00000090f200720c */ /* 0x040fe20003f84070 */
[----:B------:R-:W-:Y:S02]  /*7d50*/  IMAD.MOV R151, RZ, RZ, -R148 ;  /* 0x000000ffff977224 */ /* 0x000fe400078e0a94 */
[C---:B------:R-:W-:Y:S01]  /*7d60*/  IMAD R148, R242.reuse, R141, R153 ;  /* 0x0000008df2947224 */ /* 0x040fe200078e0299 */
[----:B------:R-:W-:Y:S01]  /*7d70*/  IABS R153, R160 ;  /* 0x000000a000997213 */ /* 0x000fe20000000000 */
[--C-:B------:R-:W-:Y:S01]  /*7d80*/  @!P6 IMAD.IADD R149, R149, 0x1, -R242.reuse ;  /* 0x000000019595e824 */ /* 0x100fe200078e0af2 */
[----:B------:R-:W-:Y:S01]  /*7d90*/  ISETP.GT.U32.AND P6, PT, R242, R146, PT ;  /* 0x00000092f200720c */ /* 0x000fe20003fc4070 */
[----:B------:R-:W-:Y:S01]  /*7da0*/  @!P3 IMAD.IADD R147, R147, 0x1, -R242 ;  /* 0x000000019393b824 */ /* 0x000fe200078e0af2 */
[----:B------:R-:W-:Y:S01]  /*7db0*/  ISETP.GE.AND P3, PT, R154, RZ, PT ;  /* 0x000000ff9a00720c */ /* 0x000fe20003f66270 */
[----:B------:R-:W-:-:S02]  /*7dc0*/  IMAD.MOV.U32 R141, RZ, RZ, R143 ;  /* 0x000000ffff8d7224 */ /* 0x000fc400078e008f */
[----:B------:R-:W-:Y:S01]  /*7dd0*/  @!P2 IMAD.MOV R142, RZ, RZ, -R142 ;  /* 0x000000ffff8ea224 */ /* 0x000fe200078e0a8e */
[C---:B------:R-:W-:Y:S01]  /*7de0*/  ISETP.GT.U32.AND P2, PT, R242.reuse, R149, PT ;  /* 0x00000095f200720c */ /* 0x040fe20003f44070 */
[----:B------:R-:W-:Y:S01]  /*7df0*/  @!P5 IMAD.MOV R141, RZ, RZ, -R141 ;  /* 0x000000ffff8dd224 */ /* 0x000fe200078e0a8d */
[C---:B------:R-:W-:Y:S01]  /*7e00*/  ISETP.GT.U32.AND P5, PT, R242.reuse, R147, PT ;  /* 0x00000093f200720c */ /* 0x040fe20003fa4070 */
[----:B------:R-:W-:Y:S01]  /*7e10*/  IMAD R151, R242, R151, R155 ;  /* 0x00000097f2977224 */ /* 0x000fe200078e029b */
[----:B------:R-:W-:Y:S01]  /*7e20*/  IABS R155, R161 ;  /* 0x000000a1009b7213 */ /* 0x000fe20000000000 */
[----:B------:R-:W-:Y:S01]  /*7e30*/  @!P4 IMAD.IADD R144, R144, 0x1, -R242 ;  /* 0x000000019090c824 */ /* 0x000fe200078e0af2 */
[----:B------:R-:W-:Y:S01]  /*7e40*/  ISETP.GE.AND P4, PT, R156, RZ, PT ;  /* 0x000000ff9c00720c */ /* 0x000fe20003f86270 */
[----:B------:R-:W-:Y:S02]  /*7e50*/  IMAD.MOV.U32 R143, RZ, RZ, R145 ;  /* 0x000000ffff8f7224 */ /* 0x000fe400078e0091 */
[----:B------:R-:W-:-:S04]  /*7e60*/  IMAD.HI.U32 R145, R246, R153, RZ ;  /* 0x00000099f6917227 */ /* 0x000fc800078e00ff */
[--C-:B------:R-:W-:Y:S01]  /*7e70*/  @!P6 IMAD.IADD R146, R146, 0x1, -R242.reuse ;  /* 0x000000019292e824 */ /* 0x100fe200078e0af2 */
[----:B------:R-:W-:Y:S01]  /*7e80*/  ISETP.GE.AND P6, PT, R157, RZ, PT ;  /* 0x000000ff9d00720c */ /* 0x000fe20003fc6270 */
[----:B------:R-:W-:Y:S01]  /*7e90*/  IMAD.HI.U32 R150, R246, R155, RZ ;  /* 0x0000009bf6967227 */ /* 0x000fe200078e00ff */
[----:B------:R-:W-:Y:S02]  /*7ea0*/  @!P2 IADD3 R149, R149, -R242, RZ ;  /* 0x800000f29595a210 */ /* 0x000fe40007ffe0ff */
[----:B------:R-:W-:Y:S01]  /*7eb0*/  ISETP.GE.AND P2, PT, R158, RZ, PT ;  /* 0x000000ff9e00720c */ /* 0x000fe20003f46270 */
[----:B------:R-:W-:Y:S02]  /*7ec0*/  IMAD.MOV R152, RZ, RZ, -R145 ;  /* 0x000000ffff987224 */ /* 0x000fe400078e0a91 */
[----:B------:R-:W-:Y:S01]  /*7ed0*/  @!P1 IMAD.MOV R143, RZ, RZ, -R143 ;  /* 0x000000ffff8f9224 */ /* 0x000fe200078e0a8f */
[C---:B------:R-:W-:Y:S01]  /*7ee0*/  ISETP.GT.U32.AND P1, PT, R242.reuse, R148, PT ;  /* 0x00000094f200720c */ /* 0x040fe20003f24070 */
[----:B------:R-:W-:Y:S01]  /*7ef0*/  @!P5 IMAD.IADD R147, R147, 0x1, -R242 ;  /* 0x000000019393d824 */ /* 0x000fe200078e0af2 */
[----:B------:R-:W-:Y:S01]  /*7f00*/  ISETP.GT.U32.AND P5, PT, R242, R151, PT ;  /* 0x00000097f200720c */ /* 0x000fe20003fa4070 */
[----:B------:R-:W-:-:S02]  /*7f10*/  IMAD.MOV R154, RZ, RZ, -R150 ;  /* 0x000000ffff9a7224 */ /* 0x000fc400078e0a96 */
[C---:B------:R-:W-:Y:S01]  /*7f20*/  IMAD R150, R242.reuse, R152, R153 ;  /* 0x00000098f2967224 */ /* 0x040fe200078e0299 */
[C---:B------:R-:W-:Y:S01]  /*7f30*/  LOP3.LUT R152, R245.reuse, 0x140, RZ, 0xfc, !PT ;  /* 0x00000140f5987812 */ /* 0x040fe200078efcff */
[----:B------:R-:W-:Y:S02]  /*7f40*/  IMAD.MOV.U32 R145, RZ, RZ, R147 ;  /* 0x000000ffff917224 */ /* 0x000fe400078e0093 */
[C---:B------:R-:W-:Y:S01]  /*7f50*/  IMAD R153, R242.reuse, R154, R155 ;  /* 0x0000009af2997224 */ /* 0x040fe200078e029b */
[----:B------:R-:W-:Y:S01]  /*7f60*/  IABS R157, R152 ;  /* 0x00000098009d7213 */ /* 0x000fe20000000000 */
[----:B------:R-:W-:Y:S01]  /*7f70*/  IMAD.MOV.U32 R147, RZ, RZ, R149 ;  /* 0x000000ffff937224 */ /* 0x000fe200078e0095 */
[----:B------:R-:W-:Y:S01]  /*7f80*/  LOP3.LUT R149, R245, 0x13e, RZ, 0xfc, !PT ;  /* 0x0000013ef5957812 */ /* 0x000fe200078efcff */
[----:B------:R-:W-:Y:S01]  /*7f90*/  @!P4 IMAD.MOV R146, RZ, RZ, -R146 ;  /* 0x000000ffff92c224 */ /* 0x000fe200078e0a92 */
[C---:B------:R-:W-:Y:S01]  /*7fa0*/  ISETP.GT.U32.AND P4, PT, R242.reuse, R150, PT ;  /* 0x00000096f200720c */ /* 0x040fe20003f84070 */
[----:B------:R-:W-:Y:S01]  /*7fb0*/  @!P6 IMAD.MOV R147, RZ, RZ, -R147 ;  /* 0x000000ffff93e224 */ /* 0x000fe200078e0a93 */
[----:B------:R-:W-:Y:S01]  /*7fc0*/  ISETP.GT.U32.AND P6, PT, R242, R153, PT ;  /* 0x00000099f200720c */ /* 0x000fe20003fc4070 */
[--C-:B------:R-:W-:Y:S01]  /*7fd0*/  @!P1 IMAD.IADD R148, R148, 0x1, -R242.reuse ;  /* 0x0000000194949824 */ /* 0x100fe200078e0af2 */
[----:B------:R-:W-:Y:S01]  /*7fe0*/  IABS R155, R149 ;  /* 0x00000095009b7213 */ /* 0x000fe20000000000 */
[----:B------:R-:W-:Y:S01]  /*7ff0*/  @!P5 IMAD.IADD R151, R151, 0x1, -R242 ;  /* 0x000000019797d824 */ /* 0x000fe200078e0af2 */
[----:B------:R-:W-:Y:S01]  /*8000*/  ISETP.GE.AND P1, PT, R159, RZ, PT ;  /* 0x000000ff9f00720c */ /* 0x000fe20003f26270 */
[----:B------:R-:W-:Y:S01]  /*8010*/  @!P0 IMAD.MOV R144, RZ, RZ, -R144 ;  /* 0x000000ffff908224 */ /* 0x000fe200078e0a90 */
[C---:B------:R-:W-:Y:S01]  /*8020*/  ISETP.GT.U32.AND P0, PT, R242.reuse, R148, PT ;  /* 0x00000094f200720c */ /* 0x040fe20003f04070 */
[----:B------:R-:W-:Y:S01]  /*8030*/  @!P3 IMAD.MOV R145, RZ, RZ, -R145 ;  /* 0x000000ffff91b224 */ /* 0x000fe200078e0a91 */
[----:B------:R-:W-:Y:S01]  /*8040*/  ISETP.GT.U32.AND P3, PT, R242, R151, PT ;  /* 0x00000097f200720c */ /* 0x000fe20003f64070 */
[----:B------:R-:W-:Y:S01]  /*8050*/  IMAD.HI.U32 R154, R246, R157, RZ ;  /* 0x0000009df69a7227 */ /* 0x000fe200078e00ff */
[----:B------:R-:W-:-:S02]  /*8060*/  ISETP.GE.AND P5, PT, R160, RZ, PT ;  /* 0x000000ffa000720c */ /* 0x000fc40003fa6270 */
[----:B------:R-:W-:Y:S01]  /*8070*/  LOP3.LUT R160, R245, 0x148, RZ, 0xfc, !PT ;  /* 0x00000148f5a07812 */ /* 0x000fe200078efcff */
[--C-:B------:R-:W-:Y:S01]  /*8080*/  @!P4 IMAD.IADD R150, R150, 0x1, -R242.reuse ;  /* 0x000000019696c824 */ /* 0x100fe200078e0af2 */
[----:B------:R-:W-:Y:S01]  /*8090*/  ISETP.GE.AND P4, PT, R152, RZ, PT ;  /* 0x000000ff9800720c */ /* 0x000fe20003f86270 */
[----:B------:R-:W-:Y:S01]  /*80a0*/  @!P6 IMAD.IADD R153, R153, 0x1, -R242 ;  /* 0x000000019999e824 */ /* 0x000fe200078e0af2 */
[----:B------:R-:W-:Y:S01]  /*80b0*/  IABS R163, R160 ;  /* 0x000000a000a37213 */ /* 0x000fe20000000000 */
[----:B------:R-:W-:Y:S01]  /*80c0*/  IMAD.HI.U32 R152, R246, R155, RZ ;  /* 0x0000009bf6987227 */ /* 0x000fe200078e00ff */
[----:B------:R-:W-:-:S03]  /*80d0*/  ISETP.GT.U32.AND P6, PT, R242, R150, PT ;  /* 0x00000096f200720c */ /* 0x000fc60003fc4070 */
[----:B------:R-:W-:Y:S01]  /*80e0*/  IMAD.MOV R152, RZ, RZ, -R152 ;  /* 0x000000ffff987224 */ /* 0x000fe200078e0a98 */
[----:B------:R-:W-:Y:S01]  /*80f0*/  @!P3 IADD3 R151, R151, -R242, RZ ;  /* 0x800000f29797b210 */ /* 0x000fe20007ffe0ff */
[----:B------:R-:W-:Y:S01]  /*8100*/  @!P0 IMAD.IADD R148, R148, 0x1, -R242 ;  /* 0x0000000194948824 */ /* 0x000fe200078e0af2 */
[----:B------:R-:W-:Y:S01]  /*8110*/  ISETP.GE.AND P3, PT, R149, RZ, PT ;  /* 0x000000ff9500720c */ /* 0x000fe20003f66270 */
[C---:B------:R-:W-:Y:S01]  /*8120*/  IMAD R152, R242.reuse, R152, R155 ;  /* 0x00000098f2987224 */ /* 0x040fe200078e029b */
[----:B------:R-:W-:Y:S01]  /*8130*/  ISETP.GE.AND P0, PT, R161, RZ, PT ;  /* 0x000000ffa100720c */ /* 0x000fe20003f06270 */
[----:B------:R-:W-:Y:S01]  /*8140*/  @!P2 IMAD.MOV R148, RZ, RZ, -R148 ;  /* 0x000000ffff94a224 */ /* 0x000fe200078e0a94 */
[----:B------:R-:W-:Y:S01]  /*8150*/  ISETP.GT.U32.AND P2, PT, R242, R153, PT ;  /* 0x00000099f200720c */ /* 0x000fe20003f44070 */
[----:B------:R-:W-:Y:S01]  /*8160*/  IMAD.MOV.U32 R149, RZ, RZ, R151 ;  /* 0x000000ffff957224 */ /* 0x000fe200078e0097 */
[----:B------:R-:W-:Y:S01]  /*8170*/  LOP3.LUT R151, R245, 0x142, RZ, 0xfc, !PT ;  /* 0x00000142f5977812 */ /* 0x000fe200078efcff */
[----:B------:R-:W-:Y:S01]  /*8180*/  @!P6 IMAD.IADD R150, R150, 0x1, -R242 ;  /* 0x000000019696e824 */ /* 0x000fe200078e0af2 */
[C---:B------:R-:W-:Y:S01]  /*8190*/  ISETP.GT.U32.AND P6, PT, R242.reuse, R152, PT ;  /* 0x00000098f200720c */ /* 0x040fe20003fc4070 */
[----:B------:R-:W-:Y:S01]  /*81a0*/  IMAD.MOV R154, RZ, RZ, -R154 ;  /* 0x000000ffff9a7224 */ /* 0x000fe200078e0a9a */
[----:B------:R-:W-:Y:S01]  /*81b0*/  IABS R156, R151 ;  /* 0x00000097009c7213 */ /* 0x000fe20000000000 */
[----:B------:R-:W-:Y:S01]  /*81c0*/  @!P1 IMAD.MOV R149, RZ, RZ, -R149 ;  /* 0x000000ffff959224 */ /* 0x000fe200078e0a95 */
[----:B------:R-:W-:Y:S01]  /*81d0*/  ISETP.GE.AND P1, PT, R151, RZ, PT ;  /* 0x000000ff9700720c */ /* 0x000fe20003f26270 */
[----:B------:R-:W-:Y:S01]  /*81e0*/  IMAD R155, R242, R154, R157 ;  /* 0x0000009af29b7224 */ /* 0x000fe200078e029d */
[----:B------:R-:W-:Y:S01]  /*81f0*/  LOP3.LUT R151, R245, 0x144, RZ, 0xfc, !PT ;  /* 0x00000144f5977812 */ /* 0x000fe200078efcff */
[----:B------:R-:W-:-:S02]  /*8200*/  @!P5 IMAD.MOV R150, RZ, RZ, -R150 ;  /* 0x000000ffff96d224 */ /* 0x000fc400078e0a96 */
[----:B------:R-:W-:Y:S01]  /*8210*/  IMAD.MOV.U32 R157, RZ, RZ, R156 ;  /* 0x000000ffff9d7224 */ /* 0x000fe200078e009c */
[----:B------:R-:W-:Y:S01]  /*8220*/  ISETP.GT.U32.AND P5, PT, R242, R155, PT ;  /* 0x0000009bf200720c */ /* 0x000fe20003fa4070 */
[--C-:B------:R-:W-:Y:S01]  /*8230*/  @!P2 IMAD.IADD R153, R153, 0x1, -R242.reuse ;  /* 0x000000019999a824 */ /* 0x100fe200078e0af2 */
[----:B------:R-:W-:Y:S01]  /*8240*/  ISETP.GE.AND P2, PT, R151, RZ, PT ;  /* 0x000000ff9700720c */ /* 0x000fe20003f46270 */
[----:B------:R-:W-:Y:S01]  /*8250*/  @!P6 IMAD.IADD R152, R152, 0x1, -R242 ;  /* 0x000000019898e824 */ /* 0x000fe200078e0af2 */
[----:B------:R-:W-:Y:S01]  /*8260*/  IABS R159, R151 ;  /* 0x00000097009f7213 */ /* 0x000fe20000000000 */
[----:B------:R-:W-:Y:S01]  /*8270*/  IMAD.HI.U32 R151, R246, R157, RZ ;  /* 0x0000009df6977227 */ /* 0x000fe200078e00ff */
[----:B------:R-:W-:Y:S02]  /*8280*/  LOP3.LUT R156, R245, 0x146, RZ, 0xfc, !PT ;  /* 0x00000146f59c7812 */ /* 0x000fe400078efcff */
[----:B------:R-:W-:Y:S01]  /*8290*/  ISETP.GT.U32.AND P6, PT, R242, R152, PT ;  /* 0x00000098f200720c */ /* 0x000fe20003fc4070 */
[----:B------:R-:W-:Y:S01]  /*82a0*/  IMAD.MOV R154, RZ, RZ, -R151 ;  /* 0x000000ffff9a7224 */ /* 0x000fe200078e0a97 */
[----:B------:R-:W-:Y:S01]  /*82b0*/  MOV R151, R153 ;  /* 0x0000009900977202 */ /* 0x000fe20000000f00 */
[----:B------:R-:W-:Y:S01]  /*82c0*/  IMAD.HI.U32 R153, R246, R159, RZ ;  /* 0x0000009ff6997227 */ /* 0x000fe200078e00ff */
[----:B------:R-:W-:-:S03]  /*82d0*/  IABS R161, R156 ;  /* 0x0000009c00a17213 */ /* 0x000fc60000000000 */
[----:B------:R-:W-:Y:S02]  /*82e0*/  @!P5 IMAD.IADD R155, R155, 0x1, -R242 ;  /* 0x000000019b9bd824 */ /* 0x000fe400078e0af2 */
[----:B------:R-:W-:Y:S02]  /*82f0*/  IMAD.MOV R153, RZ, RZ, -R153 ;  /* 0x000000ffff997224 */ /* 0x000fe400078e0a99 */
[C---:B------:R-:W-:Y:S01]  /*8300*/  IMAD R154, R242.reuse, R154, R157 ;  /* 0x0000009af29a7224 */ /* 0x040fe200078e029d */
[C---:B------:R-:W-:Y:S01]  /*8310*/  ISETP.GT.U32.AND P5, PT, R242.reuse, R155, PT ;  /* 0x0000009bf200720c */ /* 0x040fe20003fa4070 */
[----:B------:R-:W-:Y:S02]  /*8320*/  IMAD R157, R242, R153, R159 ;  /* 0x00000099f29d7224 */ /* 0x000fe400078e029f */
[----:B------:R-:W-:-:S04]  /*8330*/  IMAD.HI.U32 R153, R246, R161, RZ ;  /* 0x000000a1f6997227 */ /* 0x000fc800078e00ff */
[----:B------:R-:W-:Y:S01]  /*8340*/  @!P0 IMAD.MOV R151, RZ, RZ, -R151 ;  /* 0x000000ffff978224 */ /* 0x000fe200078e0a97 */
[----:B------:R-:W-:Y:S01]  /*8350*/  ISETP.GE.AND P0, PT, R156, RZ, PT ;  /* 0x000000ff9c00720c */ /* 0x000fe20003f06270 */
[----:B------:R-:W-:Y:S01]  /*8360*/  @!P6 IMAD.IADD R152, R152, 0x1, -R242 ;  /* 0x000000019898e824 */ /* 0x000fe200078e0af2 */
[----:B------:R-:W-:Y:S01]  /*8370*/  ISETP.GT.U32.AND P6, PT, R242, R154, PT ;  /* 0x0000009af200720c */ /* 0x000fe20003fc4070 */
[----:B------:R-:W-:-:S04]  /*8380*/  IMAD.HI.U32 R156, R246, R163, RZ ;  /* 0x000000a3f69c7227 */ /* 0x000fc800078e00ff */
[----:B------:R-:W-:Y:S02]  /*8390*/  IMAD.MOV R153, RZ, RZ, -R153 ;  /* 0x000000ffff997224 */ /* 0x000fe400078e0a99 */
[----:B------:R-:W-:Y:S02]  /*83a0*/  IMAD.MOV R159, RZ, RZ, -R156 ;  /* 0x000000ffff9f7224 */ /* 0x000fe400078e0a9c */
[C---:B------:R-:W-:Y:S01]  /*83b0*/  IMAD R156, R242.reuse, R153, R161 ;  /* 0x00000099f29c7224 */ /* 0x040fe200078e02a1 */
[----:B------:R-:W-:Y:S01]  /*83c0*/  IABS R161, R164 ;  /* 0x000000a400a17213 */ /* 0x000fe20000000000 */
[C---:B------:R-:W-:Y:S01]  /*83d0*/  IMAD R159, R242.reuse, R159, R163 ;  /* 0x0000009ff29f7224 */ /* 0x040fe200078e02a3 */
[----:B------:R-:W-:Y:S01]  /*83e0*/  IABS R163, R166 ;  /* 0x000000a600a37213 */ /* 0x000fe20000000000 */
[----:B------:R-:W-:Y:S01]  /*83f0*/  @!P5 IMAD.IADD R155, R155, 0x1, -R242 ;  /* 0x000000019b9bd824 */ /* 0x000fe200078e0af2 */
[----:B------:R-:W-:Y:S01]  /*8400*/  ISETP.GT.U32.AND P5, PT, R242, R156, PT ;  /* 0x0000009cf200720c */ /* 0x000fe20003fa4070 */
[----:B------:R-:W-:Y:S01]  /*8410*/  @!P3 IMAD.MOV R152, RZ, RZ, -R152 ;  /* 0x000000ffff98b224 */ /* 0x000fe200078e0a98 */
[----:B------:R-:W-:Y:S01]  /*8420*/  @!P6 IADD3 R154, R154, -R242, RZ ;  /* 0x800000f29a9ae210 */ /* 0x000fe20007ffe0ff */
[----:B------:R-:W-:Y:S01]  /*8430*/  IMAD.HI.U32 R153, R246, R165, RZ ;  /* 0x000000a5f6997227 */ /* 0x000fe200078e00ff */
[----:B------:R-:W-:-:S02]  /*8440*/  ISETP.GT.U32.AND P6, PT, R242, R159, PT ;  /* 0x0000009ff200720c */ /* 0x000fc40003fc4070 */
[----:B------:R-:W-:Y:S01]  /*8450*/  ISETP.GT.U32.AND P3, PT, R242, R157, PT ;  /* 0x0000009df200720c */ /* 0x000fe20003f64070 */
[----:B------:R-:W-:-:S04]  /*8460*/  IMAD.MOV R153, RZ, RZ, -R153 ;  /* 0x000000ffff997224 */ /* 0x000fc800078e0a99 */
[----:B------:R-:W-:Y:S01]  /*8470*/  IMAD R158, R242, R153, R165 ;  /* 0x00000099f29e7224 */ /* 0x000fe200078e02a5 */
[----:B------:R-:W-:Y:S01]  /*8480*/  IABS R165, R168 ;  /* 0x000000a800a57213 */ /* 0x000fe20000000000 */
[--C-:B------:R-:W-:Y:S02]  /*8490*/  @!P5 IMAD.IADD R156, R156, 0x1, -R242.reuse ;  /* 0x000000019c9cd824 */ /* 0x100fe400078e0af2 */
[----:B------:R-:W-:Y:S02]  /*84a0*/  IMAD.MOV.U32 R153, RZ, RZ, R155 ;  /* 0x000000ffff997224 */ /* 0x000fe400078e009b */
[----:B------:R-:W-:Y:S01]  /*84b0*/  @!P6 IMAD.IADD R159, R159, 0x1, -R242 ;  /* 0x000000019f9fe824 */ /* 0x000fe200078e0af2 */
[----:B------:R-:W-:Y:S01]  /*84c0*/  ISETP.GT.U32.AND P6, PT, R242, R156, PT ;  /* 0x0000009cf200720c */ /* 0x000fe20003fc4070 */
[----:B------:R-:W-:-:S04]  /*84d0*/  IMAD.HI.U32 R155, R246, R161, RZ ;  /* 0x000000a1f69b7227 */ /* 0x000fc800078e00ff */
[--C-:B------:R-:W-:Y:S01]  /*84e0*/  @!P3 IMAD.IADD R157, R157, 0x1, -R242.reuse ;  /* 0x000000019d9db824 */ /* 0x100fe200078e0af2 */
[C---:B------:R-:W-:Y:S01]  /*84f0*/  ISETP.GT.U32.AND P3, PT, R242.reuse, R154, PT ;  /* 0x0000009af200720c */ /* 0x040fe20003f64070 */
[----:B------:R-:W-:Y:S02]  /*8500*/  IMAD.MOV R155, RZ, RZ, -R155 ;  /* 0x000000ffff9b7224 */ /* 0x000fe400078e0a9b */
[----:B------:R-:W-:Y:S01]  /*8510*/  @!P4 IMAD.MOV R153, RZ, RZ, -R153 ;  /* 0x000000ffff99c224 */ /* 0x000fe200078e0a99 */
[C---:B------:R-:W-:Y:S01]  /*8520*/  ISETP.GT.U32.AND P5, PT, R242.reuse, R157, PT ;  /* 0x0000009df200720c */ /* 0x040fe20003fa4070 */
[C---:B------:R-:W-:Y:S01]  /*8530*/  IMAD R161, R242.reuse, R155, R161 ;  /* 0x0000009bf2a17224 */ /* 0x040fe200078e02a1 */
[----:B------:R-:W-:Y:S01]  /*8540*/  ISETP.GT.U32.AND P4, PT, R242, R159, PT ;  /* 0x0000009ff200720c */ /* 0x000fe20003f84070 */
[----:B------:R-:W-:Y:S02]  /*8550*/  @!P6 IMAD.IADD R156, R156, 0x1, -R242 ;  /* 0x000000019c9ce824 */ /* 0x000fe400078e0af2 */
[----:B------:R-:W-:Y:S01]  /*8560*/  IMAD.HI.U32 R155, R246, R163, RZ ;  /* 0x000000a3f69b7227 */ /* 0x000fe200078e00ff */
[----:B------:R-:W-:-:S03]  /*8570*/  ISETP.GT.U32.AND P6, PT, R242, R161, PT ;  /* 0x000000a1f200720c */ /* 0x000fc60003fc4070 */
[--C-:B------:R-:W-:Y:S01]  /*8580*/  @!P3 IMAD.IADD R154, R154, 0x1, -R242.reuse ;  /* 0x000000019a9ab824 */ /* 0x100fe200078e0af2 */
[----:B------:R-:W-:Y:S01]  /*8590*/  ISETP.GT.U32.AND P3, PT, R242, R158, PT ;  /* 0x0000009ef200720c */ /* 0x000fe20003f64070 */
[----:B------:R-:W-:Y:S02]  /*85a0*/  IMAD.MOV R155, RZ, RZ, -R155 ;  /* 0x000000ffff9b7224 */ /* 0x000fe400078e0a9b */
[----:B------:R-:W-:Y:S01]  /*85b0*/  @!P5 IMAD.IADD R157, R157, 0x1, -R242 ;  /* 0x000000019d9dd824 */ /* 0x000fe200078e0af2 */
[----:B------:R-:W-:Y:S01]  /*85c0*/  ISETP.GE.AND P5, PT, R160, RZ, PT ;  /* 0x000000ffa000720c */ /* 0x000fe20003fa6270 */
[----:B------:R-:W-:-:S04]  /*85d0*/  IMAD.HI.U32 R160, R246, R165, RZ ;  /* 0x000000a5f6a07227 */ /* 0x000fc800078e00ff */
[--C-:B------:R-:W-:Y:S01]  /*85e0*/  @!P4 IMAD.IADD R159, R159, 0x1, -R242.reuse ;  /* 0x000000019f9fc824 */ /* 0x100fe200078e0af2 */
[----:B------:R-:W-:Y:S01]  /*85f0*/  ISETP.GE.AND P4, PT, R162, RZ, PT ;  /* 0x000000ffa200720c */ /* 0x000fe20003f86270 */
[--C-:B------:R-:W-:Y:S01]  /*8600*/  @!P6 IMAD.IADD R161, R161, 0x1, -R242.reuse ;  /* 0x00000001a1a1e824 */ /* 0x100fe200078e0af2 */
[----:B------:R-:W-:Y:S01]  /*8610*/  IADD3 R162, -R160, RZ, RZ ;  /* 0x000000ffa0a27210 */ /* 0x000fe20007ffe1ff */
[----:B------:R-:W-:Y:S02]  /*8620*/  IMAD R160, R242, R155, R163 ;  /* 0x0000009bf2a07224 */ /* 0x000fe400078e02a3 */
[----:B------:R-:W-:Y:S01]  /*8630*/  @!P3 IMAD.IADD R158, R158, 0x1, -R242 ;  /* 0x000000019e9eb824 */ /* 0x000fe200078e0af2 */
[C---:B------:R-:W-:Y:S01]  /*8640*/  ISETP.GT.U32.AND P6, PT, R242.reuse, R161, PT ;  /* 0x000000a1f200720c */ /* 0x040fe20003fc4070 */
[----:B------:R-:W-:Y:S01]  /*8650*/  IMAD R163, R242, R162, R165 ;  /* 0x000000a2f2a37224 */ /* 0x000fe200078e02a5 */
[----:B------:R-:W-:Y:S01]  /*8660*/  IABS R165, R170 ;  /* 0x000000aa00a57213 */ /* 0x000fe20000000000 */
[----:B------:R-:W-:Y:S01]  /*8670*/  IMAD.HI.U32 R162, R246, R167, RZ ;  /* 0x000000a7f6a27227 */ /* 0x000fe200078e00ff */
[----:B------:R-:W-:-:S03]  /*8680*/  ISETP.GE.AND P3, PT, R164, RZ, PT ;  /* 0x000000ffa400720c */ /* 0x000fc60003f66270 */
[----:B------:R-:W-:Y:S02]  /*8690*/  IMAD.MOV R162, RZ, RZ, -R162 ;  /* 0x000000ffffa27224 */ /* 0x000fe400078e0aa2 */
[----:B------:R-:W-:Y:S01]  /*86a0*/  @!P1 IMAD.MOV R154, RZ, RZ, -R154 ;  /* 0x000000ffff9a9224 */ /* 0x000fe200078e0a9a */
[C---:B------:R-:W-:Y:S01]  /*86b0*/  ISETP.GT.U32.AND P1, PT, R242.reuse, R158, PT ;  /* 0x0000009ef200720c */ /* 0x040fe20003f24070 */
[C---:B------:R-:W-:Y:S02]  /*86c0*/  IMAD R162, R242.reuse, R162, R167 ;  /* 0x000000a2f2a27224 */ /* 0x040fe400078e02a7 */
[----:B------:R-:W-:Y:S02]  /*86d0*/  @!P6 IMAD.IADD R161, R161, 0x1, -R242 ;  /* 0x00000001a1a1e824 */ /* 0x000fe400078e0af2 */
[----:B------:R-:W-:Y:S01]  /*86e0*/  IMAD.MOV.U32 R155, RZ, RZ, R157 ;  /* 0x000000ffff9b7224 */ /* 0x000fe200078e009d */
[----:B------:R-:W-:Y:S01]  /*86f0*/  ISETP.GT.U32.AND P6, PT, R242, R162, PT ;  /* 0x000000a2f200720c */ /* 0x000fe20003fc4070 */
[----:B------:R-:W-:-:S02]  /*8700*/  IMAD.MOV.U32 R157, RZ, RZ, R159 ;  /* 0x000000ffff9d7224 */ /* 0x000fc400078e009f */
[----:B------:R-:W-:Y:S01]  /*8710*/  @!P2 IMAD.MOV R155, RZ, RZ, -R155 ;  /* 0x000000ffff9ba224 */ /* 0x000fe200078e0a9b */
[C---:B------:R-:W-:Y:S01]  /*8720*/  ISETP.GT.U32.AND P2, PT, R242.reuse, R160, PT ;  /* 0x000000a0f200720c */ /* 0x040fe20003f44070 */
[----:B------:R-:W-:Y:S01]  /*8730*/  @!P5 IMAD.MOV R157, RZ, RZ, -R157 ;  /* 0x000000ffff9dd224 */ /* 0x000fe200078e0a9d */
[----:B------:R-:W-:Y:S01]  /*8740*/  ISETP.GT.U32.AND P5, PT, R242, R163, PT ;  /* 0x000000a3f200720c */ /* 0x000fe20003fa4070 */
[----:B------:R-:W-:Y:S01]  /*8750*/  @!P1 IMAD.IADD R158, R158, 0x1, -R242 ;  /* 0x000000019e9e9824 */ /* 0x000fe200078e0af2 */
[----:B------:R-:W-:Y:S01]  /*8760*/  ISETP.GE.AND P1, PT, R168, RZ, PT ;  /* 0x000000ffa800720c */ /* 0x000fe20003f26270 */
[----:B------:R-:W-:Y:S01]  /*8770*/  IMAD.HI.U32 R159, R246, R165, RZ ;  /* 0x000000a5f69f7227 */ /* 0x000fe200078e00ff */
[----:B------:R-:W-:-:S03]  /*8780*/  LOP3.LUT R168, R245, 0x156, RZ, 0xfc, !PT ;  /* 0x00000156f5a87812 */ /* 0x000fc600078efcff */
[----:B------:R-:W-:Y:S01]  /*8790*/  @!P6 IMAD.IADD R162, R162, 0x1, -R242 ;  /* 0x00000001a2a2e824 */ /* 0x000fe200078e0af2 */
[----:B------:R-:W-:Y:S01]  /*87a0*/  IABS R167, R168 ;  /* 0x000000a800a77213 */ /* 0x000fe20000000000 */
[----:B------:R-:W-:Y:S02]  /*87b0*/  IMAD.MOV R164, RZ, RZ, -R159 ;  /* 0x000000ffffa47224 */ /* 0x000fe400078e0a9f */
[----:B------:R-:W-:Y:S01]  /*87c0*/  @!P2 IADD3 R160, R160, -R242, RZ ;  /* 0x800000f2a0a0a210 */ /* 0x000fe20007ffe0ff */
[----:B------:R-:W-:Y:S01]  /*87d0*/  @!P4 IMAD.MOV R158, RZ, RZ, -R158 ;  /* 0x000000ffff9ec224 */ /* 0x000fe200078e0a9e */
[----:B------:R-:W-:Y:S01]  /*87e0*/  ISETP.GT.U32.AND P6, PT, R242, R162, PT ;  /* 0x000000a2f200720c */ /* 0x000fe20003fc4070 */
[----:B------:R-:W-:Y:S01]  /*87f0*/  IMAD.HI.U32 R159, R246, R167, RZ ;  /* 0x000000a7f69f7227 */ /* 0x000fe200078e00ff */
[----:B------:R-:W-:Y:S02]  /*8800*/  ISETP.GT.U32.AND P4, PT, R242, R160, PT ;  /* 0x000000a0f200720c */ /* 0x000fe40003f84070 */
[----:B------:R-:W-:Y:S01]  /*8810*/  ISETP.GE.AND P2, PT, R169, RZ, PT ;  /* 0x000000ffa900720c */ /* 0x000fe20003f46270 */
[----:B------:R-:W-:Y:S01]  /*8820*/  @!P5 IMAD.IADD R163, R163, 0x1, -R242 ;  /* 0x00000001a3a3d824 */ /* 0x000fe200078e0af2 */
[----:B------:R-:W-:Y:S01]  /*8830*/  IABS R169, R172 ;  /* 0x000000ac00a97213 */ /* 0x000fe20000000000 */
[----:B------:R-:W-:-:S02]  /*8840*/  IMAD.MOV R159, RZ, RZ, -R159 ;  /* 0x000000ffff9f7224 */ /* 0x000fc400078e0a9f */
[C---:B------:R-:W-:Y:S01]  /*8850*/  IMAD R165, R242.reuse, R164, R165 ;  /* 0x000000a4f2a57224 */ /* 0x040fe200078e02a5 */
[C---:B------:R-:W-:Y:S01]  /*8860*/  ISETP.GT.U32.AND P5, PT, R242.reuse, R163, PT ;  /* 0x000000a3f200720c */ /* 0x040fe20003fa4070 */
[----:B------:R-:W-:Y:S02]  /*8870*/  IMAD R164, R242, R159, R167 ;  /* 0x0000009ff2a47224 */ /* 0x000fe400078e02a7 */
[----:B------:R-:W-:Y:S02]  /*8880*/  @!P6 IMAD.IADD R162, R162, 0x1, -R242 ;  /* 0x00000001a2a2e824 */ /* 0x000fe400078e0af2 */
[----:B------:R-:W-:Y:S01]  /*8890*/  @!P0 IMAD.MOV R156, RZ, RZ, -R156 ;  /* 0x000000ffff9c8224 */ /* 0x000fe200078e0a9c */
[----:B------:R-:W-:Y:S01]  /*88a0*/  ISETP.GT.U32.AND P6, PT, R242, R164, PT ;  /* 0x000000a4f200720c */ /* 0x000fe20003fc4070 */
[----:B------:R-:W-:Y:S01]  /*88b0*/  IMAD.HI.U32 R159, R246, R169, RZ ;  /* 0x000000a9f69f7227 */ /* 0x000fe200078e00ff */
[----:B------:R-:W-:-:S03]  /*88c0*/  ISETP.GE.AND P0, PT, R166, RZ, PT ;  /* 0x000000ffa600720c */ /* 0x000fc60003f06270 */
[--C-:B------:R-:W-:Y:S01]  /*88d0*/  @!P4 IMAD.IADD R160, R160, 0x1, -R242.reuse ;  /* 0x00000001a0a0c824 */ /* 0x100fe200078e0af2 */
[----:B------:R-:W-:Y:S01]  /*88e0*/  ISETP.GT.U32.AND P4, PT, R242, R165, PT ;  /* 0x000000a5f200720c */ /* 0x000fe20003f84070 */
[----:B------:R-:W-:Y:S01]  /*88f0*/  @!P5 IMAD.IADD R163, R163, 0x1, -R242 ;  /* 0x00000001a3a3d824 */ /* 0x000fe200078e0af2 */
[----:B------:R-:W-:Y:S01]  /*8900*/  ISETP.GE.AND P5, PT, R170, RZ, PT ;  /* 0x000000ffaa00720c */ /* 0x000fe20003fa6270 */
[----:B------:R-:W-:Y:S01]  /*8910*/  IMAD.MOV R159, RZ, RZ, -R159 ;  /* 0x000000ffff9f7224 */ /* 0x000fe200078e0a9f */
[----:B------:R-:W-:Y:S01]  /*8920*/  LOP3.LUT R170, R245, 0x15c, RZ, 0xfc, !PT ;  /* 0x0000015cf5aa7812 */ /* 0x000fe200078efcff */
[----:B------:R-:W-:-:S03]  /*8930*/  IMAD.HI.U32 R166, R246, R171, RZ ;  /* 0x000000abf6a67227 */ /* 0x000fc600078e00ff */
[----:B------:R-:W-:Y:S01]  /*8940*/  IABS R173, R170 ;  /* 0x000000aa00ad7213 */ /* 0x000fe20000000000 */
[----:B------:R-:W-:Y:S02]  /*8950*/  @!P6 IMAD.IADD R164, R164, 0x1, -R242 ;  /* 0x00000001a4a4e824 */ /* 0x000fe400078e0af2 */
[C---:B------:R-:W-:Y:S01]  /*8960*/  IMAD R167, R242.reuse, R159, R169 ;  /* 0x0000009ff2a77224 */ /* 0x040fe200078e02a9 */
[----:B------:R-:W-:Y:S01]  /*8970*/  MOV R159, R161 ;  /* 0x000000a1009f7202 */ /* 0x000fe20000000f00 */
[----:B------:R-:W-:Y:S01]  /*8980*/  @!P0 IMAD.MOV R160, RZ, RZ, -R160 ;  /* 0x000000ffffa08224 */ /* 0x000fe200078e0aa0 */
[----:B------:R-:W-:Y:S01]  /*8990*/  ISETP.GT.U32.AND P0, PT, R242, R164, PT ;  /* 0x000000a4f200720c */ /* 0x000fe20003f04070 */
[----:B------:R-:W-:Y:S01]  /*89a0*/  IMAD.HI.U32 R161, R246, R173, RZ ;  /* 0x000000adf6a17227 */ /* 0x000fe200078e00ff */
[----:B------:R-:W-:-:S03]  /*89b0*/  ISETP.GT.U32.AND P6, PT, R242, R167, PT ;  /* 0x000000a7f200720c */ /* 0x000fc60003fc4070 */
[----:B------:R-:W-:Y:S02]  /*89c0*/  IMAD.MOV R169, RZ, RZ, -R161 ;  /* 0x000000ffffa97224 */ /* 0x000fe400078e0aa1 */
[--C-:B------:R-:W-:Y:S01]  /*89d0*/  @!P4 IMAD.IADD R165, R165, 0x1, -R242.reuse ;  /* 0x00000001a5a5c824 */ /* 0x100fe200078e0af2 */
[----:B------:R-:W-:Y:S01]  /*89e0*/  ISETP.GE.AND P4, PT, R168, RZ, PT ;  /* 0x000000ffa800720c */ /* 0x000fe20003f86270 */
[C---:B------:R-:W-:Y:S02]  /*89f0*/  IMAD R169, R242.reuse, R169, R173 ;  /* 0x000000a9f2a97224 */ /* 0x040fe400078e02ad */
[----:B------:R-:W-:Y:S01]  /*8a00*/  @!P3 IMAD.MOV R159, RZ, RZ, -R159 ;  /* 0x000000ffff9fb224 */ /* 0x000fe200078e0a9f */
[----:B------:R-:W-:Y:S01]  /*8a10*/  ISETP.GT.U32.AND P3, PT, R242, R165, PT ;  /* 0x000000a5f200720c */ /* 0x000fe20003f64070 */
[----:B------:R-:W-:Y:S01]  /*8a20*/  @!P0 IMAD.IADD R164, R164, 0x1, -R242 ;  /* 0x00000001a4a48824 */ /* 0x000fe200078e0af2 */
[----:B------:R-:W-:Y:S01]  /*8a30*/  ISETP.GT.U32.AND P0, PT, R242, R169, PT ;  /* 0x000000a9f200720c */ /* 0x000fe20003f04070 */
[----:B------:R-:W-:-:S02]  /*8a40*/  IMAD.MOV R166, RZ, RZ, -R166 ;  /* 0x000000ffffa67224 */ /* 0x000fc400078e0aa6 */
[----:B------:R-:W-:Y:S02]  /*8a50*/  IMAD.MOV.U32 R161, RZ, RZ, R163 ;  /* 0x000000ffffa17224 */ /* 0x000fe400078e00a3 */
[----:B------:R-:W-:Y:S01]  /*8a60*/  IMAD R166, R242, R166, R171 ;  /* 0x000000a6f2a67224 */ /* 0x000fe200078e02ab */
[----:B------:R-:W-:Y:S01]  /*8a70*/  IABS R171, R176 ;  /* 0x000000b000ab7213 */ /* 0x000fe20000000000 */
[----:B------:R-:W-:Y:S01]  /*8a80*/  @!P1 IMAD.MOV R161, RZ, RZ, -R161 ;  /* 0x000000ffffa19224 */ /* 0x000fe200078e0aa1 */
[----:B------:R-:W-:Y:S01]  /*8a90*/  ISETP.GE.AND P1, PT, R172, RZ, PT ;  /* 0x000000ffac00720c */ /* 0x000fe20003f26270 */
[----:B------:R-:W-:Y:S01]  /*8aa0*/  @!P2 IMAD.MOV R162, RZ, RZ, -R162 ;  /* 0x000000ffffa2a224 */ /* 0x000fe200078e0aa2 */
[----:B------:R-:W-:Y:S01]  /*8ab0*/  LOP3.LUT R172, R245, 0x160, RZ, 0xfc, !PT ;  /* 0x00000160f5ac7812 */ /* 0x000fe200078efcff */
[--C-:B------:R-:W-:Y:S01]  /*8ac0*/  @!P3 IMAD.IADD R165, R165, 0x1, -R242.reuse ;  /* 0x00000001a5a5b824 */ /* 0x100fe200078e0af2 */
[----:B------:R-:W-:Y:S01]  /*8ad0*/  ISETP.GT.U32.AND P2, PT, R242, R166, PT ;  /* 0x000000a6f200720c */ /* 0x000fe20003f44070 */
[--C-:B------:R-:W-:Y:S01]  /*8ae0*/  @!P0 IMAD.IADD R169, R169, 0x1, -R242.reuse ;  /* 0x00000001a9a98824 */ /* 0x100fe200078e0af2 */
[----:B------:R-:W-:Y:S01]  /*8af0*/  IABS R173, R172 ;  /* 0x000000ac00ad7213 */ /* 0x000fe20000000000 */
[----:B------:R-:W-:Y:S01]  /*8b00*/  @!P6 IMAD.IADD R167, R167, 0x1, -R242 ;  /* 0x00000001a7a7e824 */ /* 0x000fe200078e0af2 */
[----:B------:R-:W-:Y:S01]  /*8b10*/  ISETP.GE.AND P3, PT, R174, RZ, PT ;  /* 0x000000ffae00720c */ /* 0x000fe20003f66270 */
[----:B------:R-:W-:Y:S01]  /*8b20*/  IMAD.MOV.U32 R163, RZ, RZ, R165 ;  /* 0x000000ffffa37224 */ /* 0x000fe200078e00a5 */
[----:B------:R-:W-:Y:S01]  /*8b30*/  ISETP.GT.U32.AND P0, PT, R242, R169, PT ;  /* 0x000000a9f200720c */ /* 0x000fe20003f04070 */
[----:B------:R-:W-:Y:S01]  /*8b40*/  IMAD.HI.U32 R168, R246, R171, RZ ;  /* 0x000000abf6a87227 */ /* 0x000fe200078e00ff */
[----:B------:R-:W-:-:S02]  /*8b50*/  LOP3.LUT R174, R245, 0x162, RZ, 0xfc, !PT ;  /* 0x00000162f5ae7812 */ /* 0x000fc400078efcff */
[----:B------:R-:W-:Y:S01]  /*8b60*/  ISETP.GE.AND P6, PT, R170, RZ, PT ;  /* 0x000000ffaa00720c */ /* 0x000fe20003fc6270 */
[----:B------:R-:W-:Y:S01]  /*8b70*/  @!P5 IMAD.MOV R163, RZ, RZ, -R163 ;  /* 0x000000ffffa3d224 */ /* 0x000fe200078e0aa3 */
[----:B------:R-:W-:Y:S01]  /*8b80*/  ISETP.GT.U32.AND P5, PT, R242, R167, PT ;  /* 0x000000a7f200720c */ /* 0x000fe20003fa4070 */
[----:B------:R-:W-:Y:S01]  /*8b90*/  IMAD.HI.U32 R165, R246, R173, RZ ;  /* 0x000000adf6a57227 */ /* 0x000fe200078e00ff */
[----:B------:R-:W-:Y:S02]  /*8ba0*/  IADD3 R168, -R168, RZ, RZ ;  /* 0x000000ffa8a87210 */ /* 0x000fe40007ffe1ff */
[----:B------:R-:W-:Y:S01]  /*8bb0*/  IABS R175, R174 ;  /* 0x000000ae00af7213 */ /* 0x000fe20000000000 */
[----:B------:R-:W-:Y:S02]  /*8bc0*/  IMAD.MOV R165, RZ, RZ, -R165 ;  /* 0x000000ffffa57224 */ /* 0x000fe400078e0aa5 */
[----:B------:R-:W-:Y:S02]  /*8bd0*/  @!P2 IMAD.IADD R166, R166, 0x1, -R242 ;  /* 0x00000001a6a6a824 */ /* 0x000fe400078e0af2 */
[----:B------:R-:W-:-:S02]  /*8be0*/  IMAD R168, R242, R168, R171 ;  /* 0x000000a8f2a87224 */ /* 0x000fc400078e02ab */
[C---:B------:R-:W-:Y:S01]  /*8bf0*/  IMAD R171, R242.reuse, R165, R173 ;  /* 0x000000a5f2ab7224 */ /* 0x040fe200078e02ad */
[C---:B------:R-:W-:Y:S01]  /*8c00*/  ISETP.GT.U32.AND P2, PT, R242.reuse, R166, PT ;  /* 0x000000a6f200720c */ /* 0x040fe20003f44070 */
[--C-:B------:R-:W-:Y:S02]  /*8c10*/  @!P0 IMAD.IADD R169, R169, 0x1, -R242.reuse ;  /* 0x00000001a9a98824 */ /* 0x100fe400078e0af2 */
[----:B------:R-:W-:Y:S01]  /*8c20*/  @!P5 IMAD.IADD R167, R167, 0x1, -R242 ;  /* 0x00000001a7a7d824 */ /* 0x000fe200078e0af2 */
[C---:B------:R-:W-:Y:S01]  /*8c30*/  ISETP.GT.U32.AND P0, PT, R242.reuse, R171, PT ;  /* 0x000000abf200720c */ /* 0x040fe20003f04070 */
[----:B------:R-:W-:Y:S01]  /*8c40*/  @!P4 IMAD.MOV R164, RZ, RZ, -R164 ;  /* 0x000000ffffa4c224 */ /* 0x000fe200078e0aa4 */
[----:B------:R-:W-:Y:S01]  /*8c50*/  ISETP.GT.U32.AND P5, PT, R242, R168, PT ;  /* 0x000000a8f200720c */ /* 0x000fe20003fa4070 */
[----:B------:R-:W-:Y:S01]  /*8c60*/  IMAD.HI.U32 R170, R246, R175, RZ ;  /* 0x000000aff6aa7227 */ /* 0x000fe200078e00ff */
[----:B------:R-:W-:Y:S02]  /*8c70*/  ISETP.GE.AND P4, PT, R176, RZ, PT ;  /* 0x000000ffb000720c */ /* 0x000fe40003f86270 */
[----:B------:R-:W-:Y:S01]  /*8c80*/  LOP3.LUT R176, R245, 0x164, RZ, 0xfc, !PT ;  /* 0x00000164f5b07812 */ /* 0x000fe200078efcff */
[----:B------:R-:W-:-:S02]  /*8c90*/  IMAD.MOV R170, RZ, RZ, -R170 ;  /* 0x000000ffffaa7224 */ /* 0x000fc400078e0aaa */
[--C-:B------:R-:W-:Y:S01]  /*8ca0*/  @!P2 IMAD.IADD R166, R166, 0x1, -R242.reuse ;  /* 0x00000001a6a6a824 */ /* 0x100fe200078e0af2 */
[----:B------:R-:W-:Y:S01]  /*8cb0*/  ISETP.GE.AND P2, PT, R172, RZ, PT ;  /* 0x000000ffac00720c */ /* 0x000fe20003f46270 */
[----:B------:R-:W-:Y:S01]  /*8cc0*/  IMAD R170, R242, R170, R175 ;  /* 0x000000aaf2aa7224 */ /* 0x000fe200078e02af */
[----:B------:R-:W-:Y:S01]  /*8cd0*/  IABS R172, R178 ;  /* 0x000000b200ac7213 */ /* 0x000fe20000000000 */
[--C-:B------:R-:W-:Y:S01]  /*8ce0*/  @!P0 IMAD.IADD R171, R171, 0x1, -R242.reuse ;  /* 0x00000001abab8824 */ /* 0x100fe200078e0af2 */
[----:B------:R-:W-:Y:S01]  /*8cf0*/  IABS R177, R176 ;  /* 0x000000b000b17213 */ /* 0x000fe20000000000 */
[----:B------:R-:W-:Y:S02]  /*8d00*/  @!P5 IMAD.IADD R168, R168, 0x1, -R242 ;  /* 0x00000001a8a8d824 */ /* 0x000fe400078e0af2 */
[----:B------:R-:W-:Y:S01]  /*8d10*/  IMAD.MOV.U32 R175, RZ, RZ, R172 ;  /* 0x000000ffffaf7224 */ /* 0x000fe200078e00ac */
[----:B------:R-:W-:Y:S01]  /*8d20*/  ISETP.GT.U32.AND P0, PT, R242, R171, PT ;  /* 0x000000abf200720c */ /* 0x000fe20003f04070 */
[----:B------:R-:W-:Y:S01]  /*8d30*/  IMAD.HI.U32 R172, R246, R177, RZ ;  /* 0x000000b1f6ac7227 */ /* 0x000fe200078e00ff */
[----:B------:R-:W-:-:S03]  /*8d40*/  ISETP.GT.U32.AND P5, PT, R242, R168, PT ;  /* 0x000000a8f200720c */ /* 0x000fc60003fa4070 */
[----:B------:R-:W-:-:S04]  /*8d50*/  IMAD.HI.U32 R173, R246, R175, RZ ;  /* 0x000000aff6ad7227 */ /* 0x000fc800078e00ff */
[----:B------:R-:W-:Y:S02]  /*8d60*/  IMAD.MOV R172, RZ, RZ, -R172 ;  /* 0x000000ffffac7224 */ /* 0x000fe400078e0aac */
[----:B------:R-:W-:Y:S02]  /*8d70*/  IMAD.MOV.U32 R165, RZ, RZ, R167 ;  /* 0x000000ffffa57224 */ /* 0x000fe400078e00a7 */
[----:B------:R-:W-:Y:S02]  /*8d80*/  IMAD.MOV.U32 R167, RZ, RZ, R169 ;  /* 0x000000ffffa77224 */ /* 0x000fe400078e00a9 */
[----:B------:R-:W-:Y:S01]  /*8d90*/  IMAD.MOV R169, RZ, RZ, -R173 ;  /* 0x000000ffffa97224 */ /* 0x000fe200078e0aad */
[----:B------:R-:W-:Y:S01]  /*8da0*/  @!P1 IADD3 R165, -R165, RZ, RZ ;  /* 0x000000ffa5a59210 */ /* 0x000fe20007ffe1ff */
[----:B------:R-:W-:Y:S01]  /*8db0*/  IMAD R173, R242, R172, R177 ;  /* 0x000000acf2ad7224 */ /* 0x000fe200078e02b1 */
[----:B------:R-:W-:Y:S01]  /*8dc0*/  ISETP.GE.AND P1, PT, R174, RZ, PT ;  /* 0x000000ffae00720c */ /* 0x000fe20003f26270 */
[--C-:B------:R-:W-:Y:S01]  /*8dd0*/  @!P0 IMAD.IADD R171, R171, 0x1, -R242.reuse ;  /* 0x00000001abab8824 */ /* 0x100fe200078e0af2 */
[----:B------:R-:W-:Y:S01]  /*8de0*/  LOP3.LUT R174, R245, 0x168, RZ, 0xfc, !PT ;  /* 0x00000168f5ae7812 */ /* 0x000fe200078efcff */
[----:B------:R-:W-:Y:S01]  /*8df0*/  @!P5 IMAD.IADD R168, R168, 0x1, -R242 ;  /* 0x00000001a8a8d824 */ /* 0x000fe200078e0af2 */
[C---:B------:R-:W-:Y:S01]  /*8e00*/  ISETP.GT.U32.AND P0, PT, R242.reuse, R173, PT ;  /* 0x000000adf200720c */ /* 0x040fe20003f04070 */
[----:B------:R-:W-:Y:S01]  /*8e10*/  IMAD R172, R242, R169, R175 ;  /* 0x000000a9f2ac7224 */ /* 0x000fe200078e02af */
[----:B------:R-:W-:Y:S01]  /*8e20*/  IABS R175, R174 ;  /* 0x000000ae00af7213 */ /* 0x000fe20000000000 */
[----:B------:R-:W-:Y:S01]  /*8e30*/  IMAD.MOV.U32 R169, RZ, RZ, R171 ;  /* 0x000000ffffa97224 */ /* 0x000fe200078e00ab */
[----:B------:R-:W-:Y:S01]  /*8e40*/  @!P4 IADD3 R168, -R168, RZ, RZ ;  /* 0x000000ffa8a8c210 */ /* 0x000fe20007ffe1ff */
[----:B------:R-:W-:Y:S01]  /*8e50*/  @!P6 IMAD.MOV R167, RZ, RZ, -R167 ;  /* 0x000000ffffa7e224 */ /* 0x000fe200078e0aa7 */
[----:B------:R-:W-:Y:S01]  /*8e60*/  ISETP.GT.U32.AND P4, PT, R242, R172, PT ;  /* 0x000000acf200720c */ /* 0x000fe20003f84070 */
[----:B------:R-:W-:Y:S01]  /*8e70*/  IMAD.HI.U32 R171, R246, R175, RZ ;  /* 0x000000aff6ab7227 */ /* 0x000fe200078e00ff */
[----:B------:R-:W-:-:S02]  /*8e80*/  ISETP.GE.AND P5, PT, R178, RZ, PT ;  /* 0x000000ffb200720c */ /* 0x000fc40003fa6270 */
[----:B------:R-:W-:Y:S01]  /*8e90*/  LOP3.LUT R178, R245, 0x16a, RZ, 0xfc, !PT ;  /* 0x0000016af5b27812 */ /* 0x000fe200078efcff */
[----:B------:R-:W-:Y:S01]  /*8ea0*/  @!P3 IMAD.MOV R166, RZ, RZ, -R166 ;  /* 0x000000ffffa6b224 */ /* 0x000fe200078e0aa6 */
[----:B------:R-:W-:Y:S01]  /*8eb0*/  ISETP.GE.AND P6, PT, R176, RZ, PT ;  /* 0x000000ffb000720c */ /* 0x000fe20003fc6270 */
[--C-:B------:R-:W-:Y:S01]  /*8ec0*/  @!P0 IMAD.IADD R173, R173, 0x1, -R242.reuse ;  /* 0x00000001adad8824 */ /* 0x100fe200078e0af2 */
[C---:B------:R-:W-:Y:S01]  /*8ed0*/  ISETP.GT.U32.AND P3, PT, R242.reuse, R170, PT ;  /* 0x000000aaf200720c */ /* 0x040fe20003f64070 */
[----:B------:R-:W-:Y:S01]  /*8ee0*/  IMAD.MOV R176, RZ, RZ, -R171 ;  /* 0x000000ffffb07224 */ /* 0x000fe200078e0aab */
[----:B------:R-:W-:Y:S01]  /*8ef0*/  IABS R177, R178 ;  /* 0x000000b200b17213 */ /* 0x000fe20000000000 */
[----:B------:R-:W-:Y:S01]  /*8f00*/  @!P2 IMAD.MOV R169, RZ, RZ, -R169 ;  /* 0x000000ffffa9a224 */ /* 0x000fe200078e0aa9 */
[----:B------:R-:W-:Y:S01]  /*8f10*/  ISETP.GT.U32.AND P0, PT, R242, R173, PT ;  /* 0x000000adf200720c */ /* 0x000fe20003f04070 */
[----:B------:R-:W-:Y:S01]  /*8f20*/  @!P4 IMAD.IADD R172, R172, 0x1, -R242 ;  /* 0x00000001acacc824 */ /* 0x000fe200078e0af2 */
[----:B------:R-:W-:Y:S01]  /*8f30*/  ISETP.GE.AND P2, PT, R174, RZ, PT ;  /* 0x000000ffae00720c */ /* 0x000fe20003f46270 */
[----:B------:R-:W-:-:S02]  /*8f40*/  IMAD R175, R242, R176, R175 ;  /* 0x000000b0f2af7224 */ /* 0x000fc400078e02af */
[----:B------:R-:W-:Y:S01]  /*8f50*/  IMAD.HI.U32 R171, R246, R177, RZ ;  /* 0x000000b1f6ab7227 */ /* 0x000fe200078e00ff */
[----:B------:R-:W-:-:S03]  /*8f60*/  ISETP.GT.U32.AND P4, PT, R242, R172, PT ;  /* 0x000000acf200720c */ /* 0x000fc60003f84070 */
[----:B------:R-:W-:-:S04]  /*8f70*/  IMAD.HI.U32 R174, R246, R179, RZ ;  /* 0x000000b3f6ae7227 */ /* 0x000fc800078e00ff */
[----:B------:R-:W-:Y:S01]  /*8f80*/  @!P0 IMAD.IADD R173, R173, 0x1, -R242 ;  /* 0x00000001adad8824 */ /* 0x000fe200078e0af2 */
[----:B------:R-:W-:Y:S01]  /*8f90*/  ISETP.GT.U32.AND P0, PT, R242, R175, PT ;  /* 0x000000aff200720c */ /* 0x000fe20003f04070 */
[----:B------:R-:W-:Y:S02]  /*8fa0*/  IMAD.MOV R171, RZ, RZ, -R171 ;  /* 0x000000ffffab7224 */ /* 0x000fe400078e0aab */
[----:B------:R-:W-:Y:S02]  /*8fb0*/  IMAD.MOV R176, RZ, RZ, -R174 ;  /* 0x000000ffffb07224 */ /* 0x000fe400078e0aae */
[----:B------:R-:W-:Y:S01]  /*8fc0*/  @!P3 IMAD.IADD R170, R170, 0x1, -R242 ;  /* 0x00000001aaaab824 */ /* 0x000fe200078e0af2 */
[----:B------:R-:W-:Y:S01]  /*8fd0*/  @!P4 IADD3 R172, R172, -R242, RZ ;  /* 0x800000f2acacc210 */ /* 0x000fe20007ffe0ff */
[C---:B------:R-:W-:Y:S02]  /*8fe0*/  IMAD R174, R242.reuse, R171, R177 ;  /* 0x000000abf2ae7224 */ /* 0x040fe400078e02b1 */
[C---:B------:R-:W-:Y:S01]  /*8ff0*/  IMAD R177, R242.reuse, R176, R179 ;  /* 0x000000b0f2b17224 */ /* 0x040fe200078e02b3 */
[----:B------:R-:W-:Y:S01]  /*9000*/  ISETP.GT.U32.AND P3, PT, R242, R170, PT ;  /* 0x000000aaf200720c */ /* 0x000fe20003f64070 */
[----:B------:R-:W-:-:S02]  /*9010*/  @!P5 IMAD.MOV R172, RZ, RZ, -R172 ;  /* 0x000000ffffacd224 */ /* 0x000fc400078e0aac */
[--C-:B------:R-:W-:Y:S01]  /*9020*/  @!P0 IMAD.IADD R175, R175, 0x1, -R242.reuse ;  /* 0x00000001afaf8824 */ /* 0x100fe200078e0af2 */
[----:B------:R-:W-:Y:S01]  /*9030*/  ISETP.GT.U32.AND P5, PT, R242, R177, PT ;  /* 0x000000b1f200720c */ /* 0x000fe20003fa4070 */
[----:B------:R-:W-:Y:S01]  /*9040*/  IMAD.MOV.U32 R171, RZ, RZ, R173 ;  /* 0x000000ffffab7224 */ /* 0x000fe200078e00ad */
[----:B------:R-:W-:Y:S01]  /*9050*/  LOP3.LUT R173, R245, 0x16e, RZ, 0xfc, !PT ;  /* 0x0000016ef5ad7812 */ /* 0x000fe200078efcff */
[----:B------:R-:W-:Y:S01]  /*9060*/  IMAD.HI.U32 R176, R246, R181, RZ ;  /* 0x000000b5f6b07227 */ /* 0x000fe200078e00ff */
[C---:B------:R-:W-:Y:S02]  /*9070*/  ISETP.GT.U32.AND P0, PT, R242.reuse, R175, PT ;  /* 0x000000aff200720c */ /* 0x040fe40003f04070 */
[----:B------:R-:W-:Y:S01]  /*9080*/  IABS R179, R173 ;  /* 0x000000ad00b37213 */ /* 0x000fe20000000000 */
[----:B------:R-:W-:Y:S01]  /*9090*/  @!P6 IMAD.MOV R171, RZ, RZ, -R171 ;  /* 0x000000ffffabe224 */ /* 0x000fe200078e0aab */
[----:B------:R-:W-:Y:S01]  /*90a0*/  ISETP.GT.U32.AND P6, PT, R242, R174, PT ;  /* 0x000000aef200720c */ /* 0x000fe20003fc4070 */
[----:B------:R-:W-:Y:S01]  /*90b0*/  @!P3 IMAD.IADD R170, R170, 0x1, -R242 ;  /* 0x00000001aaaab824 */ /* 0x000fe200078e0af2 */
[----:B------:R-:W-:Y:S01]  /*90c0*/  ISETP.GE.AND P4, PT, R173, RZ, PT ;  /* 0x000000ffad00720c */ /* 0x000fe20003f86270 */
[----:B------:R-:W-:Y:S01]  /*90d0*/  IMAD.HI.U32 R173, R246, R179, RZ ;  /* 0x000000b3f6ad7227 */ /* 0x000fe200078e00ff */
[----:B------:R-:W-:-:S03]  /*90e0*/  ISETP.GE.AND P3, PT, R178, RZ, PT ;  /* 0x000000ffb200720c */ /* 0x000fc60003f66270 */
[----:B------:R-:W-:Y:S02]  /*90f0*/  @!P5 IMAD.IADD R177, R177, 0x1, -R242 ;  /* 0x00000001b1b1d824 */ /* 0x000fe400078e0af2 */
[----:B------:R-:W-:Y:S01]  /*9100*/  @!P1 IMAD.MOV R170, RZ, RZ, -R170 ;  /* 0x000000ffffaa9224 */ /* 0x000fe200078e0aaa */
[----:B------:R-:W-:Y:S01]  /*9110*/  ISETP.GE.AND P1, PT, R180, RZ, PT ;  /* 0x000000ffb400720c */ /* 0x000fe20003f26270 */
[----:B------:R-:W-:Y:S01]  /*9120*/  IMAD.MOV R178, RZ, RZ, -R173 ;  /* 0x000000ffffb27224 */ /* 0x000fe200078e0aad */
[----:B------:R-:W-:Y:S01]  /*9130*/  ISETP.GT.U32.AND P5, PT, R242, R177, PT ;  /* 0x000000b1f200720c */ /* 0x000fe20003fa4070 */
[----:B------:R-:W-:Y:S02]  /*9140*/  IMAD.MOV R180, RZ, RZ, -R176 ;  /* 0x000000ffffb47224 */ /* 0x000fe400078e0ab0 */
[----:B------:R-:W-:-:S04]  /*9150*/  IMAD.HI.U32 R173, R246, R183, RZ ;  /* 0x000000b7f6ad7227 */ /* 0x000fc800078e00ff */
[--C-:B------:R-:W-:Y:S01]  /*9160*/  @!P0 IMAD.IADD R175, R175, 0x1, -R242.reuse ;  /* 0x00000001afaf8824 */ /* 0x100fe200078e0af2 */
[----:B------:R-:W-:Y:S01]  /*9170*/  ISETP.GE.AND P0, PT, R182, RZ, PT ;  /* 0x000000ffb600720c */ /* 0x000fe20003f06270 */
[----:B------:R-:W-:Y:S02]  /*9180*/  @!P6 IMAD.IADD R174, R174, 0x1, -R242 ;  /* 0x00000001aeaee824 */ /* 0x000fe400078e0af2 */
[C---:B------:R-:W-:Y:S02]  /*9190*/  IMAD R176, R242.reuse, R178, R179 ;  /* 0x000000b2f2b07224 */ /* 0x040fe400078e02b3 */
[C---:B------:R-:W-:Y:S01]  /*91a0*/  IMAD R179, R242.reuse, R180, R181 ;  /* 0x000000b4f2b37224 */ /* 0x040fe200078e02b5 */
[----:B------:R-:W-:Y:S01]  /*91b0*/  ISETP.GT.U32.AND P6, PT, R242, R174, PT ;  /* 0x000000aef200720c */ /* 0x000fe20003fc4070 */
[----:B------:R-:W-:Y:S02]  /*91c0*/  IMAD.MOV R180, RZ, RZ, -R173 ;  /* 0x000000ffffb47224 */ /* 0x000fe400078e0aad */
[----:B------:R-:W-:-:S02]  /*91d0*/  IMAD.MOV.U32 R173, RZ, RZ, R175 ;  /* 0x000000ffffad7224 */ /* 0x000fc400078e00af */
[----:B------:R-:W-:-:S03]  /*91e0*/  IMAD.HI.U32 R178, R246, R185, RZ ;  /* 0x000000b9f6b27227 */ /* 0x000fc600078e00ff */
[----:B------:R-:W-:Y:S01]  /*91f0*/  @!P2 IADD3 R173, -R173, RZ, RZ ;  /* 0x000000ffadada210 */ /* 0x000fe20007ffe1ff */
[----:B------:R-:W-:Y:S01]  /*9200*/  IMAD.MOV R181, RZ, RZ, -R178 ;  /* 0x000000ffffb57224 */ /* 0x000fe200078e0ab2 */
[C---:B------:R-:W-:Y:S01]  /*9210*/  ISETP.GT.U32.AND P2, PT, R242.reuse, R179, PT ;  /* 0x000000b3f200720c */ /* 0x040fe20003f44070 */
[--C-:B------:R-:W-:Y:S02]  /*9220*/  @!P5 IMAD.IADD R177, R177, 0x1, -R242.reuse ;  /* 0x00000001b1b1d824 */ /* 0x100fe400078e0af2 */
[----:B------:R-:W-:Y:S01]  /*9230*/  IMAD R181, R242, R181, R185 ;  /* 0x000000b5f2b57224 */ /* 0x000fe200078e02b9 */
[----:B------:R-:W-:Y:S01]  /*9240*/  IABS R185, R188 ;  /* 0x000000bc00b97213 */ /* 0x000fe20000000000 */
[----:B------:R-:W-:Y:S02]  /*9250*/  IMAD.MOV.U32 R175, RZ, RZ, R177 ;  /* 0x000000ffffaf7224 */ /* 0x000fe400078e00b1 */
[----:B------:R-:W-:Y:S01]  /*9260*/  @!P6 IMAD.IADD R174, R174, 0x1, -R242 ;  /* 0x00000001aeaee824 */ /* 0x000fe200078e0af2 */
[C---:B------:R-:W-:Y:S01]  /*9270*/  ISETP.GT.U32.AND P6, PT, R242.reuse, R176, PT ;  /* 0x000000b0f200720c */ /* 0x040fe20003fc4070 */
[----:B------:R-:W-:Y:S01]  /*9280*/  @!P1 IMAD.MOV R175, RZ, RZ, -R175 ;  /* 0x000000ffffaf9224 */ /* 0x000fe200078e0aaf */
[C---:B------:R-:W-:Y:S01]  /*9290*/  ISETP.GT.U32.AND P1, PT, R242.reuse, R181, PT ;  /* 0x000000b5f200720c */ /* 0x040fe20003f24070 */
[----:B------:R-:W-:-:S02]  /*92a0*/  IMAD R178, R242, R180, R183 ;  /* 0x000000b4f2b27224 */ /* 0x000fc400078e02b7 */
[----:B------:R-:W-:Y:S01]  /*92b0*/  @!P3 IMAD.MOV R174, RZ, RZ, -R174 ;  /* 0x000000ffffaeb224 */ /* 0x000fe200078e0aae */
[----:B------:R-:W-:Y:S01]  /*92c0*/  ISETP.GE.AND P3, PT, R184, RZ, PT ;  /* 0x000000ffb800720c */ /* 0x000fe20003f66270 */
[--C-:B------:R-:W-:Y:S01]  /*92d0*/  @!P2 IMAD.IADD R179, R179, 0x1, -R242.reuse ;  /* 0x00000001b3b3a824 */ /* 0x100fe200078e0af2 */
[----:B------:R-:W-:Y:S01]  /*92e0*/  LOP3.LUT R184, R245, 0x176, RZ, 0xfc, !PT ;  /* 0x00000176f5b87812 */ /* 0x000fe200078efcff */
[----:B------:R-:W-:Y:S01]  /*92f0*/  IMAD.HI.U32 R182, R246, R185, RZ ;  /* 0x000000b9f6b67227 */ /* 0x000fe200078e00ff */
[C---:B------:R-:W-:Y:S02]  /*9300*/  ISETP.GT.U32.AND P5, PT, R242.reuse, R178, PT ;  /* 0x000000b2f200720c */ /* 0x040fe40003fa4070 */
[----:B------:R-:W-:Y:S01]  /*9310*/  ISETP.GT.U32.AND P2, PT, R242, R179, PT ;  /* 0x000000b3f200720c */ /* 0x000fe20003f44070 */
[--C-:B------:R-:W-:Y:S01]  /*9320*/  @!P6 IMAD.IADD R176, R176, 0x1, -R242.reuse ;  /* 0x00000001b0b0e824 */ /* 0x100fe200078e0af2 */
[----:B------:R-:W-:Y:S01]  /*9330*/  IABS R183, R184 ;  /* 0x000000b800b77213 */ /* 0x000fe20000000000 */
[----:B------:R-:W-:-:S02]  /*9340*/  @!P1 IMAD.IADD R181, R181, 0x1, -R242 ;  /* 0x00000001b5b59824 */ /* 0x000fc400078e0af2 */
[----:B------:R-:W-:Y:S01]  /*9350*/  IMAD.MOV R182, RZ, RZ, -R182 ;  /* 0x000000ffffb67224 */ /* 0x000fe200078e0ab6 */
[----:B------:R-:W-:Y:S01]  /*9360*/  ISETP.GT.U32.AND P6, PT, R242, R176, PT ;  /* 0x000000b0f200720c */ /* 0x000fe20003fc4070 */
[----:B------:R-:W-:Y:S01]  /*9370*/  IMAD.HI.U32 R177, R246, R183, RZ ;  /* 0x000000b7f6b17227 */ /* 0x000fe200078e00ff */
[----:B------:R-:W-:-:S03]  /*9380*/  ISETP.GT.U32.AND P1, PT, R242, R181, PT ;  /* 0x000000b5f200720c */ /* 0x000fc60003f24070 */
[----:B------:R-:W-:Y:S02]  /*9390*/  IMAD.MOV R177, RZ, RZ, -R177 ;  /* 0x000000ffffb17224 */ /* 0x000fe400078e0ab1 */
[--C-:B------:R-:W-:Y:S02]  /*93a0*/  @!P5 IMAD.IADD R178, R178, 0x1, -R242.reuse ;  /* 0x00000001b2b2d824 */ /* 0x100fe400078e0af2 */
[----:B------:R-:W-:Y:S02]  /*93b0*/  @!P2 IMAD.IADD R179, R179, 0x1, -R242 ;  /* 0x00000001b3b3a824 */ /* 0x000fe400078e0af2 */
[C---:B------:R-:W-:Y:S01]  /*93c0*/  IMAD R180, R242.reuse, R177, R183 ;  /* 0x000000b1f2b47224 */ /* 0x040fe200078e02b7 */
[----:B------:R-:W-:Y:S01]  /*93d0*/  ISETP.GT.U32.AND P5, PT, R242, R178, PT ;  /* 0x000000b2f200720c */ /* 0x000fe20003fa4070 */
[----:B------:R-:W-:Y:S01]  /*93e0*/  IMAD.HI.U32 R183, R246, R187, RZ ;  /* 0x000000bbf6b77227 */ /* 0x000fe200078e00ff */
[----:B------:R-:W-:Y:S02]  /*93f0*/  MOV R177, R179 ;  /* 0x000000b300b17202 */ /* 0x000fe40000000f00 */
[----:B------:R-:W-:Y:S01]  /*9400*/  ISETP.GT.U32.AND P2, PT, R242, R180, PT ;  /* 0x000000b4f200720c */ /* 0x000fe20003f44070 */
[----:B------:R-:W-:-:S02]  /*9410*/  IMAD.MOV R179, RZ, RZ, -R183 ;  /* 0x000000ffffb37224 */ /* 0x000fc400078e0ab7 */
[----:B------:R-:W-:Y:S01]  /*9420*/  IMAD R183, R242, R182, R185 ;  /* 0x000000b6f2b77224 */ /* 0x000fe200078e02b9 */
[----:B------:R-:W-:Y:S01]  /*9430*/  LOP3.LUT R185, R245, 0x17e, RZ, 0xfc, !PT ;  /* 0x0000017ef5b97812 */ /* 0x000fe200078efcff */
[--C-:B------:R-:W-:Y:S01]  /*9440*/  @!P6 IMAD.IADD R176, R176, 0x1, -R242.reuse ;  /* 0x00000001b0b0e824 */ /* 0x100fe200078e0af2 */
[----:B------:R-:W-:Y:S01]  /*9450*/  ISETP.GE.AND P6, PT, R186, RZ, PT ;  /* 0x000000ffba00720c */ /* 0x000fe20003fc6270 */
[----:B------:R-:W-:Y:S01]  /*9460*/  @!P1 IMAD.IADD R181, R181, 0x1, -R242 ;  /* 0x00000001b5b59824 */ /* 0x000fe200078e0af2 */
[----:B------:R-:W-:Y:S01]  /*9470*/  ISETP.GT.U32.AND P1, PT, R242, R183, PT ;  /* 0x000000b7f200720c */ /* 0x000fe20003f24070 */
[----:B------:R-:W-:Y:S01]  /*9480*/  @!P4 IMAD.MOV R176, RZ, RZ, -R176 ;  /* 0x000000ffffb0c224 */ /* 0x000fe200078e0ab0 */
[----:B------:R-:W-:Y:S01]  /*9490*/  ISETP.GE.AND P4, PT, R184, RZ, PT ;  /* 0x000000ffb800720c */ /* 0x000fe20003f86270 */
[----:B------:R-:W-:Y:S01]  /*94a0*/  @!P5 IMAD.IADD R178, R178, 0x1, -R242 ;  /* 0x00000001b2b2d824 */ /* 0x000fe200078e0af2 */
[----:B------:R-:W-:Y:S01]  /*94b0*/  LOP3.LUT R184, R245, 0x17c, RZ, 0xfc, !PT ;  /* 0x0000017cf5b87812 */ /* 0x000fe200078efcff */
[----:B------:R-:W-:Y:S01]  /*94c0*/  IMAD R182, R242, R179, R187 ;  /* 0x000000b3f2b67224 */ /* 0x000fe200078e02bb */
[----:B------:R-:W-:Y:S01]  /*94d0*/  IABS R187, R185 ;  /* 0x000000b900bb7213 */ /* 0x000fe20000000000 */
[----:B------:R-:W-:Y:S01]  /*94e0*/  @!P3 IMAD.MOV R178, RZ, RZ, -R178 ;  /* 0x000000ffffb2b224 */ /* 0x000fe200078e0ab2 */
[----:B------:R-:W-:Y:S01]  /*94f0*/  ISETP.GE.AND P3, PT, R184, RZ, PT ;  /* 0x000000ffb800720c */ /* 0x000fe20003f66270 */
[----:B------:R-:W-:Y:S01]  /*9500*/  IMAD.MOV.U32 R179, RZ, RZ, R181 ;  /* 0x000000ffffb37224 */ /* 0x000fe200078e00b5 */
[----:B------:R-:W-:Y:S01]  /*9510*/  IABS R184, R184 ;  /* 0x000000b800b87213 */ /* 0x000fe20000000000 */
[--C-:B------:R-:W-:Y:S01]  /*9520*/  @!P2 IMAD.IADD R180, R180, 0x1, -R242.reuse ;  /* 0x00000001b4b4a824 */ /* 0x100fe200078e0af2 */
[----:B------:R-:W-:Y:S01]  /*9530*/  ISETP.GE.AND P5, PT, R189, RZ, PT ;  /* 0x000000ffbd00720c */ /* 0x000fe20003fa6270 */
[----:B------:R-:W-:Y:S01]  /*9540*/  @!P6 IMAD.MOV R179, RZ, RZ, -R179 ;  /* 0x000000ffffb3e224 */ /* 0x000fe200078e0ab3 */
[----:B------:R-:W-:Y:S01]  /*9550*/  ISETP.GE.AND P6, PT, R185, RZ, PT ;  /* 0x000000ffb900720c */ /* 0x000fe20003fc6270 */
[----:B------:R-:W-:Y:S01]  /*9560*/  @!P1 IMAD.IADD R183, R183, 0x1, -R242 ;  /* 0x00000001b7b79824 */ /* 0x000fe200078e0af2 */
[----:B------:R-:W-:Y:S01]  /*9570*/  ISETP.GT.U32.AND P2, PT, R242, R180, PT ;  /* 0x000000b4f200720c */ /* 0x000fe20003f44070 */
[----:B------:R-:W-:-:S02]  /*9580*/  IMAD.MOV.U32 R185, RZ, RZ, R184 ;  /* 0x000000ffffb97224 */ /* 0x000fc400078e00b8 */
[----:B------:R-:W-:Y:S01]  /*9590*/  IMAD.HI.U32 R184, R246, R187, RZ ;  /* 0x000000bbf6b87227 */ /* 0x000fe200078e00ff */
[----:B------:R-:W-:-:S03]  /*95a0*/  ISETP.GT.U32.AND P1, PT, R242, R183, PT ;  /* 0x000000b7f200720c */ /* 0x000fc60003f24070 */
[----:B------:R-:W-:-:S04]  /*95b0*/  IMAD.HI.U32 R181, R246, R185, RZ ;  /* 0x000000b9f6b57227 */ /* 0x000fc800078e00ff */
[----:B------:R-:W-:Y:S02]  /*95c0*/  IMAD.MOV R181, RZ, RZ, -R181 ;  /* 0x000000ffffb57224 */ /* 0x000fe400078e0ab5 */
[----:B------:R-:W-:Y:S01]  /*95d0*/  @!P2 IADD3 R180, R180, -R242, RZ ;  /* 0x800000f2b4b4a210 */ /* 0x000fe20007ffe0ff */
[----:B------:R-:W-:Y:S01]  /*95e0*/  IMAD.MOV R184, RZ, RZ, -R184 ;  /* 0x000000ffffb87224 */ /* 0x000fe200078e0ab8 */
[C---:B------:R-:W-:Y:S01]  /*95f0*/  ISETP.GT.U32.AND P2, PT, R242.reuse, R182, PT ;  /* 0x000000b6f200720c */ /* 0x040fe20003f44070 */
[C---:B------:R-:W-:Y:S02]  /*9600*/  IMAD R185, R242.reuse, R181, R185 ;  /* 0x000000b5f2b97224 */ /* 0x040fe400078e02b9 */
[----:B------:R-:W-:Y:S02]  /*9610*/  @!P1 IMAD.IADD R183, R183, 0x1, -R242 ;  /* 0x00000001b7b79824 */ /* 0x000fe400078e0af2 */
[C---:B------:R-:W-:Y:S01]  /*9620*/  IMAD R184, R242.reuse, R184, R187 ;  /* 0x000000b8f2b87224 */ /* 0x040fe200078e02bb */
[----:B------:R-:W-:Y:S01]  /*9630*/  ISETP.GT.U32.AND P1, PT, R242, R185, PT ;  /* 0x000000b9f200720c */ /* 0x000fe20003f24070 */
[----:B------:R-:W-:Y:S01]  /*9640*/  @!P0 IMAD.MOV R177, RZ, RZ, -R177 ;  /* 0x000000ffffb18224 */ /* 0x000fe200078e0ab1 */
[----:B------:R-:W-:Y:S01]  /*9650*/  ISETP.GE.AND P0, PT, R188, RZ, PT ;  /* 0x000000ffbc00720c */ /* 0x000fe20003f06270 */
[----:B------:R-:W-:Y:S01]  /*9660*/  @!P4 IMAD.MOV R180, RZ, RZ, -R180 ;  /* 0x000000ffffb4c224 */ /* 0x000fe200078e0ab4 */
[----:B------:R-:W-:Y:S01]  /*9670*/  LOP3.LUT R188, R245, 0x180, RZ, 0xfc, !PT ;  /* 0x00000180f5bc7812 */ /* 0x000fe200078efcff */
[----:B------:R-:W-:Y:S01]  /*9680*/  IMAD.HI.U32 R186, R246, R191, RZ ;  /* 0x000000bff6ba7227 */ /* 0x000fe200078e00ff */
[----:B------:R-:W-:-:S02]  /*9690*/  ISETP.GT.U32.AND P4, PT, R242, R184, PT ;  /* 0x000000b8f200720c */ /* 0x000fc40003f84070 */
[----:B------:R-:W-:Y:S01]  /*96a0*/  IABS R189, R188 ;  /* 0x000000bc00bd7213 */ /* 0x000fe20000000000 */
[----:B------:R-:W-:Y:S02]  /*96b0*/  @!P2 IMAD.IADD R182, R182, 0x1, -R242 ;  /* 0x00000001b6b6a824 */ /* 0x000fe400078e0af2 */
[----:B------:R-:W-:Y:S02]  /*96c0*/  IMAD.MOV R186, RZ, RZ, -R186 ;  /* 0x000000ffffba7224 */ /* 0x000fe400078e0aba */
[----:B------:R-:W-:Y:S01]  /*96d0*/  @!P1 IADD3 R185, R185, -R242, RZ ;  /* 0x800000f2b9b99210 */ /* 0x000fe20007ffe0ff */
[----:B------:R-:W-:Y:S01]  /*96e0*/  IMAD.HI.U32 R181, R246, R189, RZ ;  /* 0x000000bdf6b57227 */ /* 0x000fe200078e00ff */
[C---:B------:R-:W-:Y:S02]  /*96f0*/  ISETP.GT.U32.AND P2, PT, R242.reuse, R182, PT ;  /* 0x000000b6f200720c */ /* 0x040fe40003f44070 */
[----:B------:R-:W-:Y:S01]  /*9700*/  ISETP.GT.U32.AND P1, PT, R242, R185, PT ;  /* 0x000000b9f200720c */ /* 0x000fe20003f24070 */
[----:B------:R-:W-:-:S02]  /*9710*/  IMAD.MOV R187, RZ, RZ, -R181 ;  /* 0x000000ffffbb7224 */ /* 0x000fc400078e0ab5 */
[----:B------:R-:W-:Y:S02]  /*9720*/  @!P4 IMAD.IADD R184, R184, 0x1, -R242 ;  /* 0x00000001b8b8c824 */ /* 0x000fe400078e0af2 */
[C---:B------:R-:W-:Y:S01]  /*9730*/  IMAD R187, R242.reuse, R187, R189 ;  /* 0x000000bbf2bb7224 */ /* 0x040fe200078e02bd */
[----:B------:R-:W-:Y:S01]  /*9740*/  IABS R189, R198 ;  /* 0x000000c600bd7213 */ /* 0x000fe20000000000 */
[----:B------:R-:W-:Y:S01]  /*9750*/  IMAD.MOV.U32 R181, RZ, RZ, R183 ;  /* 0x000000ffffb57224 */ /* 0x000fe200078e00b7 */
[C---:B------:R-:W-:Y:S01]  /*9760*/  ISETP.GT.U32.AND P4, PT, R242.reuse, R184, PT ;  /* 0x000000b8f200720c */ /* 0x040fe20003f84070 */
[----:B------:R-:W-:Y:S01]  /*9770*/  IMAD R186, R242, R186, R191 ;  /* 0x000000baf2ba7224 */ /* 0x000fe200078e02bf */
[----:B------:R-:W-:Y:S01]  /*9780*/  IABS R191, R199 ;  /* 0x000000c700bf7213 */ /* 0x000fe20000000000 */
[----:B------:R-:W-:-:S04]  /*9790*/  IMAD.HI.U32 R183, R246, R189, RZ ;  /* 0x000000bdf6b77227 */ /* 0x000fc800078e00ff */
[--C-:B------:R-:W-:Y:S01]  /*97a0*/  @!P1 IMAD.IADD R185, R185, 0x1, -R242.reuse ;  /* 0x00000001b9b99824 */ /* 0x100fe200078e0af2 */
[----:B------:R-:W-:Y:S01]  /*97b0*/  ISETP.GT.U32.AND P1, PT, R242, R187, PT ;  /* 0x000000bbf200720c */ /* 0x000fe20003f24070 */
[--C-:B------:R-:W-:Y:S01]  /*97c0*/  @!P2 IMAD.IADD R182, R182, 0x1, -R242.reuse ;  /* 0x00000001b6b6a824 */ /* 0x100fe200078e0af2 */
[----:B------:R-:W-:Y:S01]  /*97d0*/  ISETP.GE.AND P2, PT, R190, RZ, PT ;  /* 0x000000ffbe00720c */ /* 0x000fe20003f46270 */
[----:B------:R-:W-:Y:S02]  /*97e0*/  IMAD.MOV R190, RZ, RZ, -R183 ;  /* 0x000000ffffbe7224 */ /* 0x000fe400078e0ab7 */
[----:B------:R-:W-:Y:S01]  /*97f0*/  @!P4 IMAD.IADD R184, R184, 0x1, -R242 ;  /* 0x00000001b8b8c824 */ /* 0x000fe200078e0af2 */
[C---:B------:R-:W-:Y:S01]  /*9800*/  ISETP.GT.U32.AND P4, PT, R242.reuse, R186, PT ;  /* 0x000000baf200720c */ /* 0x040fe20003f84070 */
[----:B------:R-:W-:Y:S01]  /*9810*/  IMAD R189, R242, R190, R189 ;  /* 0x000000bef2bd7224 */ /* 0x000fe200078e02bd */
[----:B------:R-:W-:Y:S01]  /*9820*/  @!P5 IADD3 R182, -R182, RZ, RZ ;  /* 0x000000ffb6b6d210 */ /* 0x000fe20007ffe1ff */
[----:B------:R-:W-:-:S04]  /*9830*/  IMAD.HI.U32 R183, R246, R191, RZ ;  /* 0x000000bff6b77227 */ /* 0x000fc800078e00ff */
[----:B------:R-:W-:Y:S01]  /*9840*/  @!P1 IMAD.IADD R187, R187, 0x1, -R242 ;  /* 0x00000001bbbb9824 */ /* 0x000fe200078e0af2 */
[----:B------:R-:W-:Y:S01]  /*9850*/  ISETP.GT.U32.AND P1, PT, R242, R189, PT ;  /* 0x000000bdf200720c */ /* 0x000fe20003f24070 */
[----:B------:R-:W-:Y:S01]  /*9860*/  @!P0 IMAD.MOV R181, RZ, RZ, -R181 ;  /* 0x000000ffffb58224 */ /* 0x000fe200078e0ab5 */
[----:B------:R-:W-:Y:S01]  /*9870*/  ISETP.GE.AND P0, PT, R188, RZ, PT ;  /* 0x000000ffbc00720c */ /* 0x000fe20003f06270 */
[----:B------:R-:W-:-:S04]  /*9880*/  IMAD.HI.U32 R188, R246, R193, RZ ;  /* 0x000000c1f6bc7227 */ /* 0x000fc800078e00ff */
[----:B------:R-:W-:Y:S02]  /*9890*/  IMAD.MOV R192, RZ, RZ, -R183 ;  /* 0x000000ffffc07224 */ /* 0x000fe400078e0ab7 */
[----:B------:R-:W-:-:S04]  /*98a0*/  IMAD.HI.U32 R183, R246, R197, RZ ;  /* 0x000000c5f6b77227 */ /* 0x000fc800078e00ff */
[----:B------:R-:W-:Y:S02]  /*98b0*/  IMAD.MOV R194, RZ, RZ, -R188 ;  /* 0x000000ffffc27224 */ /* 0x000fe400078e0abc */
[C---:B------:R-:W-:Y:S02]  /*98c0*/  IMAD R188, R242.reuse, R192, R191 ;  /* 0x000000c0f2bc7224 */ /* 0x040fe400078e02bf */
[----:B------:R-:W-:Y:S02]  /*98d0*/  IMAD.MOV R183, RZ, RZ, -R183 ;  /* 0x000000ffffb77224 */ /* 0x000fe400078e0ab7 */
[----:B------:R-:W-:Y:S02]  /*98e0*/  IMAD R191, R242, R194, R193 ;  /* 0x000000c2f2bf7224 */ /* 0x000fe400078e02c1 */
[--C-:B------:R-:W-:Y:S01]  /*98f0*/  @!P4 IMAD.IADD R186, R186, 0x1, -R242.reuse ;  /* 0x00000001babac824 */ /* 0x100fe200078e0af2 */
[C---:B------:R-:W-:Y:S01]  /*9900*/  ISETP.GT.U32.AND P4, PT, R242.reuse, R188, PT ;  /* 0x000000bcf200720c */ /* 0x040fe20003f84070 */
[C---:B------:R-:W-:Y:S01]  /*9910*/  IMAD R193, R242.reuse, R183, R197 ;  /* 0x000000b7f2c17224 */ /* 0x040fe200078e02c5 */
[----:B------:R-:W-:Y:S01]  /*9920*/  IABS R197, R203 ;  /* 0x000000cb00c57213 */ /* 0x000fe20000000000 */
[----:B------:R-:W-:Y:S01]  /*9930*/  @!P1 IMAD.IADD R189, R189, 0x1, -R242 ;  /* 0x00000001bdbd9824 */ /* 0x000fe200078e0af2 */
[C---:B------:R-:W-:Y:S01]  /*9940*/  ISETP.GT.U32.AND P1, PT, R242.reuse, R187, PT ;  /* 0x000000bbf200720c */ /* 0x040fe20003f24070 */
[----:B------:R-:W-:Y:S01]  /*9950*/  IMAD.MOV.U32 R183, RZ, RZ, R185 ;  /* 0x000000ffffb77224 */ /* 0x000fe200078e00b9 */
[----:B------:R-:W-:Y:S01]  /*9960*/  ISETP.GT.U32.AND P5, PT, R242, R186, PT ;  /* 0x000000baf200720c */ /* 0x000fe20003fa4070 */
[----:B------:R-:W-:-:S04]  /*9970*/  IMAD.HI.U32 R190, R246, R195, RZ ;  /* 0x000000c3f6be7227 */ /* 0x000fc800078e00ff */
[----:B------:R-:W-:Y:S01]  /*9980*/  @!P3 IMAD.MOV R183, RZ, RZ, -R183 ;  /* 0x000000ffffb7b224 */ /* 0x000fe200078e0ab7 */
[----:B------:R-:W-:Y:S01]  /*9990*/  ISETP.GT.U32.AND P3, PT, R242, R189, PT ;  /* 0x000000bdf200720c */ /* 0x000fe20003f64070 */
        /* <DEDUP_REMOVED lines=8> */
[----:B------:R-:W-:-:S04]  /*9a20*/  IMAD.HI.U32 R185, R246, R195, RZ ;  /* 0x000000c3f6b97227 */ /* 0x000fc800078e00ff */
[--C-:B------:R-:W-:Y:S01]  /*9a30*/  @!P3 IMAD.IADD R189, R189, 0x1, -R242.reuse ;  /* 0x00000001bdbdb824 */ /* 0x100fe200078e0af2 */
[C---:B------:R-:W-:Y:S01]  /*9a40*/  ISETP.GT.U32.AND P3, PT, R242.reuse, R193, PT ;  /* 0x000000c1f200720c */ /* 0x040fe20003f64070 */
[----:B------:R-:W-:Y:S02]  /*9a50*/  IMAD.MOV R185, RZ, RZ, -R185 ;  /* 0x000000ffffb97224 */ /* 0x000fe400078e0ab9 */
[----:B------:R-:W-:Y:S01]  /*9a60*/  @!P1 IMAD.IADD R187, R187, 0x1, -R242 ;  /* 0x00000001bbbb9824 */ /* 0x000fe200078e0af2 */
[C---:B------:R-:W-:Y:S01]  /*9a70*/  ISETP.GT.U32.AND P1, PT, R242.reuse, R190, PT ;  /* 0x000000bef200720c */ /* 0x040fe20003f24070 */
[----:B------:R-:W-:Y:S02]  /*9a80*/  IMAD.MOV R194, RZ, RZ, -R192 ;  /* 0x000000ffffc27224 */ /* 0x000fe400078e0ac0 */
[----:B------:R-:W-:Y:S02]  /*9a90*/  IMAD R192, R242, R185, R195 ;  /* 0x000000b9f2c07224 */ /* 0x000fe400078e02c3 */
[--C-:B------:R-:W-:Y:S01]  /*9aa0*/  @!P5 IMAD.IADD R186, R186, 0x1, -R242.reuse ;  /* 0x00000001babad824 */ /* 0x100fe200078e0af2 */
[----:B------:R-:W-:Y:S01]  /*9ab0*/  ISETP.GE.AND P5, PT, R198, RZ, PT ;  /* 0x000000ffc600720c */ /* 0x000fe20003fa6270 */
[--C-:B------:R-:W-:Y:S01]  /*9ac0*/  @!P6 IMAD.IADD R191, R191, 0x1, -R242.reuse ;  /* 0x00000001bfbfe824 */ /* 0x100fe200078e0af2 */
[----:B------:R-:W-:Y:S01]  /*9ad0*/  LOP3.LUT R198, R245, 0x192, RZ, 0xfc, !PT ;  /* 0x00000192f5c67812 */ /* 0x000fe200078efcff */
[----:B------:R-:W-:Y:S01]  /*9ae0*/  IMAD.MOV.U32 R185, RZ, RZ, R187 ;  /* 0x000000ffffb97224 */ /* 0x000fe200078e00bb */
[----:B------:R-:W-:Y:S01]  /*9af0*/  ISETP.GE.AND P6, PT, R200, RZ, PT ;  /* 0x000000ffc800720c */ /* 0x000fe20003fc6270 */
[--C-:B------:R-:W-:Y:S01]  /*9b00*/  @!P4 IMAD.IADD R188, R188, 0x1, -R242.reuse ;  /* 0x00000001bcbcc824 */ /* 0x100fe200078e0af2 */
[----:B------:R-:W-:Y:S01]  /*9b10*/  ISETP.GE.AND P4, PT, R199, RZ, PT ;  /* 0x000000ffc700720c */ /* 0x000fe20003f86270 */
[----:B------:R-:W-:Y:S01]  /*9b20*/  @!P0 IMAD.MOV R185, RZ, RZ, -R185 ;  /* 0x000000ffffb98224 */ /* 0x000fe200078e0ab9 */
[----:B------:R-:W-:Y:S01]  /*9b30*/  ISETP.GT.U32.AND P0, PT, R242, R191, PT ;  /* 0x000000bff200720c */ /* 0x000fe20003f04070 */
[----:B------:R-:W-:Y:S01]  /*9b40*/  @!P3 IMAD.IADD R193, R193, 0x1, -R242 ;  /* 0x00000001c1c1b824 */ /* 0x000fe200078e0af2 */
[----:B------:R-:W-:Y:S01]  /*9b50*/  @!P1 IADD3 R190, R190, -R242, RZ ;  /* 0x800000f2bebe9210 */ /* 0x000fe20007ffe0ff */
[----:B------:R-:W-:Y:S01]  /*9b60*/  @!P2 IMAD.MOV R186, RZ, RZ, -R186 ;  /* 0x000000ffffbaa224 */ /* 0x000fe200078e0aba */
[----:B------:R-:W-:Y:S01]  /*9b70*/  ISETP.GE.AND P1, PT, R201, RZ, PT ;  /* 0x000000ffc900720c */ /* 0x000fe20003f26270 */
[----:B------:R-:W-:Y:S01]  /*9b80*/  IMAD.MOV.U32 R187, RZ, RZ, R189 ;  /* 0x000000ffffbb7224 */ /* 0x000fe200078e00bd */
[C---:B------:R-:W-:Y:S01]  /*9b90*/  ISETP.GT.U32.AND P2, PT, R242.reuse, R193, PT ;  /* 0x000000c1f200720c */ /* 0x040fe20003f44070 */
[C---:B------:R-:W-:Y:S01]  /*9ba0*/  IMAD R195, R242.reuse, R194, R197 ;  /* 0x000000c2f2c37224 */ /* 0x040fe200078e02c5 */
[----:B------:R-:W-:Y:S01]  /*9bb0*/  IABS R197, R198 ;  /* 0x000000c600c57213 */ /* 0x000fe20000000000 */
[----:B------:R-:W-:Y:S01]  /*9bc0*/  @!P5 IMAD.MOV R187, RZ, RZ, -R187 ;  /* 0x000000ffffbbd224 */ /* 0x000fe200078e0abb */
[----:B------:R-:W-:Y:S01]  /*9bd0*/  ISETP.GT.U32.AND P5, PT, R242, R192, PT ;  /* 0x000000c0f200720c */ /* 0x000fe20003fa4070 */
[----:B------:R-:W-:Y:S01]  /*9be0*/  @!P4 IMAD.MOV R188, RZ, RZ, -R188 ;  /* 0x000000ffffbcc224 */ /* 0x000fe200078e0abc */
[----:B------:R-:W-:Y:S01]  /*9bf0*/  ISETP.GE.AND P4, PT, R196, RZ, PT ;  /* 0x000000ffc400720c */ /* 0x000fe20003f86270 */
[----:B------:R-:W-:Y:S01]  /*9c00*/  @!P0 IMAD.IADD R191, R191, 0x1, -R242 ;  /* 0x00000001bfbf8824 */ /* 0x000fe200078e0af2 */
[----:B------:R-:W-:Y:S01]  /*9c10*/  ISETP.GT.U32.AND P0, PT, R242, R195, PT ;  /* 0x000000c3f200720c */ /* 0x000fe20003f04070 */
[----:B------:R-:W-:Y:S01]  /*9c20*/  IMAD.HI.U32 R194, R246, R197, RZ ;  /* 0x000000c5f6c27227 */ /* 0x000fe200078e00ff */
[----:B------:R-:W-:-:S02]  /*9c30*/  ISETP.GT.U32.AND P3, PT, R242, R190, PT ;  /* 0x000000bef200720c */ /* 0x000fc40003f64070 */
[----:B------:R-:W-:Y:S01]  /*9c40*/  MOV R189, R191 ;  /* 0x000000bf00bd7202 */ /* 0x000fe20000000f00 */
[----:B------:R-:W-:Y:S01]  /*9c50*/  @!P2 IMAD.IADD R193, R193, 0x1, -R242 ;  /* 0x00000001c1c1a824 */ /* 0x000fe200078e0af2 */
[----:B------:R-:W-:Y:S01]  /*9c60*/  LOP3.LUT R200, R245, 0x194, RZ, 0xfc, !PT ;  /* 0x00000194f5c87812 */ /* 0x000fe200078efcff */
[----:B------:R-:W-:Y:S01]  /*9c70*/  IMAD.MOV R194, RZ, RZ, -R194 ;  /* 0x000000ffffc27224 */ /* 0x000fe200078e0ac2 */
[----:B------:R-:W-:Y:S01]  /*9c80*/  ISETP.GE.AND P2, PT, R203, RZ, PT ;  /* 0x000000ffcb00720c */ /* 0x000fe20003f46270 */
[--C-:B------:R-:W-:Y:S01]  /*9c90*/  @!P5 IMAD.IADD R192, R192, 0x1, -R242.reuse ;  /* 0x00000001c0c0d824 */ /* 0x100fe200078e0af2 */
[----:B------:R-:W-:Y:S01]  /*9ca0*/  IABS R199, R200 ;  /* 0x000000c800c77213 */ /* 0x000fe20000000000 */
[----:B------:R-:W-:Y:S01]  /*9cb0*/  IMAD R194, R242, R194, R197 ;  /* 0x000000c2f2c27224 */ /* 0x000fe200078e02c5 */
[----:B------:R-:W-:Y:S01]  /*9cc0*/  ISETP.GE.AND P5, PT, R198, RZ, PT ;  /* 0x000000ffc600720c */ /* 0x000fe20003fa6270 */
[----:B------:R-:W-:Y:S01]  /*9cd0*/  IMAD.MOV.U32 R191, RZ, RZ, R193 ;  /* 0x000000ffffbf7224 */ /* 0x000fe200078e00c1 */
[----:B------:R-:W-:Y:S01]  /*9ce0*/  LOP3.LUT R193, R245, 0x196, RZ, 0xfc, !PT ;  /* 0x00000196f5c17812 */ /* 0x000fe200078efcff */
[--C-:B------:R-:W-:Y:S01]  /*9cf0*/  @!P0 IMAD.IADD R195, R195, 0x1, -R242.reuse ;  /* 0x00000001c3c38824 */ /* 0x100fe200078e0af2 */
[C---:B------:R-:W-:Y:S01]  /*9d00*/  ISETP.GT.U32.AND P0, PT, R242.reuse, R192, PT ;  /* 0x000000c0f200720c */ /* 0x040fe20003f04070 */
[----:B------:R-:W-:Y:S01]  /*9d10*/  @!P4 IMAD.MOV R191, RZ, RZ, -R191 ;  /* 0x000000ffffbfc224 */ /* 0x000fe200078e0abf */
[----:B------:R-:W-:Y:S01]  /*9d20*/  ISETP.GT.U32.AND P4, PT, R242, R194, PT ;  /* 0x000000c2f200720c */ /* 0x000fe20003f84070 */
[----:B------:R-:W-:Y:S01]  /*9d30*/  @!P3 IMAD.IADD R190, R190, 0x1, -R242 ;  /* 0x00000001bebeb824 */ /* 0x000fe200078e0af2 */
[----:B------:R-:W-:Y:S01]  /*9d40*/  ISETP.GE.AND P3, PT, R202, RZ, PT ;  /* 0x000000ffca00720c */ /* 0x000fe20003f66270 */
[----:B------:R-:W-:Y:S01]  /*9d50*/  IMAD.HI.U32 R196, R246, R199, RZ ;  /* 0x000000c7f6c47227 */ /* 0x000fe200078e00ff */
[----:B------:R-:W-:-:S03]  /*9d60*/  IABS R201, R193 ;  /* 0x000000c100c97213 */ /* 0x000fc60000000000 */
[----:B------:R-:W-:Y:S01]  /*9d70*/  @!P1 IMAD.MOV R190, RZ, RZ, -R190 ;  /* 0x000000ffffbe9224 */ /* 0x000fe200078e0abe */
[----:B------:R-:W-:Y:S01]  /*9d80*/  ISETP.GT.U32.AND P1, PT, R242, R195, PT ;  /* 0x000000c3f200720c */ /* 0x000fe20003f24070 */
[----:B------:R-:W-:Y:S02]  /*9d90*/  IMAD.MOV R196, RZ, RZ, -R196 ;  /* 0x000000ffffc47224 */ /* 0x000fe400078e0ac4 */
[--C-:B------:R-:W-:Y:S01]  /*9da0*/  @!P0 IMAD.IADD R192, R192, 0x1, -R242.reuse ;  /* 0x00000001c0c08824 */ /* 0x100fe200078e0af2 */
[----:B------:R-:W-:Y:S01]  /*9db0*/  ISETP.GE.AND P0, PT, R193, RZ, PT ;  /* 0x000000ffc100720c */ /* 0x000fe20003f06270 */
[----:B------:R-:W-:Y:S01]  /*9dc0*/  IMAD R197, R242, R196, R199 ;  /* 0x000000c4f2c57224 */ /* 0x000fe200078e02c7 */
[----:B------:R-:W-:Y:S01]  /*9dd0*/  LOP3.LUT R196, R245, 0x198, RZ, 0xfc, !PT ;  /* 0x00000198f5c47812 */ /* 0x000fe200078efcff */
[----:B------:R-:W-:Y:S02]  /*9de0*/  @!P4 IMAD.IADD R194, R194, 0x1, -R242 ;  /* 0x00000001c2c2c824 */ /* 0x000fe400078e0af2 */
[----:B------:R-:W-:Y:S01]  /*9df0*/  @!P3 IMAD.MOV R192, RZ, RZ, -R192 ;  /* 0x000000ffffc0b224 */ /* 0x000fe200078e0ac0 */
[----:B------:R-:W-:Y:S01]  /*9e00*/  IABS R203, R196 ;  /* 0x000000c400cb7213 */ /* 0x000fe20000000000 */
[----:B------:R-:W-:Y:S01]  /*9e10*/  @!P6 IMAD.MOV R189, RZ, RZ, -R189 ;  /* 0x000000ffffbde224 */ /* 0x000fe200078e0abd */
[----:B------:R-:W-:Y:S01]  /*9e20*/  ISETP.GE.AND P4, PT, R196, RZ, PT ;  /* 0x000000ffc400720c */ /* 0x000fe20003f86270 */
[----:B------:R-:W-:Y:S01]  /*9e30*/  IMAD.HI.U32 R196, R246, R201, RZ ;  /* 0x000000c9f6c47227 */ /* 0x000fe200078e00ff */
[----:B------:R-:W-:-:S02]  /*9e40*/  ISETP.GT.U32.AND P3, PT, R242, R194, PT ;  /* 0x000000c2f200720c */ /* 0x000fc40003f64070 */
[----:B------:R-:W-:Y:S01]  /*9e50*/  ISETP.GE.AND P6, PT, R200, RZ, PT ;  /* 0x000000ffc800720c */ /* 0x000fe20003fc6270 */
[----:B------:R-:W-:Y:S01]  /*9e60*/  @!P1 IMAD.IADD R195, R195, 0x1, -R242 ;  /* 0x00000001c3c39824 */ /* 0x000fe200078e0af2 */
[----:B------:R-:W-:Y:S01]  /*9e70*/  ISETP.GT.U32.AND P1, PT, R242, R197, PT ;  /* 0x000000c5f200720c */ /* 0x000fe20003f24070 */
[----:B------:R-:W-:Y:S01]  /*9e80*/  IMAD.MOV R196, RZ, RZ, -R196 ;  /* 0x000000ffffc47224 */ /* 0x000fe200078e0ac4 */
[----:B------:R-:W-:Y:S01]  /*9e90*/  LOP3.LUT R200, R245, 0x19a, RZ, 0xfc, !PT ;  /* 0x0000019af5c87812 */ /* 0x000fe200078efcff */
[----:B------:R-:W-:-:S03]  /*9ea0*/  IMAD.HI.U32 R198, R246, R203, RZ ;  /* 0x000000cbf6c67227 */ /* 0x000fc600078e00ff */
[----:B------:R-:W-:Y:S01]  /*9eb0*/  IABS R205, R200 ;  /* 0x000000c800cd7213 */ /* 0x000fe20000000000 */
[----:B------:R-:W-:Y:S01]  /*9ec0*/  IMAD R196, R242, R196, R201 ;  /* 0x000000c4f2c47224 */ /* 0x000fe200078e02c9 */
[----:B------:R-:W-:Y:S01]  /*9ed0*/  LOP3.LUT R201, R245, 0x19c, RZ, 0xfc, !PT ;  /* 0x0000019cf5c97812 */ /* 0x000fe200078efcff */
[----:B------:R-:W-:Y:S02]  /*9ee0*/  @!P3 IMAD.IADD R194, R194, 0x1, -R242 ;  /* 0x00000001c2c2b824 */ /* 0x000fe400078e0af2 */
[----:B------:R-:W-:Y:S01]  /*9ef0*/  IMAD.HI.U32 R199, R246, R205, RZ ;  /* 0x000000cdf6c77227 */ /* 0x000fe200078e00ff */
[C---:B------:R-:W-:Y:S02]  /*9f00*/  ISETP.GT.U32.AND P3, PT, R242.reuse, R196, PT ;  /* 0x000000c4f200720c */ /* 0x040fe40003f64070 */
[----:B------:R-:W-:Y:S01]  /*9f10*/  @!P1 IADD3 R197, R197, -R242, RZ ;  /* 0x800000f2c5c59210 */ /* 0x000fe20007ffe0ff */
[----:B------:R-:W-:Y:S02]  /*9f20*/  IMAD.MOV.U32 R193, RZ, RZ, R195 ;  /* 0x000000ffffc17224 */ /* 0x000fe400078e00c3 */
[----:B------:R-:W-:Y:S01]  /*9f30*/  IMAD.MOV R198, RZ, RZ, -R198 ;  /* 0x000000ffffc67224 */ /* 0x000fe200078e0ac6 */
[----:B------:R-:W-:Y:S01]  /*9f40*/  ISETP.GT.U32.AND P1, PT, R242, R197, PT ;  /* 0x000000c5f200720c */ /* 0x000fe20003f24070 */
[----:B------:R-:W-:-:S02]  /*9f50*/  IMAD.MOV R195, RZ, RZ, -R199 ;  /* 0x000000ffffc37224 */ /* 0x000fc400078e0ac7 */
[C---:B------:R-:W-:Y:S01]  /*9f60*/  IMAD R199, R242.reuse, R198, R203 ;  /* 0x000000c6f2c77224 */ /* 0x040fe200078e02cb */
[----:B------:R-:W-:Y:S01]  /*9f70*/  IABS R203, R201 ;  /* 0x000000c900cb7213 */ /* 0x000fe20000000000 */
[----:B------:R-:W-:Y:S01]  /*9f80*/  IMAD R198, R242, R195, R205 ;  /* 0x000000c3f2c67224 */ /* 0x000fe200078e02cd */
[----:B------:R-:W-:Y:S01]  /*9f90*/  IABS R205, R204 ;  /* 0x000000cc00cd7213 */ /* 0x000fe20000000000 */
[----:B------:R-:W-:Y:S02]  /*9fa0*/  @!P5 IMAD.MOV R194, RZ, RZ, -R194 ;  /* 0x000000ffffc2d224 */ /* 0x000fe400078e0ac2 */
[----:B------:R-:W-:Y:S01]  /*9fb0*/  @!P3 IMAD.IADD R196, R196, 0x1, -R242 ;  /* 0x00000001c4c4b824 */ /* 0x000fe200078e0af2 */
[----:B------:R-:W-:Y:S01]  /*9fc0*/  ISETP.GT.U32.AND P5, PT, R242, R198, PT ;  /* 0x000000c6f200720c */ /* 0x000fe20003fa4070 */
[----:B------:R-:W-:Y:S01]  /*9fd0*/  @!P2 IMAD.MOV R193, RZ, RZ, -R193 ;  /* 0x000000ffffc1a224 */ /* 0x000fe200078e0ac1 */
[----:B------:R-:W-:Y:S01]  /*9fe0*/  ISETP.GE.AND P2, PT, R200, RZ, PT ;  /* 0x000000ffc800720c */ /* 0x000fe20003f46270 */
[----:B------:R-:W-:Y:S01]  /*9ff0*/  IMAD.HI.U32 R200, R246, R203, RZ ;  /* 0x000000cbf6c87227 */ /* 0x000fe200078e00ff */
[----:B------:R-:W-:-:S03]  /*a000*/  ISETP.GT.U32.AND P3, PT, R242, R196, PT ;  /* 0x000000c4f200720c */ /* 0x000fc60003f64070 */
[--C-:B------:R-:W-:Y:S01]  /*a010*/  @!P1 IMAD.IADD R197, R197, 0x1, -R242.reuse ;  /* 0x00000001c5c59824 */ /* 0x100fe200078e0af2 */
[----:B------:R-:W-:Y:S02]  /*a020*/  ISETP.GT.U32.AND P1, PT, R242, R199, PT ;  /* 0x000000c7f200720c */ /* 0x000fe40003f24070 */
[----:B------:R-:W-:Y:S01]  /*a030*/  IADD3 R200, -R200, RZ, RZ ;  /* 0x000000ffc8c87210 */ /* 0x000fe20007ffe1ff */
[----:B------:R-:W-:Y:S02]  /*a040*/  IMAD.MOV.U32 R195, RZ, RZ, R197 ;  /* 0x000000ffffc37224 */ /* 0x000fe400078e00c5 */
[----:B------:R-:W-:Y:S02]  /*a050*/  @!P5 IMAD.IADD R198, R198, 0x1, -R242 ;  /* 0x00000001c6c6d824 */ /* 0x000fe400078e0af2 */
[----:B------:R-:W-:Y:S02]  /*a060*/  IMAD R203, R242, R200, R203 ;  /* 0x000000c8f2cb7224 */ /* 0x000fe400078e02cb */
[----:B------:R-:W-:Y:S01]  /*a070*/  IMAD.HI.U32 R197, R246, R205, RZ ;  /* 0x000000cdf6c57227 */ /* 0x000fe200078e00ff */
[----:B------:R-:W-:-:S03]  /*a080*/  ISETP.GT.U32.AND P5, PT, R242, R198, PT ;  /* 0x000000c6f200720c */ /* 0x000fc60003fa4070 */
[--C-:B------:R-:W-:Y:S01]  /*a090*/  @!P3 IMAD.IADD R196, R196, 0x1, -R242.reuse ;  /* 0x00000001c4c4b824 */ /* 0x100fe200078e0af2 */
[----:B------:R-:W-:Y:S01]  /*a0a0*/  ISETP.GT.U32.AND P3, PT, R242, R203, PT ;  /* 0x000000cbf200720c */ /* 0x000fe20003f64070 */
[----:B------:R-:W-:Y:S02]  /*a0b0*/  @!P1 IMAD.IADD R199, R199, 0x1, -R242 ;  /* 0x00000001c7c79824 */ /* 0x000fe400078e0af2 */
[----:B------:R-:W-:Y:S01]  /*a0c0*/  @!P6 IMAD.MOV R195, RZ, RZ, -R195 ;  /* 0x000000ffffc3e224 */ /* 0x000fe200078e0ac3 */
[----:B------:R-:W-:Y:S01]  /*a0d0*/  ISETP.GE.AND P6, PT, R201, RZ, PT ;  /* 0x000000ffc900720c */ /* 0x000fe20003fc6270 */
[----:B------:R-:W-:Y:S01]  /*a0e0*/  IMAD.HI.U32 R200, R246, R207, RZ ;  /* 0x000000cff6c87227 */ /* 0x000fe200078e00ff */
[----:B------:R-:W-:-:S03]  /*a0f0*/  ISETP.GT.U32.AND P1, PT, R242, R199, PT ;  /* 0x000000c7f200720c */ /* 0x000fc60003f24070 */
[----:B------:R-:W-:Y:S02]  /*a100*/  IMAD.MOV R197, RZ, RZ, -R197 ;  /* 0x000000ffffc57224 */ /* 0x000fe400078e0ac5 */
[----:B------:R-:W-:-:S04]  /*a110*/  IMAD.HI.U32 R201, R246, R209, RZ ;  /* 0x000000d1f6c97227 */ /* 0x000fc800078e00ff */
[----:B------:R-:W-:Y:S02]  /*a120*/  IMAD.MOV R202, RZ, RZ, -R200 ;  /* 0x000000ffffca7224 */ /* 0x000fe400078e0ac8 */
[C---:B------:R-:W-:Y:S02]  /*a130*/  IMAD R200, R242.reuse, R197, R205 ;  /* 0x000000c5f2c87224 */ /* 0x040fe400078e02cd */
[----:B------:R-:W-:Y:S02]  /*a140*/  IMAD.MOV R197, RZ, RZ, -R201 ;  /* 0x000000ffffc57224 */ /* 0x000fe400078e0ac9 */
[C---:B------:R-:W-:Y:S02]  /*a150*/  IMAD R201, R242.reuse, R202, R207 ;  /* 0x000000caf2c97224 */ /* 0x040fe400078e02cf */
[----:B------:R-:W-:Y:S02]  /*a160*/  IMAD R202, R242, R197, R209 ;  /* 0x000000c5f2ca7224 */ /* 0x000fe400078e02d1 */
[--C-:B------:R-:W-:Y:S01]  /*a170*/  @!P5 IMAD.IADD R198, R198, 0x1, -R242.reuse ;  /* 0x00000001c6c6d824 */ /* 0x100fe200078e0af2 */
[C---:B------:R-:W-:Y:S01]  /*a180*/  ISETP.GT.U32.AND P5, PT, R242.reuse, R201, PT ;  /* 0x000000c9f200720c */ /* 0x040fe20003fa4070 */
[----:B------:R-:W-:Y:S01]  /*a190*/  @!P3 IMAD.IADD R203, R203, 0x1, -R242 ;  /* 0x00000001cbcbb824 */ /* 0x000fe200078e0af2 */
[C---:B------:R-:W-:Y:S01]  /*a1a0*/  ISETP.GT.U32.AND P3, PT, R242.reuse, R200, PT ;  /* 0x000000c8f200720c */ /* 0x040fe20003f64070 */
[----:B------:R-:W-:Y:S01]  /*a1b0*/  @!P2 IMAD.MOV R198, RZ, RZ, -R198 ;  /* 0x000000ffffc6a224 */ /* 0x000fe200078e0ac6 */
[C---:B------:R-:W-:Y:S01]  /*a1c0*/  ISETP.GT.U32.AND P2, PT, R242.reuse, R202, PT ;  /* 0x000000caf200720c */ /* 0x040fe20003f44070 */
[----:B------:R-:W-:Y:S01]  /*a1d0*/  @!P0 IMAD.MOV R196, RZ, RZ, -R196 ;  /* 0x000000ffffc48224 */ /* 0x000fe200078e0ac4 */
[----:B------:R-:W-:Y:S01]  /*a1e0*/  ISETP.GT.U32.AND P0, PT, R242, R203, PT ;  /* 0x000000cbf200720c */ /* 0x000fe20003f04070 */
[----:B------:R-:W-:Y:S01]  /*a1f0*/  @!P1 IMAD.IADD R199, R199, 0x1, -R242 ;  /* 0x00000001c7c79824 */ /* 0x000fe200078e0af2 */
[----:B------:R-:W-:-:S02]  /*a200*/  ISETP.GE.AND P1, PT, R204, RZ, PT ;  /* 0x000000ffcc00720c */ /* 0x000fc40003f26270 */
[----:B------:R-:W-:Y:S01]  /*a210*/  LOP3.LUT R204, R245, 0x1a4, RZ, 0xfc, !PT ;  /* 0x000001a4f5cc7812 */ /* 0x000fe200078efcff */
[----:B------:R-:W-:Y:S02]  /*a220*/  IMAD.MOV.U32 R197, RZ, RZ, R199 ;  /* 0x000000ffffc57224 */ /* 0x000fe400078e00c7 */
[--C-:B------:R-:W-:Y:S01]  /*a230*/  @!P5 IMAD.IADD R201, R201, 0x1, -R242.reuse ;  /* 0x00000001c9c9d824 */ /* 0x100fe200078e0af2 */
[----:B------:R-:W-:Y:S01]  /*a240*/  IABS R205, R204 ;  /* 0x000000cc00cd7213 */ /* 0x000fe20000000000 */
[--C-:B------:R-:W-:Y:S01]  /*a250*/  @!P3 IMAD.IADD R200, R200, 0x1, -R242.reuse ;  /* 0x00000001c8c8b824 */ /* 0x100fe200078e0af2 */
[----:B------:R-:W-:Y:S01]  /*a260*/  @!P4 IADD3 R197, -R197, RZ, RZ ;  /* 0x000000ffc5c5c210 */ /* 0x000fe20007ffe1ff */
[----:B------:R-:W-:Y:S01]  /*a270*/  @!P2 IMAD.IADD R202, R202, 0x1, -R242 ;  /* 0x00000001cacaa824 */ /* 0x000fe200078e0af2 */
[----:B------:R-:W-:Y:S01]  /*a280*/  ISETP.GE.AND P4, PT, R206, RZ, PT ;  /* 0x000000ffce00720c */ /* 0x000fe20003f86270 */
[----:B------:R-:W-:Y:S01]  /*a290*/  IMAD.HI.U32 R199, R246, R205, RZ ;  /* 0x000000cdf6c77227 */ /* 0x000fe200078e00ff */
[----:B------:R-:W-:-:S02]  /*a2a0*/  LOP3.LUT R206, R245, 0x1a6, RZ, 0xfc, !PT ;  /* 0x000001a6f5ce7812 */ /* 0x000fc400078efcff */
[----:B------:R-:W-:Y:S01]  /*a2b0*/  ISETP.GE.AND P3, PT, R204, RZ, PT ;  /* 0x000000ffcc00720c */ /* 0x000fe20003f66270 */
[----:B------:R-:W-:Y:S01]  /*a2c0*/  @!P0 IMAD.IADD R203, R203, 0x1, -R242 ;  /* 0x00000001cbcb8824 */ /* 0x000fe200078e0af2 */
[----:B------:R-:W-:Y:S01]  /*a2d0*/  ISETP.GT.U32.AND P2, PT, R242, R202, PT ;  /* 0x000000caf200720c */ /* 0x000fe20003f44070 */
[----:B------:R-:W-:Y:S01]  /*a2e0*/  IMAD.MOV R204, RZ, RZ, -R199 ;  /* 0x000000ffffcc7224 */ /* 0x000fe200078e0ac7 */
[----:B------:R-:W-:Y:S01]  /*a2f0*/  ISETP.GE.AND P0, PT, R208, RZ, PT ;  /* 0x000000ffd000720c */ /* 0x000fe20003f06270 */
[----:B------:R-:W-:Y:S01]  /*a300*/  IMAD.MOV.U32 R199, RZ, RZ, R203 ;  /* 0x000000ffffc77224 */ /* 0x000fe200078e00cb */
[----:B------:R-:W-:Y:S01]  /*a310*/  LOP3.LUT R208, R245, 0x1a8, RZ, 0xfc, !PT ;  /* 0x000001a8f5d07812 */ /* 0x000fe200078efcff */
[C---:B------:R-:W-:Y:S01]  /*a320*/  IMAD R203, R242.reuse, R204, R205 ;  /* 0x000000ccf2cb7224 */ /* 0x040fe200078e02cd */
[----:B------:R-:W-:Y:S01]  /*a330*/  IABS R207, R206 ;  /* 0x000000ce00cf7213 */ /* 0x000fe20000000000 */
[----:B------:R-:W-:Y:S01]  /*a340*/  @!P6 IMAD.MOV R199, RZ, RZ, -R199 ;  /* 0x000000ffffc7e224 */ /* 0x000fe200078e0ac7 */
[----:B------:R-:W-:-:S02]  /*a350*/  ISETP.GT.U32.AND P5, PT, R242, R200, PT ;  /* 0x000000c8f200720c */ /* 0x000fc40003fa4070 */
[----:B------:R-:W-:Y:S01]  /*a360*/  ISETP.GT.U32.AND P6, PT, R242, R201, PT ;  /* 0x000000c9f200720c */ /* 0x000fe20003fc4070 */
[----:B------:R-:W-:Y:S01]  /*a370*/  IMAD.HI.U32 R204, R246, R207, RZ ;  /* 0x000000cff6cc7227 */ /* 0x000fe200078e00ff */
[----:B------:R-:W-:Y:S02]  /*a380*/  IABS R209, R208 ;  /* 0x000000d000d17213 */ /* 0x000fe40000000000 */
[----:B------:R-:W-:Y:S01]  /*a390*/  @!P2 IADD3 R202, R202, -R242, RZ ;  /* 0x800000f2cacaa210 */ /* 0x000fe20007ffe0ff */
[----:B------:R-:W-:Y:S01]  /*a3a0*/  IMAD.MOV R204, RZ, RZ, -R204 ;  /* 0x000000ffffcc7224 */ /* 0x000fe200078e0acc */
[----:B------:R-:W-:Y:S01]  /*a3b0*/  ISETP.GE.AND P2, PT, R206, RZ, PT ;  /* 0x000000ffce00720c */ /* 0x000fe20003f46270 */
[----:B------:R-:W-:-:S04]  /*a3c0*/  IMAD.HI.U32 R205, R246, R209, RZ ;  /* 0x000000d1f6cd7227 */ /* 0x000fc800078e00ff */
[----:B------:R-:W-:-:S04]  /*a3d0*/  IMAD.HI.U32 R206, R246, R211, RZ ;  /* 0x000000d3f6ce7227 */ /* 0x000fc800078e00ff */
[----:B------:R-:W-:Y:S02]  /*a3e0*/  IMAD.MOV R205, RZ, RZ, -R205 ;  /* 0x000000ffffcd7224 */ /* 0x000fe400078e0acd */
[--C-:B------:R-:W-:Y:S01]  /*a3f0*/  @!P5 IMAD.IADD R200, R200, 0x1, -R242.reuse ;  /* 0x00000001c8c8d824 */ /* 0x100fe200078e0af2 */
[C---:B------:R-:W-:Y:S01]  /*a400*/  ISETP.GT.U32.AND P5, PT, R242.reuse, R203, PT ;  /* 0x000000cbf200720c */ /* 0x040fe20003fa4070 */
[C---:B------:R-:W-:Y:S02]  /*a410*/  IMAD R204, R242.reuse, R204, R207 ;  /* 0x000000ccf2cc7224 */ /* 0x040fe400078e02cf */
[----:B------:R-:W-:Y:S02]  /*a420*/  @!P6 IMAD.IADD R201, R201, 0x1, -R242 ;  /* 0x00000001c9c9e824 */ /* 0x000fe400078e0af2 */
[----:B------:R-:W-:Y:S01]  /*a430*/  IMAD.MOV R206, RZ, RZ, -R206 ;  /* 0x000000ffffce7224 */ /* 0x000fe200078e0ace */
[C---:B------:R-:W-:Y:S01]  /*a440*/  ISETP.GT.U32.AND P6, PT, R242.reuse, R204, PT ;  /* 0x000000ccf200720c */ /* 0x040fe20003fc4070 */
[----:B------:R-:W-:-:S02]  /*a450*/  IMAD R205, R242, R205, R209 ;  /* 0x000000cdf2cd7224 */ /* 0x000fc400078e02d1 */
[C---:B------:R-:W-:Y:S01]  /*a460*/  IMAD R206, R242.reuse, R206, R211 ;  /* 0x000000cef2ce7224 */ /* 0x040fe200078e02d3 */
[----:B------:R-:W-:Y:S01]  /*a470*/  IABS R211, R216 ;  /* 0x000000d800d37213 */ /* 0x000fe20000000000 */
[----:B------:R-:W-:Y:S01]  /*a480*/  @!P4 IMAD.MOV R201, RZ, RZ, -R201 ;  /* 0x000000ffffc9c224 */ /* 0x000fe200078e0ac9 */
[C---:B------:R-:W-:Y:S01]  /*a490*/  ISETP.GT.U32.AND P4, PT, R242.reuse, R205, PT ;  /* 0x000000cdf200720c */ /* 0x040fe20003f84070 */
[----:B------:R-:W-:Y:S01]  /*a4a0*/  @!P0 IMAD.MOV R202, RZ, RZ, -R202 ;  /* 0x000000ffffca8224 */ /* 0x000fe200078e0aca */
[----:B------:R-:W-:Y:S01]  /*a4b0*/  ISETP.GT.U32.AND P0, PT, R242, R206, PT ;  /* 0x000000cef200720c */ /* 0x000fe20003f04070 */
[----:B------:R-:W-:Y:S01]  /*a4c0*/  @!P5 IMAD.IADD R203, R203, 0x1, -R242 ;  /* 0x00000001cbcbd824 */ /* 0x000fe200078e0af2 */
[----:B------:R-:W-:Y:S01]  /*a4d0*/  ISETP.GE.AND P5, PT, R208, RZ, PT ;  /* 0x000000ffd000720c */ /* 0x000fe20003fa6270 */
[----:B------:R-:W-:-:S04]  /*a4e0*/  IMAD.HI.U32 R207, R246, R213, RZ ;  /* 0x000000d5f6cf7227 */ /* 0x000fc800078e00ff */
[----:B------:R-:W-:Y:S01]  /*a4f0*/  @!P6 IMAD.IADD R204, R204, 0x1, -R242 ;  /* 0x00000001cccce824 */ /* 0x000fe200078e0af2 */
[----:B------:R-:W-:Y:S01]  /*a500*/  ISETP.GT.U32.AND P6, PT, R242, R203, PT ;  /* 0x000000cbf200720c */ /* 0x000fe20003fc4070 */
[----:B------:R-:W-:-:S04]  /*a510*/  IMAD.HI.U32 R208, R246, R211, RZ ;  /* 0x000000d3f6d07227 */ /* 0x000fc800078e00ff */
[----:B------:R-:W-:Y:S01]  /*a520*/  @!P4 IMAD.IADD R205, R205, 0x1, -R242 ;  /* 0x00000001cdcdc824 */ /* 0x000fe200078e0af2 */
[----:B------:R-:W-:Y:S01]  /*a530*/  @!P0 IADD3 R206, R206, -R242, RZ ;  /* 0x800000f2cece8210 */ /* 0x000fe20007ffe0ff */
[----:B------:R-:W-:Y:S01]  /*a540*/  IMAD.MOV R207, RZ, RZ, -R207 ;  /* 0x000000ffffcf7224 */ /* 0x000fe200078e0acf */
[----:B------:R-:W-:Y:S01]  /*a550*/  ISETP.GE.AND P4, PT, R212, RZ, PT ;  /* 0x000000ffd400720c */ /* 0x000fe20003f86270 */
[----:B------:R-:W-:Y:S01]  /*a560*/  IMAD.MOV R208, RZ, RZ, -R208 ;  /* 0x000000ffffd07224 */ /* 0x000fe200078e0ad0 */
[C---:B------:R-:W-:Y:S01]  /*a570*/  ISETP.GT.U32.AND P0, PT, R242.reuse, R205, PT ;  /* 0x000000cdf200720c */ /* 0x040fe20003f04070 */
[----:B------:R-:W-:Y:S01]  /*a580*/  IMAD R207, R242, R207, R213 ;  /* 0x000000cff2cf7224 */ /* 0x000fe200078e02d5 */
[----:B------:R-:W-:Y:S01]  /*a590*/  IABS R213, R217 ;  /* 0x000000d900d57213 */ /* 0x000fe20000000000 */
[----:B------:R-:W-:Y:S01]  /*a5a0*/  @!P6 IMAD.IADD R203, R203, 0x1, -R242 ;  /* 0x00000001cbcbe824 */ /* 0x000fe200078e0af2 */
[----:B------:R-:W-:Y:S01]  /*a5b0*/  ISETP.GE.AND P6, PT, R210, RZ, PT ;  /* 0x000000ffd200720c */ /* 0x000fe20003fc6270 */
[----:B------:R-:W-:Y:S01]  /*a5c0*/  @!P1 IMAD.MOV R200, RZ, RZ, -R200 ;  /* 0x000000ffffc89224 */ /* 0x000fe200078e0ac8 */
[C---:B------:R-:W-:Y:S01]  /*a5d0*/  ISETP.GT.U32.AND P1, PT, R242.reuse, R204, PT ;  /* 0x000000ccf200720c */ /* 0x040fe20003f24070 */
[C---:B------:R-:W-:Y:S01]  /*a5e0*/  IMAD R208, R242.reuse, R208, R211 ;  /* 0x000000d0f2d07224 */ /* 0x040fe200078e02d3 */
[----:B------:R-:W-:Y:S01]  /*a5f0*/  IABS R212, R219 ;  /* 0x000000db00d47213 */ /* 0x000fe20000000000 */
[----:B------:R-:W-:Y:S01]  /*a600*/  @!P3 IMAD.MOV R203, RZ, RZ, -R203 ;  /* 0x000000ffffcbb224 */ /* 0x000fe200078e0acb */
[----:B------:R-:W-:Y:S01]  /*a610*/  ISETP.GT.U32.AND P3, PT, R242, R206, PT ;  /* 0x000000cef200720c */ /* 0x000fe20003f64070 */
[----:B------:R-:W-:-:S04]  /*a620*/  IMAD.HI.U32 R209, R246, R213, RZ ;  /* 0x000000d5f6d17227 */ /* 0x000fc800078e00ff */
[--C-:B------:R-:W-:Y:S01]  /*a630*/  @!P0 IMAD.IADD R205, R205, 0x1, -R242.reuse ;  /* 0x00000001cdcd8824 */ /* 0x100fe200078e0af2 */
[----:B------:R-:W-:Y:S01]  /*a640*/  ISETP.GT.U32.AND P0, PT, R242, R208, PT ;  /* 0x000000d0f200720c */ /* 0x000fe20003f04070 */
[----:B------:R-:W-:Y:S02]  /*a650*/  IMAD.MOV R209, RZ, RZ, -R209 ;  /* 0x000000ffffd17224 */ /* 0x000fe400078e0ad1 */
[--C-:B------:R-:W-:Y:S01]  /*a660*/  @!P1 IMAD.IADD R204, R204, 0x1, -R242.reuse ;  /* 0x00000001cccc9824 */ /* 0x100fe200078e0af2 */
[C---:B------:R-:W-:Y:S01]  /*a670*/  ISETP.GT.U32.AND P1, PT, R242.reuse, R207, PT ;  /* 0x000000cff200720c */ /* 0x040fe20003f24070 */
[----:B------:R-:W-:Y:S01]  /*a680*/  IMAD R209, R242, R209, R213 ;  /* 0x000000d1f2d17224 */ /* 0x000fe200078e02d5 */
[----:B------:R-:W-:Y:S01]  /*a690*/  IABS R213, R218 ;  /* 0x000000da00d57213 */ /* 0x000fe20000000000 */
[----:B------:R-:W-:Y:S02]  /*a6a0*/  @!P3 IMAD.IADD R206, R206, 0x1, -R242 ;  /* 0x00000001ceceb824 */ /* 0x000fe400078e0af2 */
[----:B------:R-:W-:Y:S01]  /*a6b0*/  IMAD.HI.U32 R210, R246, R215, RZ ;  /* 0x000000d7f6d27227 */ /* 0x000fe200078e00ff */
[----:B------:R-:W-:-:S03]  /*a6c0*/  ISETP.GT.U32.AND P3, PT, R242, R209, PT ;  /* 0x000000d1f200720c */ /* 0x000fc60003f64070 */
[----:B------:R-:W-:Y:S01]  /*a6d0*/  @!P0 IMAD.IADD R208, R208, 0x1, -R242 ;  /* 0x00000001d0d08824 */ /* 0x000fe200078e0af2 */
[----:B------:R-:W-:Y:S01]  /*a6e0*/  ISETP.GE.AND P0, PT, R217, RZ, PT ;  /* 0x000000ffd900720c */ /* 0x000fe20003f06270 */
[----:B------:R-:W-:Y:S02]  /*a6f0*/  @!P2 IMAD.MOV R204, RZ, RZ, -R204 ;  /* 0x000000ffffcca224 */ /* 0x000fe400078e0acc */
[----:B------:R-:W-:Y:S01]  /*a700*/  IMAD.MOV R210, RZ, RZ, -R210 ;  /* 0x000000ffffd27224 */ /* 0x000fe200078e0ad2 */
[----:B------:R-:W-:Y:S01]  /*a710*/  ISETP.GT.U32.AND P2, PT, R242, R208, PT ;  /* 0x000000d0f200720c */ /* 0x000fe20003f44070 */
[----:B------:R-:W-:-:S04]  /*a720*/  IMAD.HI.U32 R211, R246, R213, RZ ;  /* 0x000000d5f6d37227 */ /* 0x000fc800078e00ff */
[----:B------:R-:W-:Y:S01]  /*a730*/  @!P1 IMAD.IADD R207, R207, 0x1, -R242 ;  /* 0x00000001cfcf9824 */ /* 0x000fe200078e0af2 */
[----:B------:R-:W-:Y:S01]  /*a740*/  @!P3 IADD3 R209, R209, -R242, RZ ;  /* 0x800000f2d1d1b210 */ /* 0x000fe20007ffe0ff */
[C---:B------:R-:W-:Y:S02]  /*a750*/  IMAD R210, R242.reuse, R210, R215 ;  /* 0x000000d2f2d27224 */ /* 0x040fe400078e02d7 */
[----:B------:R-:W-:Y:S01]  /*a760*/  IMAD.MOV R211, RZ, RZ, -R211 ;  /* 0x000000ffffd37224 */ /* 0x000fe200078e0ad3 */
[C---:B------:R-:W-:Y:S01]  /*a770*/  ISETP.GT.U32.AND P1, PT, R242.reuse, R207, PT ;  /* 0x000000cff200720c */ /* 0x040fe20003f24070 */
[----:B------:R-:W-:Y:S01]  /*a780*/  @!P5 IMAD.MOV R205, RZ, RZ, -R205 ;  /* 0x000000ffffcdd224 */ /* 0x000fe200078e0acd */
[C---:B------:R-:W-:Y:S01]  /*a790*/  ISETP.GT.U32.AND P3, PT, R242.reuse, R209, PT ;  /* 0x000000d1f200720c */ /* 0x040fe20003f64070 */
[C---:B------:R-:W-:Y:S01]  /*a7a0*/  IMAD R211, R242.reuse, R211, R213 ;  /* 0x000000d3f2d37224 */ /* 0x040fe200078e02d5 */
[----:B------:R-:W-:Y:S01]  /*a7b0*/  ISETP.GT.U32.AND P5, PT, R242, R210, PT ;  /* 0x000000d2f200720c */ /* 0x000fe20003fa4070 */
[----:B------:R-:W-:-:S02]  /*a7c0*/  IMAD.MOV.U32 R215, RZ, RZ, R212 ;  /* 0x000000ffffd77224 */ /* 0x000fc400078e00d4 */
[----:B------:R-:W-:Y:S01]  /*a7d0*/  @!P2 IMAD.IADD R208, R208, 0x1, -R242 ;  /* 0x00000001d0d0a824 */ /* 0x000fe200078e0af2 */
[----:B------:R-:W-:Y:S01]  /*a7e0*/  ISETP.GT.U32.AND P2, PT, R242, R211, PT ;  /* 0x000000d3f200720c */ /* 0x000fe20003f44070 */
[----:B------:R-:W-:-:S04]  /*a7f0*/  IMAD.HI.U32 R212, R246, R215, RZ ;  /* 0x000000d7f6d47227 */ /* 0x000fc800078e00ff */
[----:B------:R-:W-:Y:S01]  /*a800*/  @!P6 IMAD.MOV R206, RZ, RZ, -R206 ;  /* 0x000000ffffcee224 */ /* 0x000fe200078e0ace */
[----:B------:R-:W-:Y:S01]  /*a810*/  ISETP.GE.AND P6, PT, R214, RZ, PT ;  /* 0x000000ffd600720c */ /* 0x000fe20003fc6270 */
[----:B------:R-:W-:Y:S01]  /*a820*/  IMAD.MOV R212, RZ, RZ, -R212 ;  /* 0x000000ffffd47224 */ /* 0x000fe200078e0ad4 */
[----:B------:R-:W-:Y:S01]  /*a830*/  LOP3.LUT R214, R245, 0x1b8, RZ, 0xfc, !PT ;  /* 0x000001b8f5d67812 */ /* 0x000fe200078efcff */
[--C-:B------:R-:W-:Y:S01]  /*a840*/  @!P1 IMAD.IADD R207, R207, 0x1, -R242.reuse ;  /* 0x00000001cfcf9824 */ /* 0x100fe200078e0af2 */
[----:B------:R-:W-:Y:S01]  /*a850*/  ISETP.GE.AND P1, PT, R216, RZ, PT ;  /* 0x000000ffd800720c */ /* 0x000fe20003f26270 */
[--C-:B------:R-:W-:Y:S01]  /*a860*/  @!P3 IMAD.IADD R209, R209, 0x1, -R242.reuse ;  /* 0x00000001d1d1b824 */ /* 0x100fe200078e0af2 */
[----:B------:R-:W-:Y:S01]  /*a870*/  IABS R213, R214 ;  /* 0x000000d600d57213 */ /* 0x000fe20000000000 */
[--C-:B------:R-:W-:Y:S01]  /*a880*/  @!P5 IMAD.IADD R210, R210, 0x1, -R242.reuse ;  /* 0x00000001d2d2d824 */ /* 0x100fe200078e0af2 */
[----:B------:R-:W-:Y:S01]  /*a890*/  LOP3.LUT R216, R245, 0x1ba, RZ, 0xfc, !PT ;  /* 0x000001baf5d87812 */ /* 0x000fe200078efcff */
[----:B------:R-:W-:Y:S01]  /*a8a0*/  IMAD R212, R242, R212, R215 ;  /* 0x000000d4f2d47224 */ /* 0x000fe200078e02d7 */
[----:B------:R-:W-:Y:S01]  /*a8b0*/  ISETP.GE.AND P5, PT, R214, RZ, PT ;  /* 0x000000ffd600720c */ /* 0x000fe20003fa6270 */
[----:B------:R-:W-:Y:S01]  /*a8c0*/  @!P2 IMAD.IADD R211, R211, 0x1, -R242 ;  /* 0x00000001d3d3a824 */ /* 0x000fe200078e0af2 */
[C---:B------:R-:W-:Y:S01]  /*a8d0*/  ISETP.GT.U32.AND P2, PT, R242.reuse, R210, PT ;  /* 0x000000d2f200720c */ /* 0x040fe20003f44070 */
[----:B------:R-:W-:Y:S01]  /*a8e0*/  @!P0 IMAD.MOV R209, RZ, RZ, -R209 ;  /* 0x000000ffffd18224 */ /* 0x000fe200078e0ad1 */
[----:B------:R-:W-:Y:S01]  /*a8f0*/  ISETP.GT.U32.AND P0, PT, R242, R212, PT ;  /* 0x000000d4f200720c */ /* 0x000fe20003f04070 */
[----:B------:R-:W-:Y:S01]  /*a900*/  IMAD.MOV.U32 R215, RZ, RZ, R213 ;  /* 0x000000ffffd77224 */ /* 0x000fe200078e00d5 */
[----:B------:R-:W-:Y:S01]  /*a910*/  IABS R217, R216 ;  /* 0x000000d800d97213 */ /* 0x000fe20000000000 */
[----:B------:R-:W-:Y:S01]  /*a920*/  @!P4 IMAD.MOV R207, RZ, RZ, -R207 ;  /* 0x000000ffffcfc224 */ /* 0x000fe200078e0acf */
[----:B------:R-:W-:Y:S01]  /*a930*/  ISETP.GE.AND P4, PT, R218, RZ, PT ;  /* 0x000000ffda00720c */ /* 0x000fe20003f86270 */
[----:B------:R-:W-:Y:S01]  /*a940*/  IMAD.HI.U32 R213, R246, R215, RZ ;  /* 0x000000d7f6d57227 */ /* 0x000fe200078e00ff */
[----:B------:R-:W-:-:S02]  /*a950*/  LOP3.LUT R218, R245, 0x1bc, RZ, 0xfc, !PT ;  /* 0x000001bcf5da7812 */ /* 0x000fc400078efcff */
[----:B------:R-:W-:Y:S01]  /*a960*/  ISETP.GE.AND P3, PT, R219, RZ, PT ;  /* 0x000000ffdb00720c */ /* 0x000fe20003f66270 */
[----:B------:R-:W-:Y:S01]  /*a970*/  @!P1 IMAD.MOV R208, RZ, RZ, -R208 ;  /* 0x000000ffffd09224 */ /* 0x000fe200078e0ad0 */
[----:B------:R-:W-:Y:S01]  /*a980*/  IADD3 R213, -R213, RZ, RZ ;  /* 0x000000ffd5d57210 */ /* 0x000fe20007ffe1ff */
[--C-:B------:R-:W-:Y:S01]  /*a990*/  @!P2 IMAD.IADD R210, R210, 0x1, -R242.reuse ;  /* 0x00000001d2d2a824 */ /* 0x100fe200078e0af2 */
[----:B------:R-:W-:Y:S01]  /*a9a0*/  ISETP.GT.U32.AND P1, PT, R242, R211, PT ;  /* 0x000000d3f200720c */ /* 0x000fe20003f24070 */
[----:B------:R-:W-:Y:S01]  /*a9b0*/  @!P0 IMAD.IADD R212, R212, 0x1, -R242 ;  /* 0x00000001d4d48824 */ /* 0x000fe200078e0af2 */
[----:B------:R-:W-:Y:S01]  /*a9c0*/  IABS R221, R218 ;  /* 0x000000da00dd7213 */ /* 0x000fe20000000000 */
[----:B------:R-:W-:Y:S01]  /*a9d0*/  IMAD R213, R242, R213, R215 ;  /* 0x000000d5f2d57224 */ /* 0x000fe200078e02d7 */
[----:B------:R-:W-:Y:S01]  /*a9e0*/  LOP3.LUT R219, R245, 0x1be, RZ, 0xfc, !PT ;  /* 0x000001bef5db7812 */ /* 0x000fe200078efcff */
[----:B------:R-:W-:Y:S01]  /*a9f0*/  IMAD.HI.U32 R214, R246, R217, RZ ;  /* 0x000000d9f6d67227 */ /* 0x000fe200078e00ff */
[----:B------:R-:W-:-:S02]  /*aa00*/  ISETP.GE.AND P0, PT, R218, RZ, PT ;  /* 0x000000ffda00720c */ /* 0x000fc40003f06270 */
[C---:B------:R-:W-:Y:S01]  /*aa10*/  ISETP.GT.U32.AND P2, PT, R242.reuse, R213, PT ;  /* 0x000000d5f200720c */ /* 0x040fe20003f44070 */
[----:B------:R-:W-:Y:S01]  /*aa20*/  @!P6 IMAD.MOV R210, RZ, RZ, -R210 ;  /* 0x000000ffffd2e224 */ /* 0x000fe200078e0ad2 */
[----:B------:R-:W-:Y:S01]  /*aa30*/  ISETP.GT.U32.AND P6, PT, R242, R212, PT ;  /* 0x000000d4f200720c */ /* 0x000fe20003fc4070 */
[----:B------:R-:W-:Y:S01]  /*aa40*/  IMAD.HI.U32 R215, R246, R221, RZ ;  /* 0x000000ddf6d77227 */ /* 0x000fe200078e00ff */
[----:B------:R-:W-:-:S03]  /*aa50*/  IABS R223, R219 ;  /* 0x000000db00df7213 */ /* 0x000fc60000000000 */
[----:B------:R-:W-:Y:S02]  /*aa60*/  IMAD.MOV R214, RZ, RZ, -R214 ;  /* 0x000000ffffd67224 */ /* 0x000fe400078e0ad6 */
[--C-:B------:R-:W-:Y:S01]  /*aa70*/  @!P1 IMAD.IADD R211, R211, 0x1, -R242.reuse ;  /* 0x00000001d3d39824 */ /* 0x100fe200078e0af2 */
[----:B------:R-:W-:Y:S01]  /*aa80*/  ISETP.GE.AND P1, PT, R216, RZ, PT ;  /* 0x000000ffd800720c */ /* 0x000fe20003f26270 */
[----:B------:R-:W-:Y:S02]  /*aa90*/  IMAD.MOV R215, RZ, RZ, -R215 ;  /* 0x000000ffffd77224 */ /* 0x000fe400078e0ad7 */
[C---:B------:R-:W-:Y:S01]  /*aaa0*/  IMAD R214, R242.reuse, R214, R217 ;  /* 0x000000d6f2d67224 */ /* 0x040fe200078e02d9 */
[----:B------:R-:W-:Y:S01]  /*aab0*/  IABS R217, R225 ;  /* 0x000000e100d97213 */ /* 0x000fe20000000000 */
[C---:B------:R-:W-:Y:S01]  /*aac0*/  IMAD R215, R242.reuse, R215, R221 ;  /* 0x000000d7f2d77224 */ /* 0x040fe200078e02dd */
[----:B------:R-:W-:Y:S01]  /*aad0*/  IABS R221, R222 ;  /* 0x000000de00dd7213 */ /* 0x000fe20000000000 */
[----:B------:R-:W-:Y:S01]  /*aae0*/  @!P4 IMAD.MOV R211, RZ, RZ, -R211 ;  /* 0x000000ffffd3c224 */ /* 0x000fe200078e0ad3 */
[----:B------:R-:W-:Y:S01]  /*aaf0*/  ISETP.GT.U32.AND P4, PT, R242, R214, PT ;  /* 0x000000d6f200720c */ /* 0x000fe20003f84070 */
[--C-:B------:R-:W-:Y:S01]  /*ab00*/  @!P6 IMAD.IADD R212, R212, 0x1, -R242.reuse ;  /* 0x00000001d4d4e824 */ /* 0x100fe200078e0af2 */
[----:B------:R-:W-:Y:S01]  /*ab10*/  ISETP.GT.U32.AND P6, PT, R242, R215, PT ;  /* 0x000000d7f200720c */ /* 0x000fe20003fc4070 */
[----:B------:R-:W-:-:S02]  /*ab20*/  @!P2 IMAD.IADD R213, R213, 0x1, -R242 ;  /* 0x00000001d5d5a824 */ /* 0x000fc400078e0af2 */
[----:B------:R-:W-:-:S03]  /*ab30*/  IMAD.HI.U32 R216, R246, R223, RZ ;  /* 0x000000dff6d87227 */ /* 0x000fc600078e00ff */
[----:B------:R-:W-:Y:S01]  /*ab40*/  ISETP.GT.U32.AND P2, PT, R242, R213, PT ;  /* 0x000000d5f200720c */ /* 0x000fe20003f44070 */
[----:B------:R-:W-:Y:S02]  /*ab50*/  IMAD.MOV R216, RZ, RZ, -R216 ;  /* 0x000000ffffd87224 */ /* 0x000fe400078e0ad8 */
[----:B------:R-:W-:-:S04]  /*ab60*/  IMAD.HI.U32 R218, R246, R217, RZ ;  /* 0x000000d9f6da7227 */ /* 0x000fc800078e00ff */
[--C-:B------:R-:W-:Y:S01]  /*ab70*/  @!P4 IMAD.IADD R214, R214, 0x1, -R242.reuse ;  /* 0x00000001d6d6c824 */ /* 0x100fe200078e0af2 */
[----:B------:R-:W-:Y:S01]  /*ab80*/  ISETP.GE.AND P4, PT, R219, RZ, PT ;  /* 0x000000ffdb00720c */ /* 0x000fe20003f86270 */
[----:B------:R-:W-:Y:S02]  /*ab90*/  @!P6 IMAD.IADD R215, R215, 0x1, -R242 ;  /* 0x00000001d7d7e824 */ /* 0x000fe400078e0af2 */
[C---:B------:R-:W-:Y:S01]  /*aba0*/  IMAD R216, R242.reuse, R216, R223 ;  /* 0x000000d8f2d87224 */ /* 0x040fe200078e02df */
[C---:B------:R-:W-:Y:S01]  /*abb0*/  ISETP.GT.U32.AND P6, PT, R242.reuse, R214, PT ;  /* 0x000000d6f200720c */ /* 0x040fe20003fc4070 */
[----:B------:R-:W-:Y:S01]  /*abc0*/  IMAD.MOV R218, RZ, RZ, -R218 ;  /* 0x000000ffffda7224 */ /* 0x000fe200078e0ada */
[----:B------:R-:W-:Y:S01]  /*abd0*/  @!P2 IADD3 R213, R213, -R242, RZ ;  /* 0x800000f2d5d5a210 */ /* 0x000fe20007ffe0ff */
[----:B------:R-:W-:Y:S01]  /*abe0*/  IMAD.MOV.U32 R219, RZ, RZ, R220 ;  /* 0x000000ffffdb7224 */ /* 0x000fe200078e00dc */
[----:B------:R-:W-:Y:S01]  /*abf0*/  IABS R223, R226 ;  /* 0x000000e200df7213 */ /* 0x000fe20000000000 */
[C---:B------:R-:W-:Y:S01]  /*ac00*/  IMAD R217, R242.reuse, R218, R217 ;  /* 0x000000daf2d97224 */ /* 0x040fe200078e02d9 */
[C---:B------:R-:W-:Y:S01]  /*ac10*/  ISETP.GT.U32.AND P2, PT, R242.reuse, R216, PT ;  /* 0x000000d8f200720c */ /* 0x040fe20003f44070 */
[----:B------:R-:W-:Y:S01]  /*ac20*/  @!P3 IMAD.MOV R212, RZ, RZ, -R212 ;  /* 0x000000ffffd4b224 */ /* 0x000fe200078e0ad4 */
[----:B------:R-:W-:Y:S01]  /*ac30*/  ISETP.GT.U32.AND P3, PT, R242, R215, PT ;  /* 0x000000d7f200720c */ /* 0x000fe20003f64070 */
[----:B------:R-:W-:-:S04]  /*ac40*/  IMAD.HI.U32 R220, R246, R223, RZ ;  /* 0x000000dff6dc7227 */ /* 0x000fc800078e00ff */
[----:B------:R-:W-:Y:S01]  /*ac50*/  @!P6 IMAD.IADD R214, R214, 0x1, -R242 ;  /* 0x00000001d6d6e824 */ /* 0x000fe200078e0af2 */
[----:B------:R-:W-:Y:S01]  /*ac60*/  ISETP.GT.U32.AND P6, PT, R242, R217, PT ;  /* 0x000000d9f200720c */ /* 0x000fe20003fc4070 */
[----:B------:R-:W-:Y:S02]  /*ac70*/  IMAD.MOV R227, RZ, RZ, -R220 ;  /* 0x000000ffffe37224 */ /* 0x000fe400078e0adc */
[----:B------:R-:W-:-:S04]  /*ac80*/  IMAD.HI.U32 R220, R246, R221, RZ ;  /* 0x000000ddf6dc7227 */ /* 0x000fc800078e00ff */
[----:B------:R-:W-:Y:S01]  /*ac90*/  @!P2 IMAD.IADD R216, R216, 0x1, -R242 ;  /* 0x00000001d8d8a824 */ /* 0x000fe200078e0af2 */
[----:B------:R-:W-:Y:S01]  /*aca0*/  @!P3 IADD3 R215, R215, -R242, RZ ;  /* 0x800000f2d7d7b210 */ /* 0x000fe20007ffe0ff */
[----:B------:R-:W-:Y:S02]  /*acb0*/  IMAD.MOV R220, RZ, RZ, -R220 ;  /* 0x000000ffffdc7224 */ /* 0x000fe400078e0adc */
[C---:B------:R-:W-:Y:S01]  /*acc0*/  IMAD R218, R242.reuse, R227, R223 ;  /* 0x000000e3f2da7224 */ /* 0x040fe200078e02df */
[C---:B------:R-:W-:Y:S01]  /*acd0*/  ISETP.GT.U32.AND P2, PT, R242.reuse, R216, PT ;  /* 0x000000d8f200720c */ /* 0x040fe20003f44070 */
[C---:B------:R-:W-:Y:S02]  /*ace0*/  IMAD R223, R242.reuse, R220, R221 ;  /* 0x000000dcf2df7224 */ /* 0x040fe400078e02dd */
[----:B------:R-:W-:Y:S01]  /*acf0*/  @!P6 IMAD.IADD R217, R217, 0x1, -R242 ;  /* 0x00000001d9d9e824 */ /* 0x000fe200078e0af2 */
[C---:B------:R-:W-:Y:S01]  /*ad00*/  ISETP.GT.U32.AND P3, PT, R242.reuse, R218, PT ;  /* 0x000000daf200720c */ /* 0x040fe20003f64070 */
[----:B------:R-:W-:Y:S01]  /*ad10*/  @!P5 IMAD.MOV R213, RZ, RZ, -R213 ;  /* 0x000000ffffd5d224 */ /* 0x000fe200078e0ad5 */
[----:B------:R-:W-:Y:S01]  /*ad20*/  ISETP.GT.U32.AND P6, PT, R242, R223, PT ;  /* 0x000000dff200720c */ /* 0x000fe20003fc4070 */
[----:B------:R-:W-:Y:S01]  /*ad30*/  @!P0 IMAD.MOV R215, RZ, RZ, -R215 ;  /* 0x000000ffffd78224 */ /* 0x000fe200078e0ad7 */
[----:B------:R-:W-:Y:S01]  /*ad40*/  ISETP.GE.AND P5, PT, R225, RZ, PT ;  /* 0x000000ffe100720c */ /* 0x000fe20003fa6270 */
[----:B------:R-:W-:-:S04]  /*ad50*/  IMAD.HI.U32 R225, R246, R219, RZ ;  /* 0x000000dbf6e17227 */ /* 0x000fc800078e00ff */
[--C-:B------:R-:W-:Y:S01]  /*ad60*/  @!P2 IMAD.IADD R216, R216, 0x1, -R242.reuse ;  /* 0x00000001d8d8a824 */ /* 0x100fe200078e0af2 */
[----:B------:R-:W-:Y:S01]  /*ad70*/  ISETP.GE.AND P2, PT, R226, RZ, PT ;  /* 0x000000ffe200720c */ /* 0x000fe20003f46270 */
[----:B------:R-:W-:Y:S01]  /*ad80*/  IMAD.MOV R227, RZ, RZ, -R225 ;  /* 0x000000ffffe37224 */ /* 0x000fe200078e0ae1 */
[C---:B------:R-:W-:Y:S01]  /*ad90*/  LOP3.LUT R226, R245.reuse, 0x1c8, RZ, 0xfc, !PT ;  /* 0x000001c8f5e27812 */ /* 0x040fe200078efcff */
[--C-:B------:R-:W-:Y:S01]  /*ada0*/  @!P3 IMAD.IADD R218, R218, 0x1, -R242.reuse ;  /* 0x00000001dadab824 */ /* 0x100fe200078e0af2 */
[----:B------:R-:W-:Y:S01]  /*adb0*/  LOP3.LUT R225, R245, 0x1ca, RZ, 0xfc, !PT ;  /* 0x000001caf5e17812 */ /* 0x000fe200078efcff */
[C---:B------:R-:W-:Y:S01]  /*adc0*/  IMAD R220, R242.reuse, R227, R219 ;  /* 0x000000e3f2dc7224 */ /* 0x040fe200078e02db */
[----:B------:R-:W-:Y:S01]  /*add0*/  IABS R227, R226 ;  /* 0x000000e200e37213 */ /* 0x000fe20000000000 */
[----:B------:R-:W-:Y:S01]  /*ade0*/  @!P6 IMAD.IADD R223, R223, 0x1, -R242 ;  /* 0x00000001dfdfe824 */ /* 0x000fe200078e0af2 */
[----:B------:R-:W-:Y:S01]  /*adf0*/  IABS R229, R225 ;  /* 0x000000e100e57213 */ /* 0x000fe20000000000 */
[----:B------:R-:W-:Y:S01]  /*ae00*/  @!P4 IMAD.MOV R216, RZ, RZ, -R216 ;  /* 0x000000ffffd8c224 */ /* 0x000fe200078e0ad8 */
[----:B------:R-:W-:Y:S01]  /*ae10*/  ISETP.GT.U32.AND P3, PT, R242, R218, PT ;  /* 0x000000daf200720c */ /* 0x000fe20003f64070 */
[----:B------:R-:W-:Y:S01]  /*ae20*/  IMAD.HI.U32 R219, R246, R227, RZ ;  /* 0x000000e3f6db7227 */ /* 0x000fe200078e00ff */
[----:B------:R-:W-:-:S02]  /*ae30*/  ISETP.GT.U32.AND P0, PT, R242, R220, PT ;  /* 0x000000dcf200720c */ /* 0x000fc40003f04070 */
[----:B------:R-:W-:Y:S01]  /*ae40*/  ISETP.GT.U32.AND P4, PT, R242, R223, PT ;  /* 0x000000dff200720c */ /* 0x000fe20003f84070 */
[----:B------:R-:W-:Y:S01]  /*ae50*/  IMAD.HI.U32 R221, R246, R229, RZ ;  /* 0x000000e5f6dd7227 */ /* 0x000fe200078e00ff */
[----:B------:R-:W-:-:S03]  /*ae60*/  ISETP.GE.AND P6, PT, R222, RZ, PT ;  /* 0x000000ffde00720c */ /* 0x000fc60003fc6270 */
[----:B------:R-:W-:Y:S02]  /*ae70*/  IMAD.MOV R219, RZ, RZ, -R219 ;  /* 0x000000ffffdb7224 */ /* 0x000fe400078e0adb */
[----:B------:R-:W-:Y:S01]  /*ae80*/  @!P1 IMAD.MOV R214, RZ, RZ, -R214 ;  /* 0x000000ffffd69224 */ /* 0x000fe200078e0ad6 */
[C---:B------:R-:W-:Y:S01]  /*ae90*/  ISETP.GT.U32.AND P1, PT, R242.reuse, R217, PT ;  /* 0x000000d9f200720c */ /* 0x040fe20003f24070 */
[----:B------:R-:W-:Y:S02]  /*aea0*/  IMAD.MOV R222, RZ, RZ, -R221 ;  /* 0x000000ffffde7224 */ /* 0x000fe400078e0add */
[----:B------:R-:W-:Y:S01]  /*aeb0*/  IMAD R221, R242, R219, R227 ;  /* 0x000000dbf2dd7224 */ /* 0x000fe200078e02e3 */
[----:B------:R-:W-:Y:S01]  /*aec0*/  @!P0 IADD3 R220, R220, -R242, RZ ;  /* 0x800000f2dcdc8210 */ /* 0x000fe20007ffe0ff */
[--C-:B------:R-:W-:Y:S01]  /*aed0*/  @!P3 IMAD.IADD R218, R218, 0x1, -R242.reuse ;  /* 0x00000001dadab824 */ /* 0x100fe200078e0af2 */
[----:B------:R-:W-:Y:S01]  /*aee0*/  ISETP.GE.AND P3, PT, R226, RZ, PT ;  /* 0x000000ffe200720c */ /* 0x000fe20003f66270 */
[C---:B------:R-:W-:Y:S01]  /*aef0*/  IMAD R222, R242.reuse, R222, R229 ;  /* 0x000000def2de7224 */ /* 0x040fe200078e02e5 */
[C---:B------:R-:W-:Y:S01]  /*af00*/  ISETP.GT.U32.AND P0, PT, R242.reuse, R220, PT ;  /* 0x000000dcf200720c */ /* 0x040fe20003f04070 */
[----:B------:R-:W-:Y:S01]  /*af10*/  @!P4 IMAD.IADD R223, R223, 0x1, -R242 ;  /* 0x00000001dfdfc824 */ /* 0x000fe200078e0af2 */
[C---:B------:R-:W-:Y:S01]  /*af20*/  ISETP.GT.U32.AND P4, PT, R242.reuse, R221, PT ;  /* 0x000000ddf200720c */ /* 0x040fe20003f84070 */
[----:B------:R-:W-:Y:S01]  /*af30*/  @!P2 IMAD.MOV R218, RZ, RZ, -R218 ;  /* 0x000000ffffdaa224 */ /* 0x000fe200078e0ada */
[----:B------:R-:W-:Y:S01]  /*af40*/  ISETP.GT.U32.AND P2, PT, R242, R222, PT ;  /* 0x000000def200720c */ /* 0x000fe20003f44070 */
[--C-:B------:R-:W-:Y:S01]  /*af50*/  @!P1 IMAD.IADD R217, R217, 0x1, -R242.reuse ;  /* 0x00000001d9d99824 */ /* 0x100fe200078e0af2 */
[----:B------:R-:W-:Y:S01]  /*af60*/  ISETP.GE.AND P1, PT, R224, RZ, PT ;  /* 0x000000ffe000720c */ /* 0x000fe20003f26270 */
[----:B------:R-:W-:Y:S01]  /*af70*/  IMAD.MOV.U32 R219, RZ, RZ, R223 ;  /* 0x000000ffffdb7224 */ /* 0x000fe200078e00df */
[C---:B------:R-:W-:Y:S01]  /*af80*/  LOP3.LUT R224, R245.reuse, 0x1cc, RZ, 0xfc, !PT ;  /* 0x000001ccf5e07812 */ /* 0x040fe200078efcff */
[----:B------:R-:W-:Y:S01]  /*af90*/  @!P5 IMAD.MOV R217, RZ, RZ, -R217 ;  /* 0x000000ffffd9d224 */ /* 0x000fe200078e0ad9 */
[----:B------:R-:W-:Y:S01]  /*afa0*/  LOP3.LUT R223, R245, 0x1ce, RZ, 0xfc, !PT ;  /* 0x000001cef5df7812 */ /* 0x000fe200078efcff */
[----:B------:R-:W-:Y:S01]  /*afb0*/  @!P6 IMAD.MOV R219, RZ, RZ, -R219 ;  /* 0x000000ffffdbe224 */ /* 0x000fe200078e0adb */
[----:B------:R-:W-:Y:S01]  /*afc0*/  IABS R227, R224 ;  /* 0x000000e000e37213 */ /* 0x000fe20000000000 */
[--C-:B------:R-:W-:Y:S01]  /*afd0*/  @!P0 IMAD.IADD R220, R220, 0x1, -R242.reuse ;  /* 0x00000001dcdc8824 */ /* 0x100fe200078e0af2 */
[----:B------:R-:W-:Y:S01]  /*afe0*/  ISETP.GE.AND P5, PT, R225, RZ, PT ;  /* 0x000000ffe100720c */ /* 0x000fe20003fa6270 */
[--C-:B------:R-:W-:Y:S01]  /*aff0*/  @!P4 IMAD.IADD R221, R221, 0x1, -R242.reuse ;  /* 0x00000001ddddc824 */ /* 0x100fe200078e0af2 */
[----:B------:R-:W-:Y:S01]  /*b000*/  ISETP.GE.AND P6, PT, R224, RZ, PT ;  /* 0x000000ffe000720c */ /* 0x000fe20003fc6270 */
[----:B------:R-:W-:Y:S01]  /*b010*/  @!P2 IMAD.IADD R222, R222, 0x1, -R242 ;  /* 0x00000001dedea824 */ /* 0x000fe200078e0af2 */
[----:B------:R-:W-:Y:S01]  /*b020*/  LOP3.LUT R224, R245, 0x1d0, RZ, 0xfc, !PT ;  /* 0x000001d0f5e07812 */ /* 0x000fe200078efcff */
[----:B------:R-:W-:Y:S01]  /*b030*/  @!P1 IMAD.MOV R220, RZ, RZ, -R220 ;  /* 0x000000ffffdc9224 */ /* 0x000fe200078e0adc */
[----:B------:R-:W-:-:S02]  /*b040*/  IABS R225, R223 ;  /* 0x000000df00e17213 */ /* 0x000fc40000000000 */
[----:B------:R-:W-:Y:S01]  /*b050*/  ISETP.GE.AND P0, PT, R223, RZ, PT ;  /* 0x000000ffdf00720c */ /* 0x000fe20003f06270 */
[----:B------:R-:W-:Y:S01]  /*b060*/  IMAD.HI.U32 R223, R246, R227, RZ ;  /* 0x000000e3f6df7227 */ /* 0x000fe200078e00ff */
[C---:B------:R-:W-:Y:S02]  /*b070*/  ISETP.GT.U32.AND P4, PT, R242.reuse, R221, PT ;  /* 0x000000ddf200720c */ /* 0x040fe40003f84070 */
[----:B------:R-:W-:Y:S01]  /*b080*/  ISETP.GT.U32.AND P2, PT, R242, R222, PT ;  /* 0x000000def200720c */ /* 0x000fe20003f44070 */
[----:B------:R-:W-:Y:S01]  /*b090*/  IMAD.MOV R223, RZ, RZ, -R223 ;  /* 0x000000ffffdf7224 */ /* 0x000fe200078e0adf */
[----:B------:R-:W-:Y:S02]  /*b0a0*/  IABS R229, R224 ;  /* 0x000000e000e57213 */ /* 0x000fe40000000000 */
[----:B------:R-:W-:Y:S01]  /*b0b0*/  ISETP.GE.AND P1, PT, R224, RZ, PT ;  /* 0x000000ffe000720c */ /* 0x000fe20003f26270 */
[----:B------:R-:W-:-:S04]  /*b0c0*/  IMAD.HI.U32 R224, R246, R225, RZ ;  /* 0x000000e1f6e07227 */ /* 0x000fc800078e00ff */
[----:B------:R-:W-:Y:S01]  /*b0d0*/  IMAD R223, R242, R223, R227 ;  /* 0x000000dff2df7224 */ /* 0x000fe200078e02e3 */
[----:B------:R-:W-:Y:S01]  /*b0e0*/  IADD3 R224, -R224, RZ, RZ ;  /* 0x000000ffe0e07210 */ /* 0x000fe20007ffe1ff */
[--C-:B------:R-:W-:Y:S01]  /*b0f0*/  @!P4 IMAD.IADD R221, R221, 0x1, -R242.reuse ;  /* 0x00000001ddddc824 */ /* 0x100fe200078e0af2 */
[----:B------:R-:W-:Y:S01]  /*b100*/  IABS R227, R228 ;  /* 0x000000e400e37213 */ /* 0x000fe20000000000 */
[----:B------:R-:W-:Y:S01]  /*b110*/  @!P2 IMAD.IADD R222, R222, 0x1, -R242 ;  /* 0x00000001dedea824 */ /* 0x000fe200078e0af2 */
[C---:B------:R-:W-:Y:S01]  /*b120*/  ISETP.GT.U32.AND P4, PT, R242.reuse, R223, PT ;  /* 0x000000dff200720c */ /* 0x040fe20003f84070 */
[----:B------:R-:W-:Y:S01]  /*b130*/  IMAD R224, R242, R224, R225 ;  /* 0x000000e0f2e07224 */ /* 0x000fe200078e02e1 */
[----:B------:R-:W-:Y:S01]  /*b140*/  ISETP.GE.AND P2, PT, R228, RZ, PT ;  /* 0x000000ffe400720c */ /* 0x000fe20003f46270 */
[----:B------:R-:W-:Y:S01]  /*b150*/  @!P5 IMAD.MOV R222, RZ, RZ, -R222 ;  /* 0x000000ffffded224 */ /* 0x000fe200078e0ade */
[----:B------:R-:W-:Y:S01]  /*b160*/  LOP3.LUT R228, R245, 0x1d4, RZ, 0xfc, !PT ;  /* 0x000001d4f5e47812 */ /* 0x000fe200078efcff */
[----:B------:R-:W-:Y:S01]  /*b170*/  IMAD.HI.U32 R226, R246, R229, RZ ;  /* 0x000000e5f6e27227 */ /* 0x000fe200078e00ff */
[----:B------:R-:W-:-:S03]  /*b180*/  ISETP.GT.U32.AND P5, PT, R242, R224, PT ;  /* 0x000000e0f200720c */ /* 0x000fc60003fa4070 */
[----:B------:R-:W-:Y:S02]  /*b190*/  IMAD.MOV R226, RZ, RZ, -R226 ;  /* 0x000000ffffe27224 */ /* 0x000fe400078e0ae2 */
[----:B------:R-:W-:Y:S01]  /*b1a0*/  @!P3 IMAD.MOV R221, RZ, RZ, -R221 ;  /* 0x000000ffffddb224 */ /* 0x000fe200078e0add */
[----:B------:R-:W-:Y:S01]  /*b1b0*/  ISETP.GE.AND P3, PT, R228, RZ, PT ;  /* 0x000000ffe400720c */ /* 0x000fe20003f66270 */
[--C-:B------:R-:W-:Y:S02]  /*b1c0*/  @!P4 IMAD.IADD R223, R223, 0x1, -R242.reuse ;  /* 0x00000001dfdfc824 */ /* 0x100fe400078e0af2 */
[----:B------:R-:W-:Y:S01]  /*b1d0*/  IMAD R225, R242, R226, R229 ;  /* 0x000000e2f2e17224 */ /* 0x000fe200078e02e5 */
[----:B------:R-:W-:Y:S01]  /*b1e0*/  IABS R229, R228 ;  /* 0x000000e400e57213 */ /* 0x000fe20000000000 */
[----:B------:R-:W-:Y:S01]  /*b1f0*/  IMAD.HI.U32 R226, R246, R227, RZ ;  /* 0x000000e3f6e27227 */ /* 0x000fe200078e00ff */
[----:B------:R-:W-:Y:S02]  /*b200*/  ISETP.GT.U32.AND P4, PT, R242, R223, PT ;  /* 0x000000dff200720c */ /* 0x000fe40003f84070 */
[----:B------:R-:W-:Y:S01]  /*b210*/  IABS R228, R230 ;  /* 0x000000e600e47213 */ /* 0x000fe20000000000 */
[----:B------:R-:W-:-:S02]  /*b220*/  @!P5 IMAD.IADD R224, R224, 0x1, -R242 ;  /* 0x00000001e0e0d824 */ /* 0x000fc400078e0af2 */
[----:B------:R-:W-:Y:S02]  /*b230*/  IMAD.MOV R226, RZ, RZ, -R226 ;  /* 0x000000ffffe27224 */ /* 0x000fe400078e0ae2 */
[----:B------:R-:W-:Y:S01]  /*b240*/  IMAD.HI.U32 R236, R246, R228, RZ ;  /* 0x000000e4f6ec7227 */ /* 0x000fe200078e00ff */
[----:B------:R-:W-:-:S03]  /*b250*/  ISETP.GT.U32.AND P5, PT, R242, R224, PT ;  /* 0x000000e0f200720c */ /* 0x000fc60003fa4070 */
[C---:B------:R-:W-:Y:S02]  /*b260*/  IMAD R226, R242.reuse, R226, R227 ;  /* 0x000000e2f2e27224 */ /* 0x040fe400078e02e3 */
[----:B------:R-:W-:Y:S01]  /*b270*/  IMAD.MOV.U32 R227, RZ, RZ, R229 ;  /* 0x000000ffffe37224 */ /* 0x000fe200078e00e5 */
[----:B------:R-:W-:Y:S01]  /*b280*/  IABS R229, R238 ;  /* 0x000000ee00e57213 */ /* 0x000fe20000000000 */
[----:B------:R-:W-:Y:S01]  /*b290*/  @!P4 IMAD.IADD R223, R223, 0x1, -R242 ;  /* 0x00000001dfdfc824 */ /* 0x000fe200078e0af2 */
[----:B------:R-:W-:Y:S01]  /*b2a0*/  ISETP.GT.U32.AND P4, PT, R242, R225, PT ;  /* 0x000000e1f200720c */ /* 0x000fe20003f84070 */
[----:B------:R-:W-:-:S04]  /*b2b0*/  IMAD.HI.U32 R231, R246, R227, RZ ;  /* 0x000000e3f6e77227 */ /* 0x000fc800078e00ff */
[----:B------:R-:W-:Y:S02]  /*b2c0*/  IMAD.MOV R231, RZ, RZ, -R231 ;  /* 0x000000ffffe77224 */ /* 0x000fe400078e0ae7 */
[----:B------:R-:W-:Y:S01]  /*b2d0*/  @!P5 IMAD.IADD R224, R224, 0x1, -R242 ;  /* 0x00000001e0e0d824 */ /* 0x000fe200078e0af2 */
[C---:B------:R-:W-:Y:S01]  /*b2e0*/  ISETP.GT.U32.AND P5, PT, R242.reuse, R226, PT ;  /* 0x000000e2f200720c */ /* 0x040fe20003fa4070 */
[C---:B------:R-:W-:Y:S01]  /*b2f0*/  IMAD R227, R242.reuse, R231, R227 ;  /* 0x000000e7f2e37224 */ /* 0x040fe200078e02e3 */
[----:B------:R-:W-:Y:S01]  /*b300*/  IABS R231, R233 ;  /* 0x000000e900e77213 */ /* 0x000fe20000000000 */
[----:B------:R-:W-:Y:S02]  /*b310*/  @!P6 IMAD.MOV R223, RZ, RZ, -R223 ;  /* 0x000000ffffdfe224 */ /* 0x000fe400078e0adf */
[----:B------:R-:W-:Y:S01]  /*b320*/  @!P4 IADD3 R225, R225, -R242, RZ ;  /* 0x800000f2e1e1c210 */ /* 0x000fe20007ffe0ff */
[----:B------:R-:W-:Y:S01]  /*b330*/  IMAD.MOV R236, RZ, RZ, -R236 ;  /* 0x000000ffffec7224 */ /* 0x000fe200078e0aec */
[C---:B------:R-:W-:Y:S01]  /*b340*/  ISETP.GT.U32.AND P6, PT, R242.reuse, R227, PT ;  /* 0x000000e3f200720c */ /* 0x040fe20003fc4070 */
[----:B------:R-:W-:Y:S01]  /*b350*/  @!P0 IMAD.MOV R224, RZ, RZ, -R224 ;  /* 0x000000ffffe08224 */ /* 0x000fe200078e0ae0 */
[C---:B------:R-:W-:Y:S01]  /*b360*/  ISETP.GT.U32.AND P4, PT, R242.reuse, R225, PT ;  /* 0x000000e1f200720c */ /* 0x040fe20003f84070 */
[----:B------:R-:W-:-:S02]  /*b370*/  IMAD R228, R242, R236, R228 ;  /* 0x000000ecf2e47224 */ /* 0x000fc400078e02e4 */
[----:B------:R-:W-:-:S03]  /*b380*/  IMAD.HI.U32 R236, R246, R234, RZ ;  /* 0x000000eaf6ec7227 */ /* 0x000fc600078e00ff */
[----:B------:R-:W-:Y:S01]  /*b390*/  ISETP.GT.U32.AND P0, PT, R242, R228, PT ;  /* 0x000000e4f200720c */ /* 0x000fe20003f04070 */
[----:B------:R-:W-:Y:S02]  /*b3a0*/  @!P5 IMAD.IADD R226, R226, 0x1, -R242 ;  /* 0x00000001e2e2d824 */ /* 0x000fe400078e0af2 */
[----:B------:R-:W-:-:S04]  /*b3b0*/  IMAD.HI.U32 R232, R246, R229, RZ ;  /* 0x000000e5f6e87227 */ /* 0x000fc800078e00ff */
[----:B------:R-:W-:Y:S01]  /*b3c0*/  @!P6 IMAD.IADD R227, R227, 0x1, -R242 ;  /* 0x00000001e3e3e824 */ /* 0x000fe200078e0af2 */
[----:B------:R-:W-:Y:S01]  /*b3d0*/  ISETP.GT.U32.AND P6, PT, R242, R226, PT ;  /* 0x000000e2f200720c */ /* 0x000fe20003fc4070 */
[----:B------:R-:W-:Y:S02]  /*b3e0*/  IMAD.MOV R236, RZ, RZ, -R236 ;  /* 0x000000ffffec7224 */ /* 0x000fe400078e0aec */
[----:B------:R-:W-:Y:S01]  /*b3f0*/  @!P4 IMAD.IADD R225, R225, 0x1, -R242 ;  /* 0x00000001e1e1c824 */ /* 0x000fe200078e0af2 */
[----:B------:R-:W-:Y:S01]  /*b400*/  ISETP.GE.AND P4, PT, R230, RZ, PT ;  /* 0x000000ffe600720c */ /* 0x000fe20003f86270 */
[----:B------:R-:W-:Y:S02]  /*b410*/  IMAD.MOV R232, RZ, RZ, -R232 ;  /* 0x000000ffffe87224 */ /* 0x000fe400078e0ae8 */
[C---:B------:R-:W-:Y:S01]  /*b420*/  IMAD R230, R242.reuse, R236, R234 ;  /* 0x000000ecf2e67224 */ /* 0x040fe200078e02ea */
[----:B------:R-:W-:Y:S01]  /*b430*/  @!P1 IADD3 R225, -R225, RZ, RZ ;  /* 0x000000ffe1e19210 */ /* 0x000fe20007ffe1ff */
[----:B------:R-:W-:Y:S01]  /*b440*/  IMAD R229, R242, R232, R229 ;  /* 0x000000e8f2e57224 */ /* 0x000fe200078e02e5 */
[----:B------:R-:W-:Y:S01]  /*b450*/  IABS R234, R243 ;  /* 0x000000f300ea7213 */ /* 0x000fe20000000000 */
[--C-:B------:R-:W-:Y:S01]  /*b460*/  @!P0 IMAD.IADD R228, R228, 0x1, -R242.reuse ;  /* 0x00000001e4e48824 */ /* 0x100fe200078e0af2 */
[----:B------:R-:W-:Y:S01]  /*b470*/  ISETP.GT.U32.AND P0, PT, R242, R227, PT ;  /* 0x000000e3f200720c */ /* 0x000fe20003f04070 */
[----:B------:R-:W-:Y:S01]  /*b480*/  @!P6 IMAD.IADD R226, R226, 0x1, -R242 ;  /* 0x00000001e2e2e824 */ /* 0x000fe200078e0af2 */
[----:B------:R-:W-:Y:S01]  /*b490*/  ISETP.GT.U32.AND P6, PT, R242, R230, PT ;  /* 0x000000e6f200720c */ /* 0x000fe20003fc4070 */
[----:B------:R-:W-:Y:S01]  /*b4a0*/  IMAD.HI.U32 R232, R246, R231, RZ ;  /* 0x000000e7f6e87227 */ /* 0x000fe200078e00ff */
[----:B------:R-:W-:-:S02]  /*b4b0*/  ISETP.GT.U32.AND P5, PT, R242, R229, PT ;  /* 0x000000e5f200720c */ /* 0x000fc40003fa4070 */
[C---:B------:R-:W-:Y:S01]  /*b4c0*/  ISETP.GT.U32.AND P1, PT, R242.reuse, R228, PT ;  /* 0x000000e4f200720c */ /* 0x040fe20003f24070 */
[----:B------:R-:W-:Y:S01]  /*b4d0*/  IMAD.MOV R232, RZ, RZ, -R232 ;  /* 0x000000ffffe87224 */ /* 0x000fe200078e0ae8 */
[----:B------:R-:W-:Y:S01]  /*b4e0*/  IABS R236, R241 ;  /* 0x000000f100ec7213 */ /* 0x000fe20000000000 */
[----:B------:R-:W-:Y:S02]  /*b4f0*/  @!P2 IMAD.MOV R226, RZ, RZ, -R226 ;  /* 0x000000ffffe2a224 */ /* 0x000fe400078e0ae2 */
[----:B------:R-:W-:Y:S01]  /*b500*/  IMAD R231, R242, R232, R231 ;  /* 0x000000e8f2e77224 */ /* 0x000fe200078e02e7 */
[----:B------:R-:W-:Y:S01]  /*b510*/  IABS R232, R239 ;  /* 0x000000ef00e87213 */ /* 0x000fe20000000000 */
[--C-:B------:R-:W-:Y:S02]  /*b520*/  @!P0 IMAD.IADD R227, R227, 0x1, -R242.reuse ;  /* 0x00000001e3e38824 */ /* 0x100fe400078e0af2 */
[----:B------:R-:W-:Y:S01]  /*b530*/  @!P6 IMAD.IADD R230, R230, 0x1, -R242 ;  /* 0x00000001e6e6e824 */ /* 0x000fe200078e0af2 */
[----:B------:R-:W-:Y:S01]  /*b540*/  ISETP.GT.U32.AND P0, PT, R242, R231, PT ;  /* 0x000000e7f200720c */ /* 0x000fe20003f04070 */
[----:B------:R-:W-:Y:S01]  /*b550*/  IMAD.HI.U32 R237, R246, R232, RZ ;  /* 0x000000e8f6ed7227 */ /* 0x000fe200078e00ff */
[----:B------:R-:W-:-:S02]  /*b560*/  ISETP.GE.AND P6, PT, R235, RZ, PT ;  /* 0x000000ffeb00720c */ /* 0x000fc40003fc6270 */
[----:B------:R-:W-:Y:S01]  /*b570*/  ISETP.GT.U32.AND P2, PT, R242, R230, PT ;  /* 0x000000e6f200720c */ /* 0x000fe20003f44070 */
[--C-:B------:R-:W-:Y:S01]  /*b580*/  @!P5 IMAD.IADD R229, R229, 0x1, -R242.reuse ;  /* 0x00000001e5e5d824 */ /* 0x100fe200078e0af2 */
[----:B------:R-:W-:Y:S01]  /*b590*/  @!P3 IADD3 R227, -R227, RZ, RZ ;  /* 0x000000ffe3e3b210 */ /* 0x000fe20007ffe1ff */
[----:B------:R-:W-:Y:S01]  /*b5a0*/  @!P1 IMAD.IADD R228, R228, 0x1, -R242 ;  /* 0x00000001e4e49824 */ /* 0x000fe200078e0af2 */
[----:B------:R-:W-:Y:S01]  /*b5b0*/  ISETP.GE.AND P1, PT, R238, RZ, PT ;  /* 0x000000ffee00720c */ /* 0x000fe20003f26270 */
[----:B------:R-:W-:Y:S01]  /*b5c0*/  IMAD.MOV R237, RZ, RZ, -R237 ;  /* 0x000000ffffed7224 */ /* 0x000fe200078e0aed */
[----:B------:R-:W-:Y:S01]  /*b5d0*/  ISETP.GT.U32.AND P5, PT, R242, R229, PT ;  /* 0x000000e5f200720c */ /* 0x000fe20003fa4070 */
[----:B------:R-:W-:-:S04]  /*b5e0*/  IMAD.HI.U32 R238, R246, R234, RZ ;  /* 0x000000eaf6ee7227 */ /* 0x000fc800078e00ff */
[----:B------:R-:W-:Y:S02]  /*b5f0*/  IMAD R232, R242, R237, R232 ;  /* 0x000000edf2e87224 */ /* 0x000fe400078e02e8 */
[----:B------:R-:W-:-:S04]  /*b600*/  IMAD.HI.U32 R237, R246, R236, RZ ;  /* 0x000000ecf6ed7227 */ /* 0x000fc800078e00ff */
[----:B------:R-:W-:Y:S01]  /*b610*/  IMAD.MOV R235, RZ, RZ, -R238 ;  /* 0x000000ffffeb7224 */ /* 0x000fe200078e0aee */
[----:B------:R-:W-:Y:S01]  /*b620*/  LOP3.LUT R238, R245, 0x1e4, RZ, 0xfc, !PT ;  /* 0x000001e4f5ee7812 */ /* 0x000fe200078efcff */
[----:B------:R-:W-:Y:S02]  /*b630*/  IMAD.MOV R237, RZ, RZ, -R237 ;  /* 0x000000ffffed7224 */ /* 0x000fe400078e0aed */
[C---:B------:R-:W-:Y:S01]  /*b640*/  IMAD R234, R242.reuse, R235, R234 ;  /* 0x000000ebf2ea7224 */ /* 0x040fe200078e02ea */
[----:B------:R-:W-:Y:S01]  /*b650*/  IABS R235, R238 ;  /* 0x000000ee00eb7213 */ /* 0x000fe20000000000 */
[----:B------:R-:W-:Y:S01]  /*b660*/  @!P0 IMAD.IADD R231, R231, 0x1, -R242 ;  /* 0x00000001e7e78824 */ /* 0x000fe200078e0af2 */
[----:B------:R-:W-:Y:S01]  /*b670*/  ISETP.GE.AND P0, PT, R233, RZ, PT ;  /* 0x000000ffe900720c */ /* 0x000fe20003f06270 */
[----:B------:R-:W-:Y:S01]  /*b680*/  IMAD R233, R242, R237, R236 ;  /* 0x000000edf2e97224 */ /* 0x000fe200078e02ec */
[----:B------:R-:W-:Y:S01]  /*b690*/  IABS R236, R240 ;  /* 0x000000f000ec7213 */ /* 0x000fe20000000000 */
[--C-:B------:R-:W-:Y:S01]  /*b6a0*/  @!P2 IMAD.IADD R230, R230, 0x1, -R242.reuse ;  /* 0x00000001e6e6a824 */ /* 0x100fe200078e0af2 */
[C---:B------:R-:W-:Y:S01]  /*b6b0*/  ISETP.GT.U32.AND P2, PT, R242.reuse, R234, PT ;  /* 0x000000eaf200720c */ /* 0x040fe20003f44070 */
[----:B------:R-:W-:Y:S01]  /*b6c0*/  @!P5 IMAD.IADD R229, R229, 0x1, -R242 ;  /* 0x00000001e5e5d824 */ /* 0x000fe200078e0af2 */
[C---:B------:R-:W-:Y:S01]  /*b6d0*/  ISETP.GT.U32.AND P5, PT, R242.reuse, R232, PT ;  /* 0x000000e8f200720c */ /* 0x040fe20003fa4070 */
[----:B------:R-:W-:Y:S01]  /*b6e0*/  @!P4 IMAD.MOV R228, RZ, RZ, -R228 ;  /* 0x000000ffffe4c224 */ /* 0x000fe200078e0ae4 */
[----:B------:R-:W-:Y:S01]  /*b6f0*/  ISETP.GT.U32.AND P4, PT, R242, R233, PT ;  /* 0x000000e9f200720c */ /* 0x000fe20003f84070 */
[----:B------:R-:W-:-:S04]  /*b700*/  IMAD.HI.U32 R237, R246, R235, RZ ;  /* 0x000000ebf6ed7227 */ /* 0x000fc800078e00ff */
[----:B------:R-:W-:Y:S01]  /*b710*/  @!P1 IMAD.MOV R229, RZ, RZ, -R229 ;  /* 0x000000ffffe59224 */ /* 0x000fe200078e0ae5 */
[----:B------:R-:W-:Y:S01]  /*b720*/  ISETP.GE.AND P1, PT, R239, RZ, PT ;  /* 0x000000ffef00720c */ /* 0x000fe20003f26270 */
[----:B------:R-:W-:Y:S01]  /*b730*/  IMAD.MOV R237, RZ, RZ, -R237 ;  /* 0x000000ffffed7224 */ /* 0x000fe200078e0aed */
[----:B------:R-:W-:Y:S01]  /*b740*/  LOP3.LUT R239, R245, 0x1e8, RZ, 0xfc, !PT ;  /* 0x000001e8f5ef7812 */ /* 0x000fe200078efcff */
[--C-:B------:R-:W-:Y:S02]  /*b750*/  @!P2 IMAD.IADD R234, R234, 0x1, -R242.reuse ;  /* 0x00000001eaeaa824 */ /* 0x100fe400078e0af2 */
[--C-:B------:R-:W-:Y:S01]  /*b760*/  @!P5 IMAD.IADD R232, R232, 0x1, -R242.reuse ;  /* 0x00000001e8e8d824 */ /* 0x100fe200078e0af2 */
[----:B------:R-:W-:Y:S01]  /*b770*/  ISETP.GT.U32.AND P5, PT, R242, R231, PT ;  /* 0x000000e7f200720c */ /* 0x000fe20003fa4070 */
[----:B------:R-:W-:Y:S01]  /*b780*/  @!P4 IMAD.IADD R233, R233, 0x1, -R242 ;  /* 0x00000001e9e9c824 */ /* 0x000fe200078e0af2 */
[----:B------:R-:W-:Y:S01]  /*b790*/  ISETP.GE.AND P4, PT, R238, RZ, PT ;  /* 0x000000ffee00720c */ /* 0x000fe20003f86270 */
[----:B------:R-:W-:Y:S01]  /*b7a0*/  IMAD.HI.U32 R238, R246, R236, RZ ;  /* 0x000000ecf6ee7227 */ /* 0x000fe200078e00ff */
[----:B------:R-:W-:-:S02]  /*b7b0*/  ISETP.GT.U32.AND P2, PT, R242, R234, PT ;  /* 0x000000eaf200720c */ /* 0x000fc40003f44070 */
[C---:B------:R-:W-:Y:S01]  /*b7c0*/  ISETP.GT.U32.AND P3, PT, R242.reuse, R232, PT ;  /* 0x000000e8f200720c */ /* 0x040fe20003f64070 */
[----:B------:R-:W-:Y:S02]  /*b7d0*/  IMAD.MOV R238, RZ, RZ, -R238 ;  /* 0x000000ffffee7224 */ /* 0x000fe400078e0aee */
[C---:B------:R-:W-:Y:S01]  /*b7e0*/  IMAD R235, R242.reuse, R237, R235 ;  /* 0x000000edf2eb7224 */ /* 0x040fe200078e02eb */
[----:B------:R-:W-:Y:S01]  /*b7f0*/  IABS R237, R239 ;  /* 0x000000ef00ed7213 */ /* 0x000fe20000000000 */
[----:B------:R-:W-:Y:S01]  /*b800*/  @!P6 IMAD.MOV R230, RZ, RZ, -R230 ;  /* 0x000000ffffe6e224 */ /* 0x000fe200078e0ae6 */
[C---:B------:R-:W-:Y:S01]  /*b810*/  ISETP.GT.U32.AND P6, PT, R242.reuse, R233, PT ;  /* 0x000000e9f200720c */ /* 0x040fe20003fc4070 */
[----:B------:R-:W-:Y:S02]  /*b820*/  IMAD R236, R242, R238, R236 ;  /* 0x000000eef2ec7224 */ /* 0x000fe400078e02ec */
[--C-:B------:R-:W-:Y:S01]  /*b830*/  @!P5 IMAD.IADD R231, R231, 0x1, -R242.reuse ;  /* 0x00000001e7e7d824 */ /* 0x100fe200078e0af2 */
[----:B------:R-:W-:Y:S01]  /*b840*/  ISETP.GE.AND P5, PT, R241, RZ, PT ;  /* 0x000000fff100720c */ /* 0x000fe20003fa6270 */
[----:B------:R-:W-:Y:S01]  /*b850*/  @!P2 IMAD.IADD R234, R234, 0x1, -R242 ;  /* 0x00000001eaeaa824 */ /* 0x000fe200078e0af2 */
[----:B------:R-:W-:Y:S01]  /*b860*/  ISETP.GT.U32.AND P2, PT, R242, R236, PT ;  /* 0x000000ecf200720c */ /* 0x000fe20003f44070 */
[----:B------:R-:W-:Y:S01]  /*b870*/  IMAD.HI.U32 R238, R246, R237, RZ ;  /* 0x000000edf6ee7227 */ /* 0x000fe200078e00ff */
[----:B------:R-:W-:-:S03]  /*b880*/  LOP3.LUT R241, R245, 0x1ea, RZ, 0xfc, !PT ;  /* 0x000001eaf5f17812 */ /* 0x000fc600078efcff */
[----:B------:R-:W-:Y:S01]  /*b890*/  @!P3 IMAD.IADD R232, R232, 0x1, -R242 ;  /* 0x00000001e8e8b824 */ /* 0x000fe200078e0af2 */
[----:B------:R-:W-:Y:S01]  /*b8a0*/  ISETP.GE.AND P3, PT, R243, RZ, PT ;  /* 0x000000fff300720c */ /* 0x000fe20003f66270 */
[----:B------:R-:W-:Y:S01]  /*b8b0*/  IMAD.MOV R238, RZ, RZ, -R238 ;  /* 0x000000ffffee7224 */ /* 0x000fe200078e0aee */
[----:B------:R-:W-:Y:S01]  /*b8c0*/  LOP3.LUT R243, R245, 0x1ec, RZ, 0xfc, !PT ;  /* 0x000001ecf5f37812 */ /* 0x000fe200078efcff */
[--C-:B------:R-:W-:Y:S01]  /*b8d0*/  @!P6 IMAD.IADD R233, R233, 0x1, -R242.reuse ;  /* 0x00000001e9e9e824 */ /* 0x100fe200078e0af2 */
[----:B------:R-:W-:Y:S01]  /*b8e0*/  @!P1 IADD3 R232, -R232, RZ, RZ ;  /* 0x000000ffe8e89210 */ /* 0x000fe20007ffe1ff */
[C---:B------:R-:W-:Y:S01]  /*b8f0*/  IMAD R237, R242.reuse, R238, R237 ;  /* 0x000000eef2ed7224 */ /* 0x040fe200078e02ed */
        /* <DEDUP_REMOVED lines=8> */
[----:B------:R-:W-:-:S02]  /*b980*/  ISETP.GE.AND P6, PT, R239, RZ, PT ;  /* 0x000000ffef00720c */ /* 0x000fc40003fc6270 */
[----:B------:R-:W-:Y:S01]  /*b990*/  ISETP.GE.AND P0, PT, R240, RZ, PT ;  /* 0x000000fff000720c */ /* 0x000fe20003f06270 */
[----:B------:R-:W-:Y:S01]  /*b9a0*/  @!P3 IMAD.MOV R234, RZ, RZ, -R234 ;  /* 0x000000ffffeab224 */ /* 0x000fe200078e0aea */
[----:B------:R-:W-:Y:S01]  /*b9b0*/  ISETP.GE.AND P3, PT, R241, RZ, PT ;  /* 0x000000fff100720c */ /* 0x000fe20003f66270 */
[--C-:B------:R-:W-:Y:S01]  /*b9c0*/  @!P1 IMAD.IADD R235, R235, 0x1, -R242.reuse ;  /* 0x00000001ebeb9824 */ /* 0x100fe200078e0af2 */
[----:B------:R-:W-:Y:S01]  /*b9d0*/  IABS R239, R243 ;  /* 0x000000f300ef7213 */ /* 0x000fe20000000000 */
[----:B------:R-:W-:Y:S01]  /*b9e0*/  IMAD.MOV R241, RZ, RZ, -R247 ;  /* 0x000000fffff17224 */ /* 0x000fe200078e0af7 */
[----:B------:R-:W-:Y:S01]  /*b9f0*/  IABS R240, R244 ;  /* 0x000000f400f07213 */ /* 0x000fe20000000000 */
[----:B------:R-:W-:Y:S01]  /*ba00*/  @!P5 IMAD.IADD R237, R237, 0x1, -R242 ;  /* 0x00000001ededd824 */ /* 0x000fe200078e0af2 */
[C---:B------:R-:W-:Y:S01]  /*ba10*/  ISETP.GT.U32.AND P1, PT, R242.reuse, R235, PT ;  /* 0x000000ebf200720c */ /* 0x040fe20003f24070 */
[----:B------:R-:W-:Y:S01]  /*ba20*/  IMAD R238, R242, R241, R238 ;  /* 0x000000f1f2ee7224 */ /* 0x000fe200078e02ee */
[----:B------:R-:W-:Y:S01]  /*ba30*/  @!P2 IADD3 R236, R236, -R242, RZ ;  /* 0x800000f2ececa210 */ /* 0x000fe20007ffe0ff */
[----:B------:R-:W-:Y:S01]  /*ba40*/  IMAD.HI.U32 R247, R246, R239, RZ ;  /* 0x000000eff6f77227 */ /* 0x000fe200078e00ff */
[----:B------:R-:W-:-:S02]  /*ba50*/  ISETP.GT.U32.AND P5, PT, R242, R237, PT ;  /* 0x000000edf200720c */ /* 0x000fc40003fa4070 */
[----:B------:R-:W-:Y:S01]  /*ba60*/  ISETP.GT.U32.AND P2, PT, R242, R238, PT ;  /* 0x000000eef200720c */ /* 0x000fe20003f44070 */
[----:B------:R-:W-:-:S04]  /*ba70*/  IMAD.HI.U32 R248, R246, R240, RZ ;  /* 0x000000f0f6f87227 */ /* 0x000fc800078e00ff */
[----:B------:R-:W-:Y:S02]  /*ba80*/  IMAD.MOV R241, RZ, RZ, -R247 ;  /* 0x000000fffff17224 */ /* 0x000fe400078e0af7 */
[----:B------:R-:W-:Y:S01]  /*ba90*/  @!P1 IMAD.IADD R235, R235, 0x1, -R242 ;  /* 0x00000001ebeb9824 */ /* 0x000fe200078e0af2 */
[----:B------:R-:W-:Y:S01]  /*baa0*/  ISETP.GE.AND P1, PT, R243, RZ, PT ;  /* 0x000000fff300720c */ /* 0x000fe20003f26270 */
[----:B------:R-:W-:Y:S02]  /*bab0*/  IMAD.MOV R243, RZ, RZ, -R248 ;  /* 0x000000fffff37224 */ /* 0x000fe400078e0af8 */
[C---:B------:R-:W-:Y:S01]  /*bac0*/  IMAD R239, R242.reuse, R241, R239 ;  /* 0x000000f1f2ef7224 */ /* 0x040fe200078e02ef */
[----:B------:R-:W-:Y:S01]  /*bad0*/  LOP3.LUT R241, R245, 0x1f0, RZ, 0xfc, !PT ;  /* 0x000001f0f5f17812 */ /* 0x000fe200078efcff */
[----:B------:R-:W-:Y:S01]  /*bae0*/  IMAD R240, R242, R243, R240 ;  /* 0x000000f3f2f07224 */ /* 0x000fe200078e02f0 */
[----:B------:R-:W-:Y:S01]  /*baf0*/  IABS R243, R249 ;  /* 0x000000f900f37213 */ /* 0x000fe20000000000 */
[----:B------:R-:W-:-:S02]  /*bb00*/  @!P2 IMAD.IADD R238, R238, 0x1, -R242 ;  /* 0x00000001eeeea824 */ /* 0x000fc400078e0af2 */
[----:B------:R-:W-:Y:S01]  /*bb10*/  @!P5 IMAD.IADD R237, R237, 0x1, -R242 ;  /* 0x00000001ededd824 */ /* 0x000fe200078e0af2 */
[C---:B------:R-:W-:Y:S01]  /*bb20*/  ISETP.GT.U32.AND P5, PT, R242.reuse, R239, PT ;  /* 0x000000eff200720c */ /* 0x040fe20003fa4070 */
[----:B------:R-:W-:Y:S01]  /*bb30*/  @!P0 IMAD.MOV R236, RZ, RZ, -R236 ;  /* 0x000000ffffec8224 */ /* 0x000fe200078e0aec */
[----:B------:R-:W-:Y:S01]  /*bb40*/  ISETP.GE.AND P0, PT, R241, RZ, PT ;  /* 0x000000fff100720c */ /* 0x000fe20003f06270 */
[----:B------:R-:W-:Y:S01]  /*bb50*/  @!P6 IMAD.MOV R237, RZ, RZ, -R237 ;  /* 0x000000ffffede224 */ /* 0x000fe200078e0aed */
[----:B------:R-:W-:Y:S01]  /*bb60*/  IABS R241, R241 ;  /* 0x000000f100f17213 */ /* 0x000fe20000000000 */
[----:B------:R-:W-:Y:S01]  /*bb70*/  @!P4 IMAD.MOV R235, RZ, RZ, -R235 ;  /* 0x000000ffffebc224 */ /* 0x000fe200078e0aeb */
[----:B------:R-:W-:Y:S01]  /*bb80*/  ISETP.GT.U32.AND P2, PT, R242, R238, PT ;  /* 0x000000eef200720c */ /* 0x000fe20003f44070 */
[----:B------:R-:W-:Y:S01]  /*bb90*/  IMAD.HI.U32 R248, R246, R243, RZ ;  /* 0x000000f3f6f87227 */ /* 0x000fe200078e00ff */
[----:B------:R-:W-:Y:S02]  /*bba0*/  ISETP.GT.U32.AND P6, PT, R242, R240, PT ;  /* 0x000000f0f200720c */ /* 0x000fe40003fc4070 */
[----:B------:R-:W-:Y:S01]  /*bbb0*/  ISETP.GE.AND P4, PT, R244, RZ, PT ;  /* 0x000000fff400720c */ /* 0x000fe20003f86270 */
[----:B------:R-:W-:Y:S01]  /*bbc0*/  IMAD.HI.U32 R247, R246, R241, RZ ;  /* 0x000000f1f6f77227 */ /* 0x000fe200078e00ff */
[----:B------:R-:W-:-:S03]  /*bbd0*/  IABS R244, R252 ;  /* 0x000000fc00f47213 */ /* 0x000fc60000000000 */
[----:B------:R-:W-:Y:S02]  /*bbe0*/  IMAD.MOV R247, RZ, RZ, -R247 ;  /* 0x000000fffff77224 */ /* 0x000fe400078e0af7 */
[--C-:B------:R-:W-:Y:S02]  /*bbf0*/  @!P5 IMAD.IADD R239, R239, 0x1, -R242.reuse ;  /* 0x00000001efefd824 */ /* 0x100fe400078e0af2 */
[----:B------:R-:W-:Y:S01]  /*bc00*/  @!P2 IMAD.IADD R238, R238, 0x1, -R242 ;  /* 0x00000001eeeea824 */ /* 0x000fe200078e0af2 */
[----:B------:R-:W-:Y:S01]  /*bc10*/  ISETP.GE.AND P2, PT, R249, RZ, PT ;  /* 0x000000fff900720c */ /* 0x000fe20003f46270 */
[----:B------:R-:W-:Y:S01]  /*bc20*/  IMAD R241, R242, R247, R241 ;  /* 0x000000f7f2f17224 */ /* 0x000fe200078e02f1 */
[----:B------:R-:W-:Y:S01]  /*bc30*/  @!P6 IADD3 R240, R240, -R242, RZ ;  /* 0x800000f2f0f0e210 */ /* 0x000fe20007ffe0ff */
[----:B------:R-:W-:Y:S01]  /*bc40*/  @!P3 IMAD.MOV R238, RZ, RZ, -R238 ;  /* 0x000000ffffeeb224 */ /* 0x000fe200078e0aee */
[----:B------:R-:W-:Y:S01]  /*bc50*/  ISETP.GT.U32.AND P5, PT, R242, R239, PT ;  /* 0x000000eff200720c */ /* 0x000fe20003fa4070 */
[----:B------:R-:W-:Y:S01]  /*bc60*/  IMAD.HI.U32 R0, R246, R244, RZ ;  /* 0x000000f4f6007227 */ /* 0x000fe200078e00ff */
[----:B------:R-:W-:-:S02]  /*bc70*/  ISETP.GT.U32.AND P6, PT, R242, R240, PT ;  /* 0x000000f0f200720c */ /* 0x000fc40003fc4070 */
[C---:B------:R-:W-:Y:S01]  /*bc80*/  ISETP.GT.U32.AND P3, PT, R242.reuse, R241, PT ;  /* 0x000000f1f200720c */ /* 0x040fe20003f64070 */
[----:B------:R-:W-:Y:S01]  /*bc90*/  IMAD.MOV R248, RZ, RZ, -R248 ;  /* 0x000000fffff87224 */ /* 0x000fe200078e0af8 */
[----:B------:R-:W-:Y:S01]  /*bca0*/  IABS R247, R251 ;  /* 0x000000fb00f77213 */ /* 0x000fe20000000000 */
[----:B------:R-:W-:Y:S02]  /*bcb0*/  IMAD.MOV R0, RZ, RZ, -R0 ;  /* 0x000000ffff007224 */ /* 0x000fe400078e0a00 */
[C---:B------:R-:W-:Y:S01]  /*bcc0*/  IMAD R243, R242.reuse, R248, R243 ;  /* 0x000000f8f2f37224 */ /* 0x040fe200078e02f3 */
[----:B------:R-:W-:Y:S01]  /*bcd0*/  IABS R248, R250 ;  /* 0x000000fa00f87213 */ /* 0x000fe20000000000 */
[----:B------:R-:W-:Y:S01]  /*bce0*/  IMAD R244, R242, R0, R244 ;  /* 0x00000000f2f47224 */ /* 0x000fe200078e02f4 */
[----:B------:R-:W-:Y:S01]  /*bcf0*/  LOP3.LUT R0, R245, 0x1fa, RZ, 0xfc, !PT ;  /* 0x000001faf5007812 */ /* 0x000fe200078efcff */
[----:B------:R-:W-:-:S03]  /*bd00*/  IMAD.HI.U32 R245, R246, R247, RZ ;  /* 0x000000f7f6f57227 */ /* 0x000fc600078e00ff */
[----:B------:R-:W-:Y:S01]  /*bd10*/  IABS R249, R0 ;  /* 0x0000000000f97213 */ /* 0x000fe20000000000 */
[--C-:B------:R-:W-:Y:S01]  /*bd20*/  @!P5 IMAD.IADD R239, R239, 0x1, -R242.reuse ;  /* 0x00000001efefd824 */ /* 0x100fe200078e0af2 */
[----:B------:R-:W-:Y:S01]  /*bd30*/  ISETP.GT.U32.AND P5, PT, R242, R243, PT ;  /* 0x000000f3f200720c */ /* 0x000fe20003fa4070 */
[--C-:B------:R-:W-:Y:S01]  /*bd40*/  @!P6 IMAD.IADD R240, R240, 0x1, -R242.reuse ;  /* 0x00000001f0f0e824 */ /* 0x100fe200078e0af2 */
[C---:B------:R-:W-:Y:S01]  /*bd50*/  ISETP.GT.U32.AND P6, PT, R242.reuse, R244, PT ;  /* 0x000000f4f200720c */ /* 0x040fe20003fc4070 */
[----:B------:R-:W-:Y:S02]  /*bd60*/  @!P3 IMAD.IADD R241, R241, 0x1, -R242 ;  /* 0x00000001f1f1b824 */ /* 0x000fe400078e0af2 */
[----:B------:R-:W-:Y:S02]  /*bd70*/  IMAD.MOV R245, RZ, RZ, -R245 ;  /* 0x000000fffff57224 */ /* 0x000fe400078e0af5 */
[----:B-1----:R-:W-:Y:S01]  /*bd80*/  IMAD.MOV.U32 R2, RZ, RZ, R249 ;  /* 0x000000ffff027224 */ /* 0x002fe200078e00f9 */
[C---:B------:R-:W-:Y:S01]  /*bd90*/  ISETP.GT.U32.AND P3, PT, R242.reuse, R241, PT ;  /* 0x000000f1f200720c */ /* 0x040fe20003f64070 */
[----:B------:R-:W-:-:S02]  /*bda0*/  IMAD R245, R242, R245, R247 ;  /* 0x000000f5f2f57224 */ /* 0x000fc400078e02f7 */
[----:B------:R-:W-:-:S04]  /*bdb0*/  IMAD.HI.U32 R247, R246, R248, RZ ;  /* 0x000000f8f6f77227 */ /* 0x000fc800078e00ff */
[----:B------:R-:W-:Y:S02]  /*bdc0*/  IMAD.MOV.U32 R249, RZ, RZ, R3 ;  /* 0x000000fffff97224 */ /* 0x000fe400078e0003 */
[----:B------:R-:W-:Y:S02]  /*bdd0*/  IMAD.MOV R247, RZ, RZ, -R247 ;  /* 0x000000fffff77224 */ /* 0x000fe400078e0af7 */
[----:B------:R-:W-:-:S04]  /*bde0*/  IMAD.HI.U32 R4, R246, R2, RZ ;  /* 0x00000002f6047227 */ /* 0x000fc800078e00ff */
[----:B------:R-:W-:Y:S01]  /*bdf0*/  @!P5 IMAD.IADD R243, R243, 0x1, -R242 ;  /* 0x00000001f3f3d824 */ /* 0x000fe200078e0af2 */
[----:B------:R-:W-:Y:S01]  /*be00*/  ISETP.GT.U32.AND P5, PT, R242, R245, PT ;  /* 0x000000f5f200720c */ /* 0x000fe20003fa4070 */
[----:B------:R-:W-:-:S04]  /*be10*/  IMAD.HI.U32 R3, R246, R249, RZ ;  /* 0x000000f9f6037227 */ /* 0x000fc800078e00ff */
[----:B------:R-:W-:Y:S02]  /*be20*/  @!P6 IMAD.IADD R244, R244, 0x1, -R242 ;  /* 0x00000001f4f4e824 */ /* 0x000fe400078e0af2 */
[----:B------:R-:W-:Y:S01]  /*be30*/  IMAD R246, R242, R247, R248 ;  /* 0x000000f7f2f67224 */ /* 0x000fe200078e02f8 */
[----:B------:R-:W-:Y:S01]  /*be40*/  IADD3 R247, -R4, RZ, RZ ;  /* 0x000000ff04f77210 */ /* 0x000fe20007ffe1ff */
[----:B------:R-:W-:Y:S01]  /*be50*/  @!P1 IMAD.MOV R239, RZ, RZ, -R239 ;  /* 0x000000ffffef9224 */ /* 0x000fe200078e0aef */
[C---:B------:R-:W-:Y:S01]  /*be60*/  ISETP.GT.U32.AND P1, PT, R242.reuse, R243, PT ;  /* 0x000000f3f200720c */ /* 0x040fe20003f24070 */
[----:B------:R-:W-:Y:S01]  /*be70*/  @!P3 IMAD.IADD R241, R241, 0x1, -R242 ;  /* 0x00000001f1f1b824 */ /* 0x000fe200078e0af2 */
[C---:B------:R-:W-:Y:S01]  /*be80*/  ISETP.GT.U32.AND P6, PT, R242.reuse, R244, PT ;  /* 0x000000f4f200720c */ /* 0x040fe20003fc4070 */
[----:B------:R-:W-:Y:S01]  /*be90*/  IMAD.MOV R248, RZ, RZ, -R3 ;  /* 0x000000fffff87224 */ /* 0x000fe200078e0a03 */
[C---:B------:R-:W-:Y:S01]  /*bea0*/  ISETP.GT.U32.AND P3, PT, R242.reuse, R246, PT ;  /* 0x000000f6f200720c */ /* 0x040fe20003f64070 */
[C---:B------:R-:W-:Y:S01]  /*beb0*/  IMAD R247, R242.reuse, R247, R2 ;  /* 0x000000f7f2f77224 */ /* 0x040fe200078e0202 */
[----:B------:R-:W2:Y:S01]  /*bec0*/  LDL.LU R4, [R1+0x25f4] ;  /* 0x0025f40001047983 */ /* 0x000ea20000300800 */
[----:B------:R-:W-:-:S02]  /*bed0*/  IMAD R248, R242, R248, R249 ;  /* 0x000000f8f2f87224 */ /* 0x000fc400078e02f9 */
[--C-:B------:R-:W-:Y:S01]  /*bee0*/  @!P5 IMAD.IADD R245, R245, 0x1, -R242.reuse ;  /* 0x00000001f5f5d824 */ /* 0x100fe200078e0af2 */
[----:B------:R-:W3:Y:S03]  /*bef0*/  LDL.LU R3, [R1+0x25f0] ;  /* 0x0025f00001037983 */ /* 0x000ee60000300800 */
[--C-:B------:R-:W-:Y:S01]  /*bf00*/  @!P1 IMAD.IADD R243, R243, 0x1, -R242.reuse ;  /* 0x00000001f3f39824 */ /* 0x100fe200078e0af2 */
[----:B------:R-:W-:Y:S01]  /*bf10*/  ISETP.GT.U32.AND P1, PT, R242, R247, PT ;  /* 0x000000f7f200720c */ /* 0x000fe20003f24070 */
[--C-:B------:R-:W-:Y:S01]  /*bf20*/  @!P6 IMAD.IADD R244, R244, 0x1, -R242.reuse ;  /* 0x00000001f4f4e824 */ /* 0x100fe200078e0af2 */
[----:B------:R-:W-:Y:S01]  /*bf30*/  ISETP.GT.U32.AND P6, PT, R242, R248, PT ;  /* 0x000000f8f200720c */ /* 0x000fe20003fc4070 */
[----:B------:R-:W-:Y:S01]  /*bf40*/  @!P3 IMAD.IADD R246, R246, 0x1, -R242 ;  /* 0x00000001f6f6b824 */ /* 0x000fe200078e0af2 */
[C---:B------:R-:W-:Y:S01]  /*bf50*/  ISETP.GT.U32.AND P5, PT, R242.reuse, R245, PT ;  /* 0x000000f5f200720c */ /* 0x040fe20003fa4070 */
[----:B------:R-:W-:Y:S01]  /*bf60*/  @!P0 IMAD.MOV R241, RZ, RZ, -R241 ;  /* 0x000000fffff18224 */ /* 0x000fe200078e0af1 */
[----:B------:R-:W4:Y:S01]  /*bf70*/  LDL.LU R2, [R1+0x25ec] ;  /* 0x0025ec0001027983 */ /* 0x000f220000300800 */
[----:B------:R-:W-:Y:S01]  /*bf80*/  @!P4 IMAD.MOV R240, RZ, RZ, -R240 ;  /* 0x000000fffff0c224 */ /* 0x000fe200078e0af0 */
[----:B------:R-:W-:Y:S01]  /*bf90*/  ISETP.GT.U32.AND P0, PT, R242, R246, PT ;  /* 0x000000f6f200720c */ /* 0x000fe20003f04070 */
[----:B------:R-:W-:Y:S01]  /*bfa0*/  @!P2 IMAD.MOV R243, RZ, RZ, -R243 ;  /* 0x000000fffff3a224 */ /* 0x000fe200078e0af3 */
[----:B------:R-:W-:Y:S01]  /*bfb0*/  ISETP.GE.AND P4, PT, R252, RZ, PT ;  /* 0x000000fffc00720c */ /* 0x000fe20003f86270 */
[----:B------:R-:W-:-:S02]  /*bfc0*/  IMAD.MOV.U32 R249, RZ, RZ, c[0x0][0x180] ;  /* 0x00006000fff97624 */ /* 0x000fc400078e00ff */
[--C-:B------:R-:W-:Y:S01]  /*bfd0*/  @!P1 IMAD.IADD R247, R247, 0x1, -R242.reuse ;  /* 0x00000001f7f79824 */ /* 0x100fe200078e0af2 */
[----:B------:R-:W-:Y:S01]  /*bfe0*/  ISETP.GE.AND P1, PT, R250, RZ, PT ;  /* 0x000000fffa00720c */ /* 0x000fe20003f26270 */
[--C-:B------:R-:W-:Y:S01]  /*bff0*/  @!P6 IMAD.IADD R248, R248, 0x1, -R242.reuse ;  /* 0x00000001f8f8e824 */ /* 0x100fe200078e0af2 */
[----:B------:R-:W2:Y:S01]  /*c000*/  LDL.LU R250, [R1+0x10] ;  /* 0x0000100001fa7983 */ /* 0x000ea20000300800 */
[--C-:B------:R-:W-:Y:S01]  /*c010*/  @!P5 IMAD.IADD R245, R245, 0x1, -R242.reuse ;  /* 0x00000001f5f5d824 */ /* 0x100fe200078e0af2 */
[----:B------:R-:W-:Y:S02]  /*c020*/  ISETP.GE.AND P5, PT, R251, RZ, PT ;  /* 0x000000fffb00720c */ /* 0x000fe40003fa6270 */
[----:B------:R-:W2:Y:S01]  /*c030*/  LDL.LU R251, [R1+0xc] ;  /* 0x00000c0001fb7983 */ /* 0x000ea20000300800 */
[----:B------:R-:W-:Y:S01]  /*c040*/  ISETP.GT.U32.AND P6, PT, R242, R247, PT ;  /* 0x000000f7f200720c */ /* 0x000fe20003fc4070 */
[----:B------:R-:W-:Y:S01]  /*c050*/  @!P0 IMAD.IADD R246, R246, 0x1, -R242 ;  /* 0x00000001f6f68824 */ /* 0x000fe200078e0af2 */
[----:B------:R-:W-:Y:S01]  /*c060*/  ISETP.GT.U32.AND P2, PT, R242, R248, PT ;  /* 0x000000f8f200720c */ /* 0x000fe20003f44070 */
[----:B------:R-:W2:Y:S01]  /*c070*/  LDL.LU R252, [R1+0x8] ;  /* 0x0000080001fc7983 */ /* 0x000ea20000300800 */
[----:B------:R-:W-:-:S03]  /*c080*/  IADD3 R249, R249, -0x1, RZ ;  /* 0xfffffffff9f97810 */ /* 0x000fc60007ffe0ff */
[----:B------:R-:W2:Y:S01]  /*c090*/  LDL.LU R242, [R1+0x2c] ;  /* 0x00002c0001f27983 */ /* 0x000ea20000300800 */
[----:B------:R-:W-:Y:S02]  /*c0a0*/  ISETP.GE.U32.AND P3, PT, R249, 0x7fffffc0, PT ;  /* 0x7fffffc0f900780c */ /* 0x000fe40003f66070 */
[----:B------:R-:W-:Y:S01]  /*c0b0*/  MOV R249, c[0x0][0x180] ;  /* 0x0000600000f97a02 */ /* 0x000fe20000000f00 */
[----:B------:R-:W-:-:S03]  /*c0c0*/  @!P4 IMAD.MOV R244, RZ, RZ, -R244 ;  /* 0x000000fffff4c224 */ /* 0x000fc600078e0af4 */
[----:B------:R-:W-:-:S04]  /*c0d0*/  IADD3 R249, R249, -0x5, RZ ;  /* 0xfffffffbf9f97810 */ /* 0x000fc80007ffe0ff */
[----:B------:R-:W-:Y:S01]  /*c0e0*/  ISETP.GE.U32.AND P4, PT, R249, 0x7fffffbc, PT ;  /* 0x7fffffbcf900780c */ /* 0x000fe20003f86070 */
[----:B------:R-:W-:-:S05]  /*c0f0*/  IMAD.MOV.U32 R249, RZ, RZ, c[0x0][0x180] ;  /* 0x00006000fff97624 */ /* 0x000fca00078e00ff */
[----:B------:R-:W-:Y:S01]  /*c100*/  IADD3 R249, R249, -0x9, RZ ;  /* 0xfffffff7f9f97810 */ /* 0x000fe20007ffe0ff */
[----:B------:R-:W-:-:S03]  /*c110*/  @!P1 IMAD.MOV R246, RZ, RZ, -R246 ;  /* 0x000000fffff69224 */ /* 0x000fc600078e0af6 */
[----:B------:R-:W-:Y:S01]  /*c120*/  ISETP.GE.U32.AND P0, PT, R249, 0x7fffffb8, PT ;  /* 0x7fffffb8f900780c */ /* 0x000fe20003f06070 */
[----:B------:R-:W-:Y:S02]  /*c130*/  IMAD.MOV.U32 R249, RZ, RZ, c[0x0][0x180] ;  /* 0x00006000fff97624 */ /* 0x000fe400078e00ff */
[----:B------:R-:W-:Y:S01]  /*c140*/  @!P5 IMAD.MOV R245, RZ, RZ, -R245 ;  /* 0x000000fffff5d224 */ /* 0x000fe200078e0af5 */
[----:B------:R-:W-:Y:S02]  /*c150*/  ISETP.GE.AND P5, PT, R0, RZ, PT ;  /* 0x000000ff0000720c */ /* 0x000fe40003fa6270 */
[----:B------:R-:W-:Y:S01]  /*c160*/  IADD3 R249, R249, -0xd, RZ ;  /* 0xfffffff3f9f97810 */ /* 0x000fe20007ffe0ff */
[----:B------:R-:W3:Y:S01]  /*c170*/  LDL.LU R0, [R1+0x25e8] ;  /* 0x0025e80001007983 */ /* 0x000ee20000300800 */
[----:B--2---:R-:W-:Y:S02]  /*c180*/  ISETP.GE.AND P1, PT, R242, RZ, PT ;  /* 0x000000fff200720c */ /* 0x004fe40003f26270 */
[----:B------:R-:W-:-:S05]  /*c190*/  IABS R242, c[0x0][0x17c] ;  /* 0x00005f0000f27a13 */ /* 0x000fca0000000000 */
[--C-:B------:R-:W-:Y:S01]  /*c1a0*/  @!P6 IMAD.IADD R247, R247, 0x1, -R242.reuse ;  /* 0x00000001f7f7e824 */ /* 0x100fe200078e0af2 */
[----:B------:R-:W-:Y:S01]  /*c1b0*/  ISETP.GE.U32.AND P6, PT, R249, 0x7fffffb4, PT ;  /* 0x7fffffb4f900780c */ /* 0x000fe20003fc6070 */
[----:B------:R-:W-:Y:S02]  /*c1c0*/  IMAD.MOV.U32 R249, RZ, RZ, c[0x0][0x180] ;  /* 0x00006000fff97624 */ /* 0x000fe400078e00ff */
[----:B------:R-:W-:-:S03]  /*c1d0*/  @!P2 IMAD.IADD R248, R248, 0x1, -R242 ;  /* 0x00000001f8f8a824 */ /* 0x000fc600078e0af2 */
[----:B------:R-:W-:Y:S02]  /*c1e0*/  IADD3 R242, R249, -0x11, RZ ;  /* 0xffffffeff9f27810 */ /* 0x000fe40007ffe0ff */
[----:B------:R-:W-:Y:S02]  /*c1f0*/  @!P5 IADD3 R247, -R247, RZ, RZ ;  /* 0x000000fff7f7d210 */ /* 0x000fe40007ffe1ff */
[----:B------:R-:W-:Y:S02]  /*c200*/  ISETP.GE.U32.AND P5, PT, R242, 0x7fffffb0, PT ;  /* 0x7fffffb0f200780c */ /* 0x000fe40003fa6070 */
[----:B------:R-:W1:Y:S01]  /*c210*/  S2R R242, SR_TID.X ;  /* 0x0000000000f27919 */ /* 0x000e620000002100 */
[----:B------:R-:W-:Y:S01]  /*c220*/  @!P1 IMAD.MOV R248, RZ, RZ, -R248 ;  /* 0x000000fffff89224 */ /* 0x000fe200078e0af8 */
[----:B-1----:R-:W-:-:S05]  /*c230*/  LOP3.LUT R242, R242, 0x3f, RZ, 0xc0, !PT ;  /* 0x0000003ff2f27812 */ /* 0x002fca00078ec0ff */
[----:B------:R-:W-:-:S05]  /*c240*/  IMAD R242, R242, c[0x0][0x18c], RZ ;  /* 0x00006300f2f27a24 */ /* 0x000fca00078e02ff */
[----:B------:R-:W-:-:S05]  /*c250*/  LEA R242, P1, R242, c[0x0][0x168], 0x2 ;  /* 0x00005a00f2f27a11 */ /* 0x000fca00078210ff */
[----:B------:R1:W-:Y:S04]  /*c260*/  STL [R1+0x25d4], R242 ;  /* 0x0025d4f201007387 */ /* 0x0003e80000100800 */
[----:B-1----:R-:W2:Y:S01]  /*c270*/  LDL.LU R242, [R1+0x14] ;  /* 0x0000140001f27983 */ /* 0x002ea20000300800 */
[----:B------:R-:W-:Y:S02]  /*c280*/  ISETP.NE.AND P2, PT, RZ, c[0x0][0x17c], PT ;  /* 0x00005f00ff007a0c */ /* 0x000fe40003f45270 */
[----:B------:R-:W-:-:S04]  /*c290*/  LOP3.LUT R249, RZ, c[0x0][0x17c], RZ, 0x33, !PT ;  /* 0x00005f00fff97a12 */ /* 0x000fc800078e33ff */
[----:B--2---:R-:W-:-:S05]  /*c2a0*/  SEL R242, R249, R242, !P2 ;  /* 0x000000f2f9f27207 */ /* 0x004fca0005000000 */
[----:B------:R3:W-:Y:S02]  /*c2b0*/  STL [R1+0x14], R242 ;  /* 0x000014f201007387 */ /* 0x0007e40000100800 */
[C---:B---3--:R-:W-:Y:S02]  /*c2c0*/  SEL R242, R249.reuse, R0, !P2 ;  /* 0x00000000f9f27207 */ /* 0x048fe40005000000 */
[----:B------:R-:W2:Y:S04]  /*c2d0*/  LDL.LU R0, [R1] ;  /* 0x0000000001007983 */ /* 0x000ea80000300800 */
[----:B------:R1:W-:Y:S04]  /*c2e0*/  STL [R1+0x25d8], R242 ;  /* 0x0025d8f201007387 */ /* 0x0003e80000100800 */
[----:B-1----:R-:W3:Y:S01]  /*c2f0*/  LDL.LU R242, [R1+0x4] ;  /* 0x0000040001f27983 */ /* 0x002ee20000300800 */
[----:B------:R-:W-:-:S02]  /*c300*/  SEL R250, R249, R250, !P2 ;  /* 0x000000faf9fa7207 */ /* 0x000fc40005000000 */
[C---:B------:R-:W-:Y:S02]  /*c310*/  SEL R251, R249.reuse, R251, !P2 ;  /* 0x000000fbf9fb7207 */ /* 0x040fe40005000000 */
[C---:B------:R-:W-:Y:S01]  /*c320*/  SEL R252, R249.reuse, R252, !P2 ;  /* 0x000000fcf9fc7207 */ /* 0x040fe20005000000 */
[----:B------:R1:W-:Y:S01]  /*c330*/  STL [R1+0x10], R250 ;  /* 0x000010fa01007387 */ /* 0x0003e20000100800 */
[C---:B------:R-:W-:Y:S02]  /*c340*/  SEL R154, R249.reuse, R154, !P2 ;  /* 0x0000009af99a7207 */ /* 0x040fe40005000000 */
[C---:B------:R-:W-:Y:S02]  /*c350*/  SEL R155, R249.reuse, R155, !P2 ;  /* 0x0000009bf99b7207 */ /* 0x040fe40005000000 */
[C---:B------:R-:W-:Y:S01]  /*c360*/  SEL R156, R249.reuse, R156, !P2 ;  /* 0x0000009cf99c7207 */ /* 0x040fe20005000000 */
[----:B-1----:R-:W2:Y:S01]  /*c370*/  LDL.LU R250, [R1+0x25e4] ;  /* 0x0025e40001fa7983 */ /* 0x002ea20000300800 */
[----:B------:R-:W-:-:S03]  /*c380*/  SEL R157, R249, R157, !P2 ;  /* 0x0000009df99d7207 */ /* 0x000fc60005000000 */
[----:B------:R1:W-:Y:S04]  /*c390*/  STL [R1+0xc], R251 ;  /* 0x00000cfb01007387 */ /* 0x0003e80000100800 */
[----:B-1----:R-:W4:Y:S04]  /*c3a0*/  LDL.LU R251, [R1+0x25e0] ;  /* 0x0025e00001fb7983 */ /* 0x002f280000300800 */
[----:B------:R1:W-:Y:S01]  /*c3b0*/  STL [R1+0x8], R252 ;  /* 0x000008fc01007387 */ /* 0x0003e20000100800 */
[----:B------:R-:W-:-:S03]  /*c3c0*/  SEL R147, R249, R147, !P2 ;  /* 0x00000093f9937207 */ /* 0x000fc60005000000 */
[----:B-1----:R-:W4:Y:S01]  /*c3d0*/  LDL.LU R252, [R1+0x25dc] ;  /* 0x0025dc0001fc7983 */ /* 0x002f220000300800 */
[C---:B------:R-:W-:Y:S02]  /*c3e0*/  SEL R144, R249.reuse, R144, !P2 ;  /* 0x00000090f9907207 */ /* 0x040fe40005000000 */
[C---:B------:R-:W-:Y:S02]  /*c3f0*/  SEL R153, R249.reuse, R153, !P2 ;  /* 0x00000099f9997207 */ /* 0x040fe40005000000 */
[C---:B------:R-:W-:Y:S02]  /*c400*/  SEL R152, R249.reuse, R152, !P2 ;  /* 0x00000098f9987207 */ /* 0x040fe40005000000 */
[C---:B------:R-:W-:Y:S02]  /*c410*/  SEL R150, R249.reuse, R150, !P2 ;  /* 0x00000096f9967207 */ /* 0x040fe40005000000 */
[----:B---3--:R-:W-:-:S05]  /*c420*/  SEL R242, R249, R242, !P2 ;  /* 0x000000f2f9f27207 */ /* 0x008fca0005000000 */
[----:B------:R-:W-:Y:S04]  /*c430*/  STL [R1+0x4], R242 ;  /* 0x000004f201007387 */ /* 0x000fe80000100800 */
[----:B------:R1:W-:Y:S04]  /*c440*/  STL [R1+0x25c4], R154 ;  /* 0x0025c49a01007387 */ /* 0x0003e80000100800 */
[----:B------:R-:W-:Y:S04]  /*c450*/  STL [R1+0x25c8], R155 ;  /* 0x0025c89b01007387 */ /* 0x000fe80000100800 */
[----:B------:R3:W-:Y:S01]  /*c460*/  STL [R1+0x25cc], R156 ;  /* 0x0025cc9c01007387 */ /* 0x0007e20000100800 */
[----:B-1----:R-:W-:-:S02]  /*c470*/  SEL R154, R249, R158, !P2 ;  /* 0x0000009ef99a7207 */ /* 0x002fc40005000000 */
[C---:B------:R-:W-:Y:S01]  /*c480*/  SEL R158, R249.reuse, R159, !P2 ;  /* 0x0000009ff99e7207 */ /* 0x040fe20005000000 */
[----:B------:R1:W-:Y:S01]  /*c490*/  STL [R1+0x25d0], R157 ;  /* 0x0025d09d01007387 */ /* 0x0003e20000100800 */
[C---:B------:R-:W-:Y:S02]  /*c4a0*/  SEL R159, R249.reuse, R164, !P2 ;  /* 0x000000a4f99f7207 */ /* 0x040fe40005000000 */
[C---:B--2---:R-:W-:Y:S02]  /*c4b0*/  SEL R242, R249.reuse, R0, !P2 ;  /* 0x00000000f9f27207 */ /* 0x044fe40005000000 */
[C---:B---3--:R-:W-:Y:S01]  /*c4c0*/  SEL R156, R249.reuse, R166, !P2 ;  /* 0x000000a6f99c7207 */ /* 0x048fe20005000000 */
[----:B------:R2:W-:Y:S01]  /*c4d0*/  STL [R1+0x5c], R159 ;  /* 0x00005c9f01007387 */ /* 0x0005e20000100800 */
[C---:B-1----:R-:W-:Y:S02]  /*c4e0*/  SEL R157, R249.reuse, R165, !P2 ;  /* 0x000000a5f99d7207 */ /* 0x042fe40005000000 */
[----:B------:R-:W-:Y:S01]  /*c4f0*/  SEL R0, R249, R148, !P2 ;  /* 0x00000094f9007207 */ /* 0x000fe20005000000 */
[----:B------:R-:W-:-:S02]  /*c500*/  IMAD.MOV.U32 R164, RZ, RZ, R154 ;  /* 0x000000ffffa47224 */ /* 0x000fc400078e009a */
[----:B------:R1:W-:Y:S01]  /*c510*/  STL [R1+0x60], R157 ;  /* 0x0000609d01007387 */ /* 0x0003e20000100800 */
[C---:B--2---:R-:W-:Y:S01]  /*c520*/  SEL R159, R249.reuse, R167, !P2 ;  /* 0x000000a7f99f7207 */ /* 0x044fe20005000000 */
[----:B------:R-:W-:Y:S02]  /*c530*/  IMAD.MOV.U32 R148, RZ, RZ, R147 ;  /* 0x000000ffff947224 */ /* 0x000fe400078e0093 */
[----:B------:R2:W-:Y:S01]  /*c540*/  STL [R1+0x64], R156 ;  /* 0x0000649c01007387 */ /* 0x0005e20000100800 */
[C---:B------:R-:W-:Y:S01]  /*c550*/  SEL R154, R249.reuse, R172, !P2 ;  /* 0x000000acf99a7207 */ /* 0x040fe20005000000 */
[----:B------:R-:W-:Y:S01]  /*c560*/  IMAD.MOV.U32 R155, RZ, RZ, R0 ;  /* 0x000000ffff9b7224 */ /* 0x000fe200078e0000 */
[C---:B------:R-:W-:Y:S02]  /*c570*/  SEL R147, R249.reuse, R149, !P2 ;  /* 0x00000095f9937207 */ /* 0x040fe40005000000 */
[C---:B-1----:R-:W-:Y:S01]  /*c580*/  SEL R157, R249.reuse, R168, !P2 ;  /* 0x000000a8f99d7207 */ /* 0x042fe20005000000 */
[----:B------:R-:W-:Y:S01]  /*c590*/  STL [R1+0x68], R159 ;  /* 0x0000689f01007387 */ /* 0x000fe20000100800 */
[----:B--2---:R-:W-:-:S03]  /*c5a0*/  SEL R156, R249, R169, !P2 ;  /* 0x000000a9f99c7207 */ /* 0x004fc60005000000 */
[----:B------:R-:W-:Y:S01]  /*c5b0*/  STL [R1+0x6c], R157 ;  /* 0x00006c9d01007387 */ /* 0x000fe20000100800 */
[C---:B------:R-:W-:Y:S02]  /*c5c0*/  SEL R0, R249.reuse, R161, !P2 ;  /* 0x000000a1f9007207 */ /* 0x040fe40005000000 */
[C---:B------:R-:W-:Y:S01]  /*c5d0*/  SEL R161, R249.reuse, R162, !P2 ;  /* 0x000000a2f9a17207 */ /* 0x040fe20005000000 */
[----:B------:R-:W-:Y:S01]  /*c5e0*/  STL [R1+0x70], R156 ;  /* 0x0000709c01007387 */ /* 0x000fe20000100800 */
[----:B------:R-:W-:Y:S02]  /*c5f0*/  IMAD.MOV.U32 R162, RZ, RZ, R155 ;  /* 0x000000ffffa27224 */ /* 0x000fe400078e009b */
[----:B------:R-:W-:Y:S01]  /*c600*/  IMAD.MOV.U32 R155, RZ, RZ, R147 ;  /* 0x000000ffff9b7224 */ /* 0x000fe200078e0093 */
[----:B------:R1:W-:Y:S01]  /*c610*/  STL [R1+0x7c], R154 ;  /* 0x00007c9a01007387 */ /* 0x0003e20000100800 */
[----:B------:R-:W-:Y:S01]  /*c620*/  IMAD.MOV.U32 R165, RZ, RZ, R148 ;  /* 0x000000ffffa57224 */ /* 0x000fe200078e0094 */
[C---:B------:R-:W-:Y:S01]  /*c630*/  SEL R147, R249.reuse, R176, !P2 ;  /* 0x000000b0f9937207 */ /* 0x040fe20005000000 */
[----:B------:R-:W-:Y:S01]  /*c640*/  IMAD.MOV.U32 R148, RZ, RZ, R144 ;  /* 0x000000ffff947224 */ /* 0x000fe200078e0090 */
[----:B------:R-:W-:-:S02]  /*c650*/  SEL R144, R249, R177, !P2 ;  /* 0x000000b1f9907207 */ /* 0x000fc40005000000 */
[----:B-1----:R-:W-:-:S05]  /*c660*/  SEL R154, R249, R175, !P2 ;  /* 0x000000aff99a7207 */ /* 0x002fca0005000000 */
[----:B------:R-:W-:Y:S04]  /*c670*/  STL [R1+0x88], R154 ;  /* 0x0000889a01007387 */ /* 0x000fe80000100800 */
[----:B------:R1:W-:Y:S04]  /*c680*/  STL [R1+0x8c], R147 ;  /* 0x00008c9301007387 */ /* 0x0003e80000100800 */
[----:B------:R2:W-:Y:S01]  /*c690*/  STL [R1+0x90], R144 ;  /* 0x0000909001007387 */ /* 0x0005e20000100800 */
[C---:B-1----:R-:W-:Y:S02]  /*c6a0*/  SEL R147, R249.reuse, R180, !P2 ;  /* 0x000000b4f9937207 */ /* 0x042fe40005000000 */
[----:B--2---:R-:W-:-:S03]  /*c6b0*/  SEL R144, R249, R181, !P2 ;  /* 0x000000b5f9907207 */ /* 0x004fc60005000000 */
[----:B------:R1:W-:Y:S01]  /*c6c0*/  STL [R1+0x430], R147 ;  /* 0x0004309301007387 */ /* 0x0003e20000100800 */
[----:B------:R-:W-:-:S03]  /*c6d0*/  SEL R154, R249, R184, !P2 ;  /* 0x000000b8f99a7207 */ /* 0x000fc60005000000 */
[----:B------:R2:W-:Y:S01]  /*c6e0*/  STL [R1+0x434], R144 ;  /* 0x0004349001007387 */ /* 0x0005e20000100800 */
[C---:B-1----:R-:W-:Y:S02]  /*c6f0*/  SEL R147, R249.reuse, R183, !P2 ;  /* 0x000000b7f9937207 */ /* 0x042fe40005000000 */
[----:B--2---:R-:W-:-:S03]  /*c700*/  SEL R144, R249, R185, !P2 ;  /* 0x000000b9f9907207 */ /* 0x004fc60005000000 */
[----:B------:R-:W-:Y:S01]  /*c710*/  STL [R1+0x43c], R147 ;  /* 0x00043c9301007387 */ /* 0x000fe20000100800 */
[C---:B------:R-:W-:Y:S02]  /*c720*/  SEL R149, R249.reuse, R160, !P2 ;  /* 0x000000a0f9957207 */ /* 0x040fe40005000000 */
[C---:B------:R-:W-:Y:S01]  /*c730*/  SEL R160, R249.reuse, R188, !P2 ;  /* 0x000000bcf9a07207 */ /* 0x040fe20005000000 */
[----:B------:R-:W-:Y:S01]  /*c740*/  STL [R1+0x440], R154 ;  /* 0x0004409a01007387 */ /* 0x000fe20000100800 */
[----:B------:R-:W-:-:S03]  /*c750*/  SEL R167, R249, R197, !P2 ;  /* 0x000000c5f9a77207 */ /* 0x000fc60005000000 */
[----:B------:R1:W-:Y:S01]  /*c760*/  STL [R1+0x444], R144 ;  /* 0x0004449001007387 */ /* 0x0003e20000100800 */
[C---:B------:R-:W-:Y:S01]  /*c770*/  SEL R156, R249.reuse, R171, !P2 ;  /* 0x000000abf99c7207 */ /* 0x040fe20005000000 */
[----:B------:R-:W-:Y:S01]  /*c780*/  IMAD.MOV.U32 R172, RZ, RZ, R164 ;  /* 0x000000ffffac7224 */ /* 0x000fe200078e00a4 */
[C---:B------:R-:W-:Y:S01]  /*c790*/  SEL R171, R249.reuse, R173, !P2 ;  /* 0x000000adf9ab7207 */ /* 0x040fe20005000000 */
[----:B------:R-:W-:Y:S01]  /*c7a0*/  STL [R1+0x450], R160 ;  /* 0x000450a001007387 */ /* 0x000fe20000100800 */
[C---:B-1----:R-:W-:Y:S01]  /*c7b0*/  SEL R144, R249.reuse, R190, !P2 ;  /* 0x000000bef9907207 */ /* 0x042fe20005000000 */
[----:B------:R-:W-:Y:S01]  /*c7c0*/  IMAD.MOV.U32 R173, RZ, RZ, R162 ;  /* 0x000000ffffad7224 */ /* 0x000fe200078e00a2 */
[C---:B------:R-:W-:Y:S01]  /*c7d0*/  SEL R169, R249.reuse, R178, !P2 ;  /* 0x000000b2f9a97207 */ /* 0x040fe20005000000 */
[----:B------:R-:W-:Y:S02]  /*c7e0*/  IMAD.MOV.U32 R164, RZ, RZ, R153 ;  /* 0x000000ffffa47224 */ /* 0x000fe400078e0099 */
[----:B------:R-:W-:Y:S01]  /*c7f0*/  STL [R1+0x458], R144 ;  /* 0x0004589001007387 */ /* 0x000fe20000100800 */
[----:B------:R-:W-:Y:S01]  /*c800*/  IMAD.MOV.U32 R162, RZ, RZ, R152 ;  /* 0x000000ffffa27224 */ /* 0x000fe200078e0098 */
[----:B------:R-:W-:-:S02]  /*c810*/  SEL R166, R249, R174, !P2 ;  /* 0x000000aef9a67207 */ /* 0x000fc40005000000 */
[----:B------:R1:W-:Y:S01]  /*c820*/  STL [R1+0x474], R167 ;  /* 0x000474a701007387 */ /* 0x0003e20000100800 */
[----:B------:R-:W-:Y:S01]  /*c830*/  IMAD.MOV.U32 R178, RZ, RZ, R150 ;  /* 0x000000ffffb27224 */ /* 0x000fe200078e0096 */
[----:B------:R-:W-:Y:S02]  /*c840*/  MOV R174, R158 ;  /* 0x0000009e00ae7202 */ /* 0x000fe40000000f00 */
[----:B------:R-:W2:Y:S01]  /*c850*/  LDL.LU R153, [R1+0x14] ;  /* 0x0000140001997983 */ /* 0x000ea20000300800 */
[----:B------:R-:W-:-:S03]  /*c860*/  IMAD.MOV.U32 R177, RZ, RZ, R149 ;  /* 0x000000ffffb17224 */ /* 0x000fc600078e0095 */
[----:B------:R-:W3:Y:S01]  /*c870*/  LDL.LU R152, [R1+0x10] ;  /* 0x0000100001987983 */ /* 0x000ee20000300800 */
[----:B------:R-:W-:-:S03]  /*c880*/  IMAD.MOV.U32 R158, RZ, RZ, R148 ;  /* 0x000000ffff9e7224 */ /* 0x000fc600078e0094 */
[----:B------:R-:W2:Y:S04]  /*c890*/  LDL.LU R150, [R1+0xc] ;  /* 0x00000c0001967983 */ /* 0x000ea80000300800 */
[----:B------:R-:W3:Y:S04]  /*c8a0*/  LDL.LU R149, [R1+0x8] ;  /* 0x0000080001957983 */ /* 0x000ee80000300800 */
[----:B------:R-:W4:Y:S01]  /*c8b0*/  LDL.LU R148, [R1+0x4] ;  /* 0x0000040001947983 */ /* 0x000f220000300800 */
[C---:B------:R-:W-:Y:S01]  /*c8c0*/  SEL R157, R249.reuse, R170, !P2 ;  /* 0x000000aaf99d7207 */ /* 0x040fe20005000000 */
[----:B------:R-:W-:Y:S01]  /*c8d0*/  IMAD.MOV.U32 R170, RZ, RZ, R165 ;  /* 0x000000ffffaa7224 */ /* 0x000fe200078e00a5 */
[C---:B------:R-:W-:Y:S01]  /*c8e0*/  SEL R151, R249.reuse, R151, !P2 ;  /* 0x00000097f9977207 */ /* 0x040fe20005000000 */
[----:B------:R-:W-:Y:S01]  /*c8f0*/  IMAD.MOV.U32 R165, RZ, RZ, R0 ;  /* 0x000000ffffa57224 */ /* 0x000fe200078e0000 */
[C---:B------:R-:W-:Y:S01]  /*c900*/  SEL R198, R249.reuse, R198, !P2 ;  /* 0x000000c6f9c67207 */ /* 0x040fe20005000000 */
[----:B------:R-:W-:Y:S01]  /*c910*/  IMAD.MOV.U32 R175, RZ, RZ, R155 ;  /* 0x000000ffffaf7224 */ /* 0x000fe200078e009b */
[----:B------:R-:W-:Y:S01]  /*c920*/  SEL R155, R249, R244, !P2 ;  /* 0x000000f4f99b7207 */ /* 0x000fe20005000000 */
[----:B-1----:R-:W-:-:S02]  /*c930*/  IMAD.MOV.U32 R167, RZ, RZ, R165 ;  /* 0x000000ffffa77224 */ /* 0x002fc400078e00a5 */
[----:B------:R-:W-:Y:S02]  /*c940*/  IMAD.MOV.U32 R165, RZ, RZ, R158 ;  /* 0x000000ffffa57224 */ /* 0x000fe400078e009e */
[----:B------:R-:W-:Y:S01]  /*c950*/  IMAD.MOV.U32 R158, RZ, RZ, R151 ;  /* 0x000000ffff9e7224 */ /* 0x000fe200078e0097 */
[----:B------:R-:W-:Y:S04]  /*c960*/  STL [R1+0x25c0], R198 ;  /* 0x0025c0c601007387 */ /* 0x000fe80000100800 */
[----:B------:R1:W-:Y:S01]  /*c970*/  STL [R1+0x478], R155 ;  /* 0x0004789b01007387 */ /* 0x0003e20000100800 */
[----:B--2---:R-:W-:Y:S02]  /*c980*/  IMAD R151, R150, c[0x0][0x190], RZ ;  /* 0x0000640096977a24 */ /* 0x004fe400078e02ff */
[----:B---3--:R-:W-:-:S02]  /*c990*/  IMAD R150, R149, c[0x0][0x190], RZ ;  /* 0x0000640095967a24 */ /* 0x008fc400078e02ff */
[----:B----4-:R-:W-:Y:S02]  /*c9a0*/  IMAD R149, R148, c[0x0][0x190], RZ ;  /* 0x0000640094957a24 */ /* 0x010fe400078e02ff */
[----:B------:R-:W-:Y:S02]  /*c9b0*/  IMAD R148, R242, c[0x0][0x190], RZ ;  /* 0x00006400f2947a24 */ /* 0x000fe400078e02ff */
[----:B------:R-:W2:Y:S01]  /*c9c0*/  LDL.LU R242, [R1+0x25d8] ;  /* 0x0025d80001f27983 */ /* 0x000ea20000300800 */
[C---:B------:R-:W-:Y:S02]  /*c9d0*/  SEL R159, R249.reuse, R182, !P2 ;  /* 0x000000b6f99f7207 */ /* 0x040fe40005000000 */
[C---:B------:R-:W-:Y:S02]  /*c9e0*/  SEL R144, R249.reuse, R193, !P2 ;  /* 0x000000c1f9907207 */ /* 0x040fe40005000000 */
[C---:B------:R-:W-:Y:S02]  /*c9f0*/  SEL R5, R249.reuse, R5, !P2 ;  /* 0x00000005f9057207 */ /* 0x040fe40005000000 */
[----:B------:R-:W-:-:S02]  /*ca00*/  SEL R91, R249, R91, !P2 ;  /* 0x0000005bf95b7207 */ /* 0x000fc40005000000 */
[C---:B------:R-:W-:Y:S02]  /*ca10*/  SEL R147, R249.reuse, R186, !P2 ;  /* 0x000000baf9937207 */ /* 0x040fe40005000000 */
[C---:B------:R-:W-:Y:S02]  /*ca20*/  SEL R2, R249.reuse, R2, !P2 ;  /* 0x00000002f9027207 */ /* 0x040fe40005000000 */
[C---:B------:R-:W-:Y:S02]  /*ca30*/  SEL R160, R249.reuse, R196, !P2 ;  /* 0x000000c4f9a07207 */ /* 0x040fe40005000000 */
[C---:B------:R-:W-:Y:S02]  /*ca40*/  SEL R92, R249.reuse, R92, !P2 ;  /* 0x0000005cf95c7207 */ /* 0x040fe40005000000 */
[C---:B------:R-:W-:Y:S02]  /*ca50*/  SEL R186, R249.reuse, R191, !P2 ;  /* 0x000000bff9ba7207 */ /* 0x040fe40005000000 */
[C---:B------:R-:W-:Y:S01]  /*ca60*/  SEL R191, R249.reuse, R195, !P2 ;  /* 0x000000c3f9bf7207 */ /* 0x040fe20005000000 */
[----:B------:R-:W-:Y:S01]  /*ca70*/  IMAD.MOV.U32 R195, RZ, RZ, R144 ;  /* 0x000000ffffc37224 */ /* 0x000fe200078e0090 */
[C---:B-1----:R-:W-:Y:S01]  /*ca80*/  SEL R155, R249.reuse, R246, !P2 ;  /* 0x000000f6f99b7207 */ /* 0x042fe20005000000 */
[----:B------:R-:W-:Y:S01]  /*ca90*/  IMAD.MOV.U32 R246, RZ, RZ, R159 ;  /* 0x000000fffff67224 */ /* 0x000fe200078e009f */
[----:B------:R-:W-:Y:S01]  /*caa0*/  SEL R93, R249, R93, !P2 ;  /* 0x0000005df95d7207 */ /* 0x000fe20005000000 */
[----:B------:R-:W-:Y:S01]  /*cab0*/  IMAD R144, R5, c[0x0][0x190], RZ ;  /* 0x0000640005907a24 */ /* 0x000fe200078e02ff */
[C---:B------:R-:W-:Y:S01]  /*cac0*/  SEL R197, R249.reuse, R247, !P2 ;  /* 0x000000f7f9c57207 */ /* 0x040fe20005000000 */
[----:B------:R-:W-:Y:S01]  /*cad0*/  IMAD.MOV.U32 R247, RZ, RZ, R147 ;  /* 0x000000fffff77224 */ /* 0x000fe200078e0093 */
[----:B------:R-:W-:Y:S01]  /*cae0*/  SEL R90, R249, R90, !P2 ;  /* 0x0000005af95a7207 */ /* 0x000fe20005000000 */
[----:B------:R-:W-:Y:S01]  /*caf0*/  IMAD R159, R91, c[0x0][0x190], RZ ;  /* 0x000064005b9f7a24 */ /* 0x000fe200078e02ff */
[C---:B------:R-:W-:Y:S01]  /*cb00*/  SEL R146, R249.reuse, R146, !P2 ;  /* 0x00000092f9927207 */ /* 0x040fe20005000000 */
[----:B------:R-:W-:Y:S01]  /*cb10*/  IMAD R147, R2, c[0x0][0x190], RZ ;  /* 0x0000640002937a24 */ /* 0x000fe200078e02ff */
[C---:B------:R-:W-:Y:S01]  /*cb20*/  SEL R3, R249.reuse, R3, !P2 ;  /* 0x00000003f9037207 */ /* 0x040fe20005000000 */
[----:B------:R-:W-:Y:S01]  /*cb30*/  IMAD.MOV.U32 R5, RZ, RZ, R167 ;  /* 0x000000ffff057224 */ /* 0x000fe200078e00a7 */
[C---:B------:R-:W-:Y:S01]  /*cb40*/  SEL R145, R249.reuse, R145, !P2 ;  /* 0x00000091f9917207 */ /* 0x040fe20005000000 */
[----:B------:R-:W-:Y:S01]  /*cb50*/  IMAD.MOV.U32 R91, RZ, RZ, R160 ;  /* 0x000000ffff5b7224 */ /* 0x000fe200078e00a0 */
[----:B------:R-:W3:Y:S01]  /*cb60*/  LDL.LU R2, [R1+0x98] ;  /* 0x0000980001027983 */ /* 0x000ee20000300800 */
[----:B------:R-:W-:Y:S01]  /*cb70*/  IMAD.MOV.U32 R167, RZ, RZ, R158 ;  /* 0x000000ffffa77224 */ /* 0x000fe200078e009e */
[----:B------:R-:W-:Y:S01]  /*cb80*/  SEL R98, R249, R98, !P2 ;  /* 0x00000062f9627207 */ /* 0x000fe20005000000 */
[----:B------:R-:W-:-:S02]  /*cb90*/  IMAD R160, R92, c[0x0][0x190], RZ ;  /* 0x000064005ca07a24 */ /* 0x000fc400078e02ff */
[----:B------:R-:W-:Y:S02]  /*cba0*/  IMAD.MOV.U32 R92, RZ, RZ, R161 ;  /* 0x000000ffff5c7224 */ /* 0x000fe400078e00a1 */
[----:B------:R-:W-:Y:S01]  /*cbb0*/  IMAD R161, R93, c[0x0][0x190], RZ ;  /* 0x000064005da17a24 */ /* 0x000fe200078e02ff */
[C---:B------:R-:W-:Y:S01]  /*cbc0*/  SEL R252, R249.reuse, R252, !P2 ;  /* 0x000000fcf9fc7207 */ /* 0x040fe20005000000 */
[----:B------:R-:W-:Y:S01]  /*cbd0*/  IMAD.MOV.U32 R193, RZ, RZ, R146 ;  /* 0x000000ffffc17224 */ /* 0x000fe200078e0092 */
[C---:B------:R-:W-:Y:S01]  /*cbe0*/  SEL R251, R249.reuse, R251, !P2 ;  /* 0x000000fbf9fb7207 */ /* 0x040fe20005000000 */
[----:B------:R-:W-:Y:S01]  /*cbf0*/  IMAD R158, R90, c[0x0][0x190], RZ ;  /* 0x000064005a9e7a24 */ /* 0x000fe200078e02ff */
[C---:B------:R-:W-:Y:S01]  /*cc00*/  SEL R250, R249.reuse, R250, !P2 ;  /* 0x000000faf9fa7207 */ /* 0x040fe20005000000 */
[----:B------:R-:W-:Y:S01]  /*cc10*/  IMAD.MOV.U32 R93, RZ, RZ, R162 ;  /* 0x000000ffff5d7224 */ /* 0x000fe200078e00a2 */
[----:B------:R-:W-:Y:S01]  /*cc20*/  SEL R4, R249, R4, !P2 ;  /* 0x00000004f9047207 */ /* 0x000fe20005000000 */
[----:B------:R-:W-:Y:S01]  /*cc30*/  IMAD R146, R3, c[0x0][0x190], RZ ;  /* 0x0000640003927a24 */ /* 0x000fe200078e02ff */
[C---:B------:R-:W-:Y:S01]  /*cc40*/  SEL R6, R249.reuse, R6, !P2 ;  /* 0x00000006f9067207 */ /* 0x040fe20005000000 */
[----:B------:R-:W-:Y:S01]  /*cc50*/  IMAD.MOV.U32 R90, RZ, RZ, R167 ;  /* 0x000000ffff5a7224 */ /* 0x000fe200078e00a7 */
[C---:B------:R-:W-:Y:S01]  /*cc60*/  SEL R7, R249.reuse, R7, !P2 ;  /* 0x00000007f9077207 */ /* 0x040fe20005000000 */
[----:B------:R-:W4:Y:S01]  /*cc70*/  LDL.LU R3, [R1+0xa0] ;  /* 0x0000a00001037983 */ /* 0x000f220000300800 */
[----:B------:R-:W-:-:S02]  /*cc80*/  SEL R8, R249, R8, !P2 ;  /* 0x00000008f9087207 */ /* 0x000fc40005000000 */
[C---:B------:R-:W-:Y:S02]  /*cc90*/  SEL R9, R249.reuse, R9, !P2 ;  /* 0x00000009f9097207 */ /* 0x040fe40005000000 */
[C---:B------:R-:W-:Y:S02]  /*cca0*/  SEL R10, R249.reuse, R10, !P2 ;  /* 0x0000000af90a7207 */ /* 0x040fe40005000000 */
        /* <DEDUP_REMOVED lines=178> */
[C---:B------:R-:W-:Y:S01]  /*d7d0*/  SEL R198, R249.reuse, R245, !P2 ;  /* 0x000000f5f9c67207 */ /* 0x040fe20005000000 */
[----:B------:R-:W-:Y:S01]  /*d7e0*/  IMAD.MOV.U32 R245, RZ, RZ, R166 ;  /* 0x000000fffff57224 */ /* 0x000fe200078e00a6 */
[----:B------:R-:W-:Y:S01]  /*d7f0*/  SEL R248, R249, R248, !P2 ;  /* 0x000000f8f9f87207 */ /* 0x000fe20005000000 */
[----:B------:R-:W-:Y:S02]  /*d800*/  IMAD.MOV.U32 R249, RZ, RZ, R145 ;  /* 0x000000fffff97224 */ /* 0x000fe400078e0091 */
[----:B------:R-:W-:Y:S02]  /*d810*/  IMAD R166, R98, c[0x0][0x190], RZ ;  /* 0x0000640062a67a24 */ /* 0x000fe400078e02ff */
[----:B------:R-:W-:Y:S02]  /*d820*/  IMAD.MOV.U32 R98, RZ, RZ, R93 ;  /* 0x000000ffff627224 */ /* 0x000fe400078e005d */
[----:B------:R-:W-:Y:S02]  /*d830*/  IMAD.MOV.U32 R93, RZ, RZ, R90 ;  /* 0x000000ffff5d7224 */ /* 0x000fe400078e005a */
[----:B------:R-:W-:-:S02]  /*d840*/  IMAD.MOV.U32 R90, RZ, RZ, R249 ;  /* 0x000000ffff5a7224 */ /* 0x000fc400078e00f9 */
[----:B------:R-:W-:Y:S02]  /*d850*/  IMAD R145, R4, c[0x0][0x190], RZ ;  /* 0x0000640004917a24 */ /* 0x000fe400078e02ff */
[----:B------:R-:W-:Y:S02]  /*d860*/  IMAD.MOV.U32 R4, RZ, RZ, R169 ;  /* 0x000000ffff047224 */ /* 0x000fe400078e00a9 */
[----:B------:R-:W-:Y:S02]  /*d870*/  IMAD R169, R101, c[0x0][0x190], RZ ;  /* 0x0000640065a97a24 */ /* 0x000fe400078e02ff */
[----:B------:R-:W-:Y:S02]  /*d880*/  IMAD.MOV.U32 R101, RZ, RZ, R90 ;  /* 0x000000ffff657224 */ /* 0x000fe400078e005a */
[----:B--2---:R-:W-:Y:S02]  /*d890*/  IMAD R90, R242, c[0x0][0x190], RZ ;  /* 0x00006400f25a7a24 */ /* 0x004fe400078e02ff */
[----:B------:R-:W2:Y:S04]  /*d8a0*/  LDL.LU R242, [R1+0x25d4] ;  /* 0x0025d40001f27983 */ /* 0x000ea80000300800 */
[----:B------:R-:W1:Y:S01]  /*d8b0*/  S2R R0, SR_TID.X ;  /* 0x0000000000007919 */ /* 0x000e620000002100 */
[----:B------:R-:W-:-:S02]  /*d8c0*/  IMAD R162, R94, c[0x0][0x190], RZ ;  /* 0x000064005ea27a24 */ /* 0x000fc400078e02ff */
[----:B------:R-:W-:Y:S02]  /*d8d0*/  IMAD.MOV.U32 R94, RZ, RZ, R163 ;  /* 0x000000ffff5e7224 */ /* 0x000fe400078e00a3 */
[----:B------:R-:W-:Y:S02]  /*d8e0*/  IMAD.MOV.U32 R192, RZ, RZ, R170 ;  /* 0x000000ffffc07224 */ /* 0x000fe400078e00aa */
[----:B------:R-:W-:Y:S02]  /*d8f0*/  IMAD.MOV.U32 R196, RZ, RZ, R165 ;  /* 0x000000ffffc47224 */ /* 0x000fe400078e00a5 */
[----:B------:R-:W-:Y:S01]  /*d900*/  IMAD R163, R95, c[0x0][0x190], RZ ;  /* 0x000064005fa37a24 */ /* 0x000fe200078e02ff */
[----:B------:R-:W-:Y:S01]  /*d910*/  MOV R95, R164 ;  /* 0x000000a4005f7202 */ /* 0x000fe20000000f00 */
[----:B------:R-:W-:Y:S02]  /*d920*/  IMAD R165, R97, c[0x0][0x190], RZ ;  /* 0x0000640061a57a24 */ /* 0x000fe400078e02ff */
[----:B------:R-:W-:-:S02]  /*d930*/  IMAD.MOV.U32 R97, RZ, RZ, R94 ;  /* 0x000000ffff617224 */ /* 0x000fc400078e005e */
[----:B------:R-:W-:Y:S02]  /*d940*/  IMAD.MOV.U32 R94, RZ, RZ, R91 ;  /* 0x000000ffff5e7224 */ /* 0x000fe400078e005b */
[----:B------:R-:W-:Y:S01]  /*d950*/  IMAD.MOV.U32 R91, RZ, RZ, R4 ;  /* 0x000000ffff5b7224 */ /* 0x000fe200078e0004 */
[----:B------:R-:W-:Y:S02]  /*d960*/  MOV R4, R192 ;  /* 0x000000c000047202 */ /* 0x000fe40000000f00 */
[----:B-1----:R-:W-:Y:S01]  /*d970*/  LOP3.LUT R0, R0, 0x3f, RZ, 0xc0, !PT ;  /* 0x0000003f00007812 */ /* 0x002fe200078ec0ff */
[----:B------:R-:W-:Y:S02]  /*d980*/  IMAD R164, R96, c[0x0][0x190], RZ ;  /* 0x0000640060a47a24 */ /* 0x000fe400078e02ff */
[----:B---3--:R-:W-:Y:S02]  /*d990*/  IMAD R2, R2, c[0x0][0x184], RZ ;  /* 0x0000610002027a24 */ /* 0x008fe400078e02ff */
[----:B------:R-:W-:-:S02]  /*d9a0*/  IMAD R0, R0, c[0x0][0x18c], RZ ;  /* 0x0000630000007a24 */ /* 0x000fc400078e02ff */
[----:B------:R-:W-:Y:S02]  /*d9b0*/  IMAD.MOV.U32 R96, RZ, RZ, R95 ;  /* 0x000000ffff607224 */ /* 0x000fe400078e005f */
[----:B------:R-:W-:Y:S02]  /*d9c0*/  IMAD R170, R102, c[0x0][0x190], RZ ;  /* 0x0000640066aa7a24 */ /* 0x000fe400078e02ff */
[----:B------:R-:W-:Y:S01]  /*d9d0*/  IMAD.MOV.U32 R95, RZ, RZ, R92 ;  /* 0x000000ffff5f7224 */ /* 0x000fe200078e005c */
[----:B------:R-:W-:Y:S01]  /*d9e0*/  LEA.HI.X.SX32 R0, R0, c[0x0][0x16c], 0x2, P1 ;  /* 0x00005b0000007a11 */ /* 0x000fe200008f16ff */
[----:B------:R-:W-:Y:S02]  /*d9f0*/  IMAD.MOV.U32 R92, RZ, RZ, R5 ;  /* 0x000000ffff5c7224 */ /* 0x000fe400078e0005 */
[----:B------:R-:W-:Y:S02]  /*da00*/  IMAD.MOV.U32 R102, RZ, RZ, R93 ;  /* 0x000000ffff667224 */ /* 0x000fe400078e005d */
[----:B------:R-:W-:-:S02]  /*da10*/  IMAD.MOV.U32 R5, RZ, RZ, R247 ;  /* 0x000000ffff057224 */ /* 0x000fc400078e00f7 */
[----:B------:R-:W-:Y:S01]  /*da20*/  IMAD.MOV.U32 R93, RZ, RZ, R4 ;  /* 0x000000ffff5d7224 */ /* 0x000fe200078e0004 */
[C---:B------:R-:W-:Y:S01]  /*da30*/  LEA R4, P1, R2.reuse, c[0x0][0x160], 0x2 ;  /* 0x0000580002047a11 */ /* 0x040fe200078210ff */
[----:B------:R-:W-:Y:S02]  /*da40*/  IMAD.MOV.U32 R190, RZ, RZ, R171 ;  /* 0x000000ffffbe7224 */ /* 0x000fe400078e00ab */
[----:B----4-:R-:W-:Y:S02]  /*da50*/  IMAD R3, R3, c[0x0][0x184], RZ ;  /* 0x0000610003037a24 */ /* 0x010fe400078e02ff */
[----:B------:R-:W-:Y:S02]  /*da60*/  IMAD R171, R103, c[0x0][0x190], RZ ;  /* 0x0000640067ab7a24 */ /* 0x000fe400078e02ff */
[----:B------:R-:W-:Y:S02]  /*da70*/  IMAD.MOV.U32 R103, RZ, RZ, R94 ;  /* 0x000000ffff677224 */ /* 0x000fe400078e005e */
[----:B------:R-:W-:Y:S01]  /*da80*/  IMAD.MOV.U32 R94, RZ, RZ, R5 ;  /* 0x000000ffff5e7224 */ /* 0x000fe200078e0005 */
[----:B------:R-:W-:Y:S01]  /*da90*/  LEA.HI.X.SX32 R5, R2, c[0x0][0x164], 0x2, P1 ;  /* 0x0000590002057a11 */ /* 0x000fe200008f16ff */
[----:B------:R-:W-:Y:S01]  /*daa0*/  IMAD.MOV.U32 R189, RZ, RZ, R172 ;  /* 0x000000ffffbd7224 */ /* 0x000fe200078e00ac */
[----:B------:R-:W-:Y:S01]  /*dab0*/  LEA R2, P1, R3, c[0x0][0x160], 0x2 ;  /* 0x0000580003027a11 */ /* 0x000fe200078210ff */
[----:B------:R-:W-:-:S02]  /*dac0*/  IMAD.MOV.U32 R184, RZ, RZ, R175 ;  /* 0x000000ffffb87224 */ /* 0x000fc400078e00af */
[----:B------:R-:W-:Y:S01]  /*dad0*/  IMAD.MOV.U32 R181, RZ, RZ, R178 ;  /* 0x000000ffffb57224 */ /* 0x000fe200078e00b2 */
[----:B------:R-:W-:Y:S01]  /*dae0*/  LEA.HI.X.SX32 R3, R3, c[0x0][0x164], 0x2, P1 ;  /* 0x0000590003037a11 */ /* 0x000fe200008f16ff */
[----:B------:R-:W-:Y:S02]  /*daf0*/  IMAD R180, R112, c[0x0][0x190], RZ ;  /* 0x0000640070b47a24 */ /* 0x000fe400078e02ff */
[----:B------:R-:W-:Y:S02]  /*db00*/  IMAD R153, R153, c[0x0][0x190], RZ ;  /* 0x0000640099997a24 */ /* 0x000fe400078e02ff */
[----:B------:R-:W-:Y:S02]  /*db10*/  IMAD.MOV.U32 R247, RZ, RZ, R189 ;  /* 0x000000fffff77224 */ /* 0x000fe400078e00bd */
[----:B------:R-:W-:Y:S02]  /*db20*/  IMAD.MOV.U32 R189, RZ, RZ, R184 ;  /* 0x000000ffffbd7224 */ /* 0x000fe400078e00b8 */
[----:B------:R-:W-:-:S02]  /*db30*/  IMAD.MOV.U32 R184, RZ, RZ, R181 ;  /* 0x000000ffffb87224 */ /* 0x000fc400078e00b5 */
[----:B------:R-:W-:Y:S02]  /*db40*/  IMAD R181, R113, c[0x0][0x190], RZ ;  /* 0x0000640071b57a24 */ /* 0x000fe400078e02ff */
[----:B------:R-:W-:Y:S02]  /*db50*/  IMAD R178, R110, c[0x0][0x190], RZ ;  /* 0x000064006eb27a24 */ /* 0x000fe400078e02ff */
[----:B------:R-:W-:Y:S01]  /*db60*/  IMAD R152, R152, c[0x0][0x190], RZ ;  /* 0x0000640098987a24 */ /* 0x000fe200078e02ff */
[----:B------:R-:W-:Y:S01]  /*db70*/  MOV R182, R177 ;  /* 0x000000b100b67202 */ /* 0x000fe20000000f00 */
[----:B------:R-:W-:Y:S02]  /*db80*/  IMAD R179, R111, c[0x0][0x190], RZ ;  /* 0x000064006fb37a24 */ /* 0x000fe400078e02ff */
[----:B------:R-:W-:Y:S02]  /*db90*/  IMAD.MOV.U32 R185, RZ, RZ, R174 ;  /* 0x000000ffffb97224 */ /* 0x000fe400078e00ae */
[----:B------:R-:W-:-:S02]  /*dba0*/  IMAD.MOV.U32 R188, RZ, RZ, R173 ;  /* 0x000000ffffbc7224 */ /* 0x000fc400078e00ad */
[----:B------:R-:W-:Y:S02]  /*dbb0*/  IMAD.MOV.U32 R192, RZ, RZ, R185 ;  /* 0x000000ffffc07224 */ /* 0x000fe400078e00b9 */
[----:B------:R-:W-:Y:S02]  /*dbc0*/  IMAD.MOV.U32 R183, RZ, RZ, R176 ;  /* 0x000000ffffb77224 */ /* 0x000fe400078e00b0 */
[----:B------:R-:W-:Y:S02]  /*dbd0*/  IMAD.MOV.U32 R185, RZ, RZ, R182 ;  /* 0x000000ffffb97224 */ /* 0x000fe400078e00b6 */
[----:B------:R-:W-:Y:S02]  /*dbe0*/  IMAD.MOV.U32 R249, RZ, RZ, R197 ;  /* 0x000000fffff97224 */ /* 0x000fe400078e00c5 */
[----:B------:R-:W-:Y:S02]  /*dbf0*/  IMAD R182, R114, c[0x0][0x190], RZ ;  /* 0x0000640072b67a24 */ /* 0x000fe400078e02ff */
[----:B------:R-:W-:-:S02]  /*dc00*/  IMAD.MOV.U32 R197, RZ, RZ, R188 ;  /* 0x000000ffffc57224 */ /* 0x000fc400078e00bc */
[----:B------:R-:W-:Y:S02]  /*dc10*/  IMAD.MOV.U32 R188, RZ, RZ, R187 ;  /* 0x000000ffffbc7224 */ /* 0x000fe400078e00bb */
[----:B------:R-:W-:Y:S02]  /*dc20*/  IMAD.MOV.U32 R187, RZ, RZ, R183 ;  /* 0x000000ffffbb7224 */ /* 0x000fe400078e00b7 */
[----:B------:R-:W-:Y:S01]  /*dc30*/  IMAD R183, R115, c[0x0][0x190], RZ ;  /* 0x0000640073b77a24 */ /* 0x000fe200078e02ff */
[----:B------:R-:W-:Y:S01]  /*dc40*/  MOV R244, R168 ;  /* 0x000000a800f47202 */ /* 0x000fe20000000f00 */
[----:B------:R-:W-:Y:S01]  /*dc50*/  IMAD R168, R100, c[0x0][0x190], RZ ;  /* 0x0000640064a87a24 */ /* 0x000fe200078e02ff */
[----:B------:R-:W-:Y:S01]  /*dc60*/  MOV R100, R92 ;  /* 0x0000005c00647202 */ /* 0x000fe20000000f00 */
[----:B------:R-:W-:Y:S02]  /*dc70*/  IMAD R252, R252, c[0x0][0x190], RZ ;  /* 0x00006400fcfc7a24 */ /* 0x000fe400078e02ff */
[----:B------:R-:W-:-:S02]  /*dc80*/  IMAD R251, R251, c[0x0][0x190], RZ ;  /* 0x00006400fbfb7a24 */ /* 0x000fc400078e02ff */
[----:B------:R-:W-:Y:S02]  /*dc90*/  IMAD.MOV.U32 R92, RZ, RZ, R247 ;  /* 0x000000ffff5c7224 */ /* 0x000fe400078e00f7 */
[----:B------:R-:W-:Y:S02]  /*dca0*/  IMAD.MOV.U32 R247, RZ, RZ, R192 ;  /* 0x000000fffff77224 */ /* 0x000fe400078e00c0 */
[----:B------:R-:W-:Y:S02]  /*dcb0*/  IMAD R167, R99, c[0x0][0x190], RZ ;  /* 0x0000640063a77a24 */ /* 0x000fe400078e02ff */
[----:B------:R-:W-:Y:S02]  /*dcc0*/  IMAD.MOV.U32 R192, RZ, RZ, R187 ;  /* 0x000000ffffc07224 */ /* 0x000fe400078e00bb */
[----:B------:R-:W-:Y:S02]  /*dcd0*/  IMAD.MOV.U32 R99, RZ, RZ, R95 ;  /* 0x000000ffff637224 */ /* 0x000fe400078e005f */
[----:B------:R-:W-:-:S02]  /*dce0*/  IMAD.MOV.U32 R187, RZ, RZ, R184 ;  /* 0x000000ffffbb7224 */ /* 0x000fc400078e00b8 */
[----:B------:R-:W-:Y:S02]  /*dcf0*/  IMAD.MOV.U32 R95, RZ, RZ, R91 ;  /* 0x000000ffff5f7224 */ /* 0x000fe400078e005b */
[----:B------:R-:W-:Y:S02]  /*dd00*/  IMAD R184, R116, c[0x0][0x190], RZ ;  /* 0x0000640074b87a24 */ /* 0x000fe400078e02ff */
[----:B------:R-:W-:Y:S02]  /*dd10*/  IMAD.MOV.U32 R91, RZ, RZ, R197 ;  /* 0x000000ffff5b7224 */ /* 0x000fe400078e00c5 */
[----:B------:R-:W-:Y:S02]  /*dd20*/  IMAD.MOV.U32 R197, RZ, RZ, R189 ;  /* 0x000000ffffc57224 */ /* 0x000fe400078e00bd */
[----:B------:R-:W-:Y:S02]  /*dd30*/  IMAD.MOV.U32 R189, RZ, RZ, R185 ;  /* 0x000000ffffbd7224 */ /* 0x000fe400078e00b9 */
[----:B------:R-:W-:-:S02]  /*dd40*/  IMAD R185, R117, c[0x0][0x190], RZ ;  /* 0x0000640075b97a24 */ /* 0x000fc400078e02ff */
[----:B------:R-:W-:Y:S02]  /*dd50*/  IMAD R250, R250, c[0x0][0x190], RZ ;  /* 0x00006400fafa7a24 */ /* 0x000fe400078e02ff */
[----:B------:R-:W-:Y:S01]  /*dd60*/  IMAD R173, R105, c[0x0][0x190], RZ ;  /* 0x0000640069ad7a24 */ /* 0x000fe200078e02ff */
[----:B------:R-:W-:Y:S01]  /*dd70*/  MOV R105, R103 ;  /* 0x0000006700697202 */ /* 0x000fe20000000f00 */
[----:B------:R-:W-:Y:S02]  /*dd80*/  IMAD.MOV.U32 R103, RZ, RZ, R91 ;  /* 0x000000ffff677224 */ /* 0x000fe400078e005b */
[----:B------:R-:W-:Y:S02]  /*dd90*/  IMAD.MOV.U32 R91, RZ, RZ, R186 ;  /* 0x000000ffff5b7224 */ /* 0x000fe400078e00ba */
[----:B------:R-:W-:Y:S02]  /*dda0*/  IMAD R6, R6, c[0x0][0x190], RZ ;  /* 0x0000640006067a24 */ /* 0x000fe400078e02ff */
[----:B------:R-:W-:-:S02]  /*ddb0*/  IMAD R186, R118, c[0x0][0x190], RZ ;  /* 0x0000640076ba7a24 */ /* 0x000fc400078e02ff */
[----:B------:R-:W-:Y:S02]  /*ddc0*/  IMAD R175, R107, c[0x0][0x190], RZ ;  /* 0x000064006baf7a24 */ /* 0x000fe400078e02ff */
[----:B------:R-:W-:Y:S02]  /*ddd0*/  IMAD.MOV.U32 R107, RZ, RZ, R187 ;  /* 0x000000ffff6b7224 */ /* 0x000fe400078e00bb */
[----:B------:R-:W-:Y:S02]  /*dde0*/  IMAD R187, R119, c[0x0][0x190], RZ ;  /* 0x0000640077bb7a24 */ /* 0x000fe400078e02ff */
[----:B------:R-:W-:Y:S02]  /*ddf0*/  IMAD R7, R7, c[0x0][0x190], RZ ;  /* 0x0000640007077a24 */ /* 0x000fe400078e02ff */
[----:B------:R-:W-:Y:S02]  /*de00*/  IMAD R8, R8, c[0x0][0x190], RZ ;  /* 0x0000640008087a24 */ /* 0x000fe400078e02ff */
[----:B------:R-:W-:-:S02]  /*de10*/  IMAD R9, R9, c[0x0][0x190], RZ ;  /* 0x0000640009097a24 */ /* 0x000fc400078e02ff */
[----:B------:R-:W-:Y:S02]  /*de20*/  IMAD R10, R10, c[0x0][0x190], RZ ;  /* 0x000064000a0a7a24 */ /* 0x000fe400078e02ff */
[----:B------:R-:W-:Y:S02]  /*de30*/  IMAD R11, R11, c[0x0][0x190], RZ ;  /* 0x000064000b0b7a24 */ /* 0x000fe400078e02ff */
[----:B------:R-:W-:Y:S02]  /*de40*/  IMAD R12, R12, c[0x0][0x190], RZ ;  /* 0x000064000c0c7a24 */ /* 0x000fe400078e02ff */
[----:B------:R-:W-:Y:S02]  /*de50*/  IMAD R13, R13, c[0x0][0x190], RZ ;  /* 0x000064000d0d7a24 */ /* 0x000fe400078e02ff */
[----:B------:R-:W-:Y:S02]  /*de60*/  IMAD R14, R14, c[0x0][0x190], RZ ;  /* 0x000064000e0e7a24 */ /* 0x000fe400078e02ff */
[----:B------:R-:W-:-:S02]  /*de70*/  IMAD R15, R15, c[0x0][0x190], RZ ;  /* 0x000064000f0f7a24 */ /* 0x000fc400078e02ff */
[----:B------:R-:W-:Y:S02]  /*de80*/  IMAD R16, R16, c[0x0][0x190], RZ ;  /* 0x0000640010107a24 */ /* 0x000fe400078e02ff */
[----:B------:R-:W-:Y:S02]  /*de90*/  IMAD R17, R17, c[0x0][0x190], RZ ;  /* 0x0000640011117a24 */ /* 0x000fe400078e02ff */
[----:B------:R-:W-:Y:S02]  /*dea0*/  IMAD R18, R18, c[0x0][0x190], RZ ;  /* 0x0000640012127a24 */ /* 0x000fe400078e02ff */
[----:B------:R-:W-:Y:S01]  /*deb0*/  IMAD R19, R19, c[0x0][0x190], RZ ;  /* 0x0000640013137a24 */ /* 0x000fe200078e02ff */
[CC--:B--2---:R-:W-:Y:S02]  /*dec0*/  LEA R112, P1, R90.reuse, R242.reuse, 0x2 ;  /* 0x000000f25a707211 */ /* 0x0c4fe400078210ff */
[----:B------:R-:W-:Y:S02]  /*ded0*/  LEA R110, P2, R153, R242, 0x2 ;  /* 0x000000f2996e7211 */ /* 0x000fe400078410ff */
[----:B------:R-:W-:-:S02]  /*dee0*/  LEA.HI.X.SX32 R113, R90, R0, 0x2, P1 ;  /* 0x000000005a717211 */ /* 0x000fc400008f16ff */
[----:B------:R-:W-:-:S03]  /*def0*/  LEA.HI.X.SX32 R111, R153, R0, 0x2, P2 ;  /* 0x00000000996f7211 */ /* 0x000fc600010f16ff */
[----:B------:R1:W-:Y:S04]  /*df00*/  STL.64 [R1+0x428], R112 ;  /* 0x0004287001007387 */ /* 0x0003e80000100a00 */
[----:B------:R2:W-:Y:S01]  /*df10*/  STL.64 [R1+0x420], R110 ;  /* 0x0004206e01007387 */ /* 0x0005e20000100a00 */
[----:B-1----:R-:W-:-:S04]  /*df20*/  LEA R112, P1, R152, R242, 0x2 ;  /* 0x000000f298707211 */ /* 0x002fc800078210ff */
[----:B------:R-:W-:Y:S02]  /*df30*/  LEA.HI.X.SX32 R113, R152, R0, 0x2, P1 ;  /* 0x0000000098717211 */ /* 0x000fe400008f16ff */
[CC--:B--2---:R-:W-:Y:S02]  /*df40*/  LEA R110, P2, R151.reuse, R242.reuse, 0x2 ;  /* 0x000000f2976e7211 */ /* 0x0c4fe400078410ff */
[C---:B------:R-:W-:Y:S01]  /*df50*/  LEA R114, P1, R150.reuse, R242, 0x2 ;  /* 0x000000f296727211 */ /* 0x040fe200078210ff */
[----:B------:R1:W-:Y:S01]  /*df60*/  STL.64 [R1+0x418], R112 ;  /* 0x0004187001007387 */ /* 0x0003e20000100a00 */
[-C--:B------:R-:W-:Y:S02]  /*df70*/  LEA.HI.X.SX32 R111, R151, R0.reuse, 0x2, P2 ;  /* 0x00000000976f7211 */ /* 0x080fe400010f16ff */
[----:B------:R-:W-:-:S03]  /*df80*/  LEA.HI.X.SX32 R115, R150, R0, 0x2, P1 ;  /* 0x0000000096737211 */ /* 0x000fc600008f16ff */
[----:B------:R-:W-:Y:S01]  /*df90*/  STL.64 [R1+0x410], R110 ;  /* 0x0004106e01007387 */ /* 0x000fe20000100a00 */
[----:B-1----:R-:W-:-:S03]  /*dfa0*/  LEA R112, P2, R149, R242, 0x2 ;  /* 0x000000f295707211 */ /* 0x002fc600078410ff */
[----:B------:R1:W-:Y:S01]  /*dfb0*/  STL.64 [R1+0x408], R114 ;  /* 0x0004087201007387 */ /* 0x0003e20000100a00 */
[----:B------:R-:W-:-:S05]  /*dfc0*/  LEA.HI.X.SX32 R113, R149, R0, 0x2, P2 ;  /* 0x0000000095717211 */ /* 0x000fca00010f16ff */
[----:B------:R2:W-:Y:S01]  /*dfd0*/  STL.64 [R1+0x400], R112 ;  /* 0x0004007001007387 */ /* 0x0005e20000100a00 */
[----:B-1----:R-:W-:-:S04]  /*dfe0*/  LEA R114, P1, R148, R242, 0x2 ;  /* 0x000000f294727211 */ /* 0x002fc800078210ff */
[----:B------:R-:W-:Y:S02]  /*dff0*/  LEA.HI.X.SX32 R115, R148, R0, 0x2, P1 ;  /* 0x0000000094737211 */ /* 0x000fe400008f16ff */
[CC--:B------:R-:W-:Y:S02]  /*e000*/  LEA R116, P1, R251.reuse, R242.reuse, 0x2 ;  /* 0x000000f2fb747211 */ /* 0x0c0fe400078210ff */
[C---:B--2---:R-:W-:Y:S02]  /*e010*/  LEA R112, P2, R252.reuse, R242, 0x2 ;  /* 0x000000f2fc707211 */ /* 0x044fe400078410ff */
[-C--:B------:R-:W-:Y:S02]  /*e020*/  LEA.HI.X.SX32 R117, R251, R0.reuse, 0x2, P1 ;  /* 0x00000000fb757211 */ /* 0x080fe400008f16ff */
[----:B------:R-:W-:Y:S01]  /*e030*/  LEA.HI.X.SX32 R113, R252, R0, 0x2, P2 ;  /* 0x00000000fc717211 */ /* 0x000fe200010f16ff */
[----:B------:R1:W-:Y:S04]  /*e040*/  STL.64 [R1+0x3f8], R114 ;  /* 0x0003f87201007387 */ /* 0x0003e80000100a00 */
[----:B------:R-:W-:Y:S04]  /*e050*/  STL.64 [R1+0x3f0], R112 ;  /* 0x0003f07001007387 */ /* 0x000fe80000100a00 */
[----:B------:R2:W-:Y:S01]  /*e060*/  STL.64 [R1+0x3e8], R116 ;  /* 0x0003e87401007387 */ /* 0x0005e20000100a00 */
[----:B-1----:R-:W-:-:S04]  /*e070*/  LEA R114, P2, R250, R242, 0x2 ;  /* 0x000000f2fa727211 */ /* 0x002fc800078410ff */
[----:B------:R-:W-:Y:S02]  /*e080*/  LEA.HI.X.SX32 R115, R250, R0, 0x2, P2 ;  /* 0x00000000fa737211 */ /* 0x000fe400010f16ff */
[----:B--2---:R-:W-:-:S04]  /*e090*/  LEA R116, P1, R147, R242, 0x2 ;  /* 0x000000f293747211 */ /* 0x004fc800078210ff */
[----:B------:R-:W-:Y:S01]  /*e0a0*/  LEA.HI.X.SX32 R117, R147, R0, 0x2, P1 ;  /* 0x0000000093757211 */ /* 0x000fe200008f16ff */
[----:B------:R1:W-:Y:S04]  /*e0b0*/  STL.64 [R1+0x3e0], R114 ;  /* 0x0003e07201007387 */ /* 0x0003e80000100a00 */
[----:B------:R2:W-:Y:S01]  /*e0c0*/  STL.64 [R1+0x3d8], R116 ;  /* 0x0003d87401007387 */ /* 0x0005e20000100a00 */
[CC--:B-1----:R-:W-:Y:S02]  /*e0d0*/  LEA R114, P2, R146.reuse, R242.reuse, 0x2 ;  /* 0x000000f292727211 */ /* 0x0c2fe400078410ff */
[----:B--2---:R-:W-:Y:S02]  /*e0e0*/  LEA R116, P1, R145, R242, 0x2 ;  /* 0x000000f291747211 */ /* 0x004fe400078210ff */
[----:B------:R-:W-:-:S02]  /*e0f0*/  LEA.HI.X.SX32 R115, R146, R0, 0x2, P2 ;  /* 0x0000000092737211 */ /* 0x000fc400010f16ff */
[----:B------:R-:W-:Y:S02]  /*e100*/  LEA.HI.X.SX32 R117, R145, R0, 0x2, P1 ;  /* 0x0000000091757211 */ /* 0x000fe400008f16ff */
[C---:B------:R-:W-:Y:S01]  /*e110*/  LEA R118, P2, R144.reuse, R242, 0x2 ;  /* 0x000000f290767211 */ /* 0x040fe200078410ff */
[----:B------:R-:W-:Y:S03]  /*e120*/  STL.64 [R1+0x3d0], R114 ;  /* 0x0003d07201007387 */ /* 0x000fe60000100a00 */
[----:B------:R-:W-:Y:S01]  /*e130*/  LEA.HI.X.SX32 R119, R144, R0, 0x2, P2 ;  /* 0x0000000090777211 */ /* 0x000fe200010f16ff */
[----:B------:R1:W-:Y:S04]  /*e140*/  STL.64 [R1+0x3c8], R116 ;  /* 0x0003c87401007387 */ /* 0x0003e80000100a00 */
[----:B------:R2:W-:Y:S01]  /*e150*/  STL.64 [R1+0x3c0], R118 ;  /* 0x0003c07601007387 */ /* 0x0005e20000100a00 */
[----:B-1----:R-:W-:-:S04]  /*e160*/  LEA R116, P1, R6, R242, 0x2 ;  /* 0x000000f206747211 */ /* 0x002fc800078210ff */
[----:B------:R-:W-:Y:S02]  /*e170*/  LEA.HI.X.SX32 R117, R6, R0, 0x2, P1 ;  /* 0x0000000006757211 */ /* 0x000fe400008f16ff */
[----:B--2---:R-:W-:-:S03]  /*e180*/  LEA R118, P2, R7, R242, 0x2 ;  /* 0x000000f207767211 */ /* 0x004fc600078410ff */
[----:B------:R1:W-:Y:S01]  /*e190*/  STL.64 [R1+0x3b8], R116 ;  /* 0x0003b87401007387 */ /* 0x0003e20000100a00 */
[----:B------:R-:W-:-:S05]  /*e1a0*/  LEA.HI.X.SX32 R119, R7, R0, 0x2, P2 ;  /* 0x0000000007777211 */ /* 0x000fca00010f16ff */
[----:B------:R2:W-:Y:S01]  /*e1b0*/  STL.64 [R1+0x3b0], R118 ;  /* 0x0003b07601007387 */ /* 0x0005e20000100a00 */
[----:B-1----:R-:W-:-:S04]  /*e1c0*/  LEA R116, P1, R8, R242, 0x2 ;  /* 0x000000f208747211 */ /* 0x002fc800078210ff */
[----:B------:R-:W-:Y:S02]  /*e1d0*/  LEA.HI.X.SX32 R117, R8, R0, 0x2, P1 ;  /* 0x0000000008757211 */ /* 0x000fe400008f16ff */
[----:B--2---:R-:W-:-:S03]  /*e1e0*/  LEA R118, P2, R9, R242, 0x2 ;  /* 0x000000f209767211 */ /* 0x004fc600078410ff */
[----:B------:R1:W-:Y:S01]  /*e1f0*/  STL.64 [R1+0x3a8], R116 ;  /* 0x0003a87401007387 */ /* 0x0003e20000100a00 */
[----:B------:R-:W-:Y:S02]  /*e200*/  LEA.HI.X.SX32 R119, R9, R0, 0x2, P2 ;  /* 0x0000000009777211 */ /* 0x000fe400010f16ff */
[----:B------:R-:W-:-:S04]  /*e210*/  LEA R6, P2, R11, R242, 0x2 ;  /* 0x000000f20b067211 */ /* 0x000fc800078410ff */
[----:B------:R-:W-:Y:S02]  /*e220*/  LEA.HI.X.SX32 R7, R11, R0, 0x2, P2 ;  /* 0x000000000b077211 */ /* 0x000fe400010f16ff */
[----:B-1----:R-:W-:-:S04]  /*e230*/  LEA R116, P1, R10, R242, 0x2 ;  /* 0x000000f20a747211 */ /* 0x002fc800078210ff */
[----:B------:R-:W-:Y:S01]  /*e240*/  LEA.HI.X.SX32 R117, R10, R0, 0x2, P1 ;  /* 0x000000000a757211 */ /* 0x000fe200008f16ff */
[----:B------:R-:W-:Y:S01]  /*e250*/  STL.64 [R1+0x3a0], R118 ;  /* 0x0003a07601007387 */ /* 0x000fe20000100a00 */
[----:B------:R-:W-:-:S03]  /*e260*/  LEA R8, P1, R12, R242, 0x2 ;  /* 0x000000f20c087211 */ /* 0x000fc600078210ff */
[----:B------:R-:W-:Y:S04]  /*e270*/  STL.64 [R1+0x398], R116 ;  /* 0x0003987401007387 */ /* 0x000fe80000100a00 */
[----:B------:R1:W-:Y:S01]  /*e280*/  STL.64 [R1+0x390], R6 ;  /* 0x0003900601007387 */ /* 0x0003e20000100a00 */
[----:B------:R-:W-:Y:S02]  /*e290*/  LEA.HI.X.SX32 R9, R12, R0, 0x2, P1 ;  /* 0x000000000c097211 */ /* 0x000fe400008f16ff */
[----:B-1----:R-:W-:-:S04]  /*e2a0*/  LEA R6, P2, R13, R242, 0x2 ;  /* 0x000000f20d067211 */ /* 0x002fc800078410ff */
[----:B------:R-:W-:Y:S01]  /*e2b0*/  LEA.HI.X.SX32 R7, R13, R0, 0x2, P2 ;  /* 0x000000000d077211 */ /* 0x000fe200010f16ff */
[----:B------:R1:W-:Y:S04]  /*e2c0*/  STL.64 [R1+0x388], R8 ;  /* 0x0003880801007387 */ /* 0x0003e80000100a00 */
[----:B------:R2:W-:Y:S01]  /*e2d0*/  STL.64 [R1+0x380], R6 ;  /* 0x0003800601007387 */ /* 0x0005e20000100a00 */
[CC--:B-1----:R-:W-:Y:S02]  /*e2e0*/  LEA R8, P1, R14.reuse, R242.reuse, 0x2 ;  /* 0x000000f20e087211 */ /* 0x0c2fe400078210ff */
[----:B--2---:R-:W-:Y:S02]  /*e2f0*/  LEA R6, P2, R15, R242, 0x2 ;  /* 0x000000f20f067211 */ /* 0x004fe400078410ff */
[----:B------:R-:W-:-:S02]  /*e300*/  LEA.HI.X.SX32 R9, R14, R0, 0x2, P1 ;  /* 0x000000000e097211 */ /* 0x000fc400008f16ff */
[----:B------:R-:W-:-:S03]  /*e310*/  LEA.HI.X.SX32 R7, R15, R0, 0x2, P2 ;  /* 0x000000000f077211 */ /* 0x000fc600010f16ff */
[----:B------:R1:W-:Y:S04]  /*e320*/  STL.64 [R1+0x378], R8 ;  /* 0x0003780801007387 */ /* 0x0003e80000100a00 */
[----:B------:R2:W-:Y:S01]  /*e330*/  STL.64 [R1+0x370], R6 ;  /* 0x0003700601007387 */ /* 0x0005e20000100a00 */
[CC--:B-1----:R-:W-:Y:S02]  /*e340*/  LEA R8, P1, R16.reuse, R242.reuse, 0x2 ;  /* 0x000000f210087211 */ /* 0x0c2fe400078210ff */
[C---:B--2---:R-:W-:Y:S02]  /*e350*/  LEA R6, P2, R17.reuse, R242, 0x2 ;  /* 0x000000f211067211 */ /* 0x044fe400078410ff */
[-C--:B------:R-:W-:Y:S02]  /*e360*/  LEA.HI.X.SX32 R9, R16, R0.reuse, 0x2, P1 ;  /* 0x0000000010097211 */ /* 0x080fe400008f16ff */
[----:B------:R-:W-:-:S03]  /*e370*/  LEA.HI.X.SX32 R7, R17, R0, 0x2, P2 ;  /* 0x0000000011077211 */ /* 0x000fc600010f16ff */
[----:B------:R1:W-:Y:S04]  /*e380*/  STL.64 [R1+0x368], R8 ;  /* 0x0003680801007387 */ /* 0x0003e80000100a00 */
[----:B------:R2:W-:Y:S01]  /*e390*/  STL.64 [R1+0x360], R6 ;  /* 0x0003600601007387 */ /* 0x0005e20000100a00 */
[----:B------:R-:W-:Y:S01]  /*e3a0*/  IMAD R20, R20, c[0x0][0x190], RZ ;  /* 0x0000640014147a24 */ /* 0x000fe200078e02ff */
[CC--:B-1----:R-:W-:Y:S02]  /*e3b0*/  LEA R8, P1, R18.reuse, R242.reuse, 0x2 ;  /* 0x000000f212087211 */ /* 0x0c2fe400078210ff */
[----:B--2---:R-:W-:Y:S02]  /*e3c0*/  LEA R6, P2, R19, R242, 0x2 ;  /* 0x000000f213067211 */ /* 0x004fe400078410ff */
[-C--:B------:R-:W-:Y:S01]  /*e3d0*/  LEA.HI.X.SX32 R9, R18, R0.reuse, 0x2, P1 ;  /* 0x0000000012097211 */ /* 0x080fe200008f16ff */
[----:B------:R-:W-:Y:S01]  /*e3e0*/  IMAD R21, R21, c[0x0][0x190], RZ ;  /* 0x0000640015157a24 */ /* 0x000fe200078e02ff */
        /* <DEDUP_REMOVED lines=24> */
[----:B------:R-:W-:Y:S01]  /*e570*/  LEA.HI.X.SX32 R7, R25, R0, 0x2, P2 ;  /* 0x0000000019077211 */ /* 0x000fe200010f16ff */
[----:B------:R-:W-:-:S02]  /*e580*/  IMAD R176, R108, c[0x0][0x190], RZ ;  /* 0x000064006cb07a24 */ /* 0x000fc400078e02ff */
[----:B------:R-:W-:Y:S01]  /*e590*/  IMAD.MOV.U32 R108, RZ, RZ, R197 ;  /* 0x000000ffff6c7224 */ /* 0x000fe200078e00c5 */
[----:B------:R1:W-:Y:S01]  /*e5a0*/  STL.64 [R1+0x328], R8 ;  /* 0x0003280801007387 */ /* 0x0003e20000100a00 */
[----:B------:R-:W-:Y:S02]  /*e5b0*/  IMAD R174, R106, c[0x0][0x190], RZ ;  /* 0x000064006aae7a24 */ /* 0x000fe400078e02ff */
[----:B------:R-:W-:Y:S01]  /*e5c0*/  IMAD.MOV.U32 R106, RZ, RZ, R102 ;  /* 0x000000ffff6a7224 */ /* 0x000fe200078e0066 */
[----:B------:R2:W-:Y:S01]  /*e5d0*/  STL.64 [R1+0x320], R6 ;  /* 0x0003200601007387 */ /* 0x0005e20000100a00 */
[----:B------:R-:W-:Y:S02]  /*e5e0*/  IMAD R177, R109, c[0x0][0x190], RZ ;  /* 0x000064006db17a24 */ /* 0x000fe400078e02ff */
[----:B------:R-:W-:Y:S01]  /*e5f0*/  IMAD.MOV.U32 R109, RZ, RZ, R108 ;  /* 0x000000ffff6d7224 */ /* 0x000fe200078e006c */
[----:B------:R-:W-:Y:S01]  /*e600*/  MOV R108, R107 ;  /* 0x0000006b006c7202 */ /* 0x000fe20000000f00 */
[----:B------:R-:W-:Y:S01]  /*e610*/  IMAD.MOV.U32 R107, RZ, RZ, R106 ;  /* 0x000000ffff6b7224 */ /* 0x000fe200078e006a */
[-C--:B-1----:R-:W-:Y:S01]  /*e620*/  LEA R8, P1, R26, R242.reuse, 0x2 ;  /* 0x000000f21a087211 */ /* 0x082fe200078210ff */
[----:B------:R-:W-:Y:S01]  /*e630*/  IMAD.MOV.U32 R106, RZ, RZ, R98 ;  /* 0x000000ffff6a7224 */ /* 0x000fe200078e0062 */
[C---:B--2---:R-:W-:Y:S01]  /*e640*/  LEA R6, P2, R27.reuse, R242, 0x2 ;  /* 0x000000f21b067211 */ /* 0x044fe200078410ff */
[----:B------:R-:W-:Y:S01]  /*e650*/  IMAD R28, R28, c[0x0][0x190], RZ ;  /* 0x000064001c1c7a24 */ /* 0x000fe200078e02ff */
[-C--:B------:R-:W-:Y:S01]  /*e660*/  LEA.HI.X.SX32 R9, R26, R0.reuse, 0x2, P1 ;  /* 0x000000001a097211 */ /* 0x080fe200008f16ff */
[----:B------:R-:W-:Y:S01]  /*e670*/  IMAD.MOV.U32 R98, RZ, RZ, R97 ;  /* 0x000000ffff627224 */ /* 0x000fe200078e0061 */
[----:B------:R-:W-:Y:S01]  /*e680*/  LEA.HI.X.SX32 R7, R27, R0, 0x2, P2 ;  /* 0x000000001b077211 */ /* 0x000fe200010f16ff */
[----:B------:R-:W-:-:S02]  /*e690*/  IMAD R29, R29, c[0x0][0x190], RZ ;  /* 0x000064001d1d7a24 */ /* 0x000fc400078e02ff */
[----:B------:R-:W-:Y:S02]  /*e6a0*/  IMAD.MOV.U32 R97, RZ, RZ, R96 ;  /* 0x000000ffff617224 */ /* 0x000fe400078e0060 */
[----:B------:R-:W-:Y:S01]  /*e6b0*/  IMAD.MOV.U32 R96, RZ, RZ, R246 ;  /* 0x000000ffff607224 */ /* 0x000fe200078e00f6 */
[----:B------:R1:W-:Y:S01]  /*e6c0*/  STL.64 [R1+0x318], R8 ;  /* 0x0003180801007387 */ /* 0x0003e20000100a00 */
[----:B------:R-:W-:Y:S02]  /*e6d0*/  IMAD.MOV.U32 R246, RZ, RZ, R196 ;  /* 0x000000fffff67224 */ /* 0x000fe400078e00c4 */
[----:B------:R-:W-:Y:S01]  /*e6e0*/  IMAD.MOV.U32 R110, RZ, RZ, R109 ;  /* 0x000000ffff6e7224 */ /* 0x000fe200078e006d */
[----:B------:R2:W-:Y:S01]  /*e6f0*/  STL.64 [R1+0x310], R6 ;  /* 0x0003100601007387 */ /* 0x0005e20000100a00 */
[----:B------:R-:W-:Y:S02]  /*e700*/  IMAD.MOV.U32 R109, RZ, RZ, R108 ;  /* 0x000000ffff6d7224 */ /* 0x000fe400078e006c */
[----:B------:R-:W-:-:S02]  /*e710*/  IMAD.MOV.U32 R108, RZ, RZ, R107 ;  /* 0x000000ffff6c7224 */ /* 0x000fc400078e006b */
[----:B------:R-:W-:Y:S01]  /*e720*/  IMAD.MOV.U32 R107, RZ, RZ, R106 ;  /* 0x000000ffff6b7224 */ /* 0x000fe200078e006a */
[-C--:B-1----:R-:W-:Y:S01]  /*e730*/  LEA R8, P1, R28, R242.reuse, 0x2 ;  /* 0x000000f21c087211 */ /* 0x082fe200078210ff */
[----:B------:R-:W-:Y:S02]  /*e740*/  IMAD R172, R104, c[0x0][0x190], RZ ;  /* 0x0000640068ac7a24 */ /* 0x000fe400078e02ff */
[----:B------:R-:W-:Y:S01]  /*e750*/  IMAD.MOV.U32 R106, RZ, RZ, R246 ;  /* 0x000000ffff6a7224 */ /* 0x000fe200078e00f6 */
[C---:B--2---:R-:W-:Y:S01]  /*e760*/  LEA R6, P2, R29.reuse, R242, 0x2 ;  /* 0x000000f21d067211 */ /* 0x044fe200078410ff */
[----:B------:R-:W-:Y:S01]  /*e770*/  IMAD.MOV.U32 R104, RZ, RZ, R101 ;  /* 0x000000ffff687224 */ /* 0x000fe200078e0065 */
[-C--:B------:R-:W-:Y:S01]  /*e780*/  LEA.HI.X.SX32 R9, R28, R0.reuse, 0x2, P1 ;  /* 0x000000001c097211 */ /* 0x080fe200008f16ff */
[----:B------:R-:W-:Y:S01]  /*e790*/  IMAD R30, R30, c[0x0][0x190], RZ ;  /* 0x000064001e1e7a24 */ /* 0x000fe200078e02ff */
        /* <DEDUP_REMOVED lines=11> */
[-C--:B-1----:R-:W-:Y:S02]  /*e850*/  LEA R8, P1, R30, R242.reuse, 0x2 ;  /* 0x000000f21e087211 */ /* 0x082fe400078210ff */
[----:B--2---:R-:W-:Y:S01]  /*e860*/  LEA R6, P2, R31, R242, 0x2 ;  /* 0x000000f21f067211 */ /* 0x004fe200078410ff */
[----:B------:R-:W-:Y:S01]  /*e870*/  IMAD R32, R32, c[0x0][0x190], RZ ;  /* 0x0000640020207a24 */ /* 0x000fe200078e02ff */
[-C--:B------:R-:W-:Y:S01]  /*e880*/  LEA.HI.X.SX32 R9, R30, R0.reuse, 0x2, P1 ;  /* 0x000000001e097211 */ /* 0x080fe200008f16ff */
[----:B------:R-:W-:Y:S01]  /*e890*/  IMAD R33, R33, c[0x0][0x190], RZ ;  /* 0x0000640021217a24 */ /* 0x000fe200078e02ff */
[----:B------:R-:W-:Y:S01]  /*e8a0*/  LEA.HI.X.SX32 R7, R31, R0, 0x2, P2 ;  /* 0x000000001f077211 */ /* 0x000fe200010f16ff */
[----:B------:R-:W-:Y:S02]  /*e8b0*/  IMAD.MOV.U32 R113, RZ, RZ, R112 ;  /* 0x000000ffff717224 */ /* 0x000fe400078e0070 */
[----:B------:R-:W-:Y:S01]  /*e8c0*/  IMAD.MOV.U32 R112, RZ, RZ, R111 ;  /* 0x000000ffff707224 */ /* 0x000fe200078e006f */
[----:B------:R-:W-:Y:S01]  /*e8d0*/  MOV R111, R104 ;  /* 0x00000068006f7202 */ /* 0x000fe20000000f00 */
[----:B------:R1:W-:Y:S01]  /*e8e0*/  STL.64 [R1+0x2f8], R8 ;  /* 0x0002f80801007387 */ /* 0x0003e20000100a00 */
[----:B------:R-:W-:-:S03]  /*e8f0*/  IMAD.MOV.U32 R114, RZ, RZ, R113 ;  /* 0x000000ffff727224 */ /* 0x000fc600078e0071 */
[----:B------:R2:W-:Y:S01]  /*e900*/  STL.64 [R1+0x2f0], R6 ;  /* 0x0002f00601007387 */ /* 0x0005e20000100a00 */
[----:B------:R-:W-:Y:S02]  /*e910*/  IMAD.MOV.U32 R113, RZ, RZ, R112 ;  /* 0x000000ffff717224 */ /* 0x000fe400078e0070 */
        /* <DEDUP_REMOVED lines=12> */
[----:B------:R-:W-:Y:S01]  /*e9e0*/  IMAD.MOV.U32 R112, RZ, RZ, R111 ;  /* 0x000000ffff707224 */ /* 0x000fe200078e006f */
[----:B------:R-:W-:Y:S01]  /*e9f0*/  MOV R111, R103 ;  /* 0x00000067006f7202 */ /* 0x000fe20000000f00 */
[----:B------:R-:W-:Y:S01]  /*ea00*/  IMAD.MOV.U32 R116, RZ, RZ, R115 ;  /* 0x000000ffff747224 */ /* 0x000fe200078e0073 */
[----:B------:R2:W-:Y:S01]  /*ea10*/  STL.64 [R1+0x2e0], R6 ;  /* 0x0002e00601007387 */ /* 0x0005e20000100a00 */
[----:B------:R-:W-:Y:S02]  /*ea20*/  IMAD.MOV.U32 R115, RZ, RZ, R114 ;  /* 0x000000ffff737224 */ /* 0x000fe400078e0072 */
[----:B------:R-:W-:-:S02]  /*ea30*/  IMAD.MOV.U32 R114, RZ, RZ, R113 ;  /* 0x000000ffff727224 */ /* 0x000fc400078e0071 */
[----:B------:R-:W-:Y:S01]  /*ea40*/  IMAD.MOV.U32 R113, RZ, RZ, R112 ;  /* 0x000000ffff717224 */ /* 0x000fe200078e0070 */
[CC--:B-1----:R-:W-:Y:S01]  /*ea50*/  LEA R8, P1, R34.reuse, R242.reuse, 0x2 ;  /* 0x000000f222087211 */ /* 0x0c2fe200078210ff */
[----:B------:R-:W-:Y:S01]  /*ea60*/  IMAD.MOV.U32 R112, RZ, RZ, R111 ;  /* 0x000000ffff707224 */ /* 0x000fe200078e006f */
[C---:B--2---:R-:W-:Y:S01]  /*ea70*/  LEA R6, P2, R35.reuse, R242, 0x2 ;  /* 0x000000f223067211 */ /* 0x044fe200078410ff */
[----:B------:R-:W-:Y:S01]  /*ea80*/  IMAD.MOV.U32 R111, RZ, RZ, R110 ;  /* 0x000000ffff6f7224 */ /* 0x000fe200078e006e */
[-C--:B------:R-:W-:Y:S01]  /*ea90*/  LEA.HI.X.SX32 R9, R34, R0.reuse, 0x2, P1 ;  /* 0x0000000022097211 */ /* 0x080fe200008f16ff */
[----:B------:R-:W-:Y:S01]  /*eaa0*/  IMAD.MOV.U32 R110, RZ, RZ, R109 ;  /* 0x000000ffff6e7224 */ /* 0x000fe200078e006d */
[----:B------:R-:W-:Y:S01]  /*eab0*/  LEA.HI.X.SX32 R7, R35, R0, 0x2, P2 ;  /* 0x0000000023077211 */ /* 0x000fe200010f16ff */
[----:B------:R-:W-:Y:S02]  /*eac0*/  IMAD.MOV.U32 R109, RZ, RZ, R108 ;  /* 0x000000ffff6d7224 */ /* 0x000fe400078e006c */
[----:B------:R-:W-:Y:S01]  /*ead0*/  IMAD.MOV.U32 R108, RZ, RZ, R107 ;  /* 0x000000ffff6c7224 */ /* 0x000fe200078e006b */
[----:B------:R1:W-:Y:S01]  /*eae0*/  STL.64 [R1+0x2d8], R8 ;  /* 0x0002d80801007387 */ /* 0x0003e20000100a00 */
[----:B------:R-:W-:Y:S01]  /*eaf0*/  MOV R107, R97 ;  /* 0x00000061006b7202 */ /* 0x000fe20000000f00 */
[----:B------:R-:W-:-:S02]  /*eb00*/  IMAD.MOV.U32 R97, RZ, RZ, R96 ;  /* 0x000000ffff617224 */ /* 0x000fc400078e0060 */
[----:B------:R2:W-:Y:S04]  /*eb10*/  STL.64 [R1+0x2d0], R6 ;  /* 0x0002d00601007387 */ /* 0x0005e80000100a00 */
[----:B------:R-:W3:Y:S01]  /*eb20*/  LDL.LU R96, [R1+0x5c] ;  /* 0x00005c0001607983 */ /* 0x000ee20000300800 */
[----:B------:R-:W-:Y:S02]  /*eb30*/  IMAD R36, R36, c[0x0][0x190], RZ ;  /* 0x0000640024247a24 */ /* 0x000fe400078e02ff */
[----:B------:R-:W-:-:S03]  /*eb40*/  IMAD R37, R37, c[0x0][0x190], RZ ;  /* 0x0000640025257a24 */ /* 0x000fc600078e02ff */
[-C--:B-1----:R-:W-:Y:S02]  /*eb50*/  LEA R8, P1, R36, R242.reuse, 0x2 ;  /* 0x000000f224087211 */ /* 0x082fe400078210ff */
[C---:B--2---:R-:W-:Y:S01]  /*eb60*/  LEA R6, P2, R37.reuse, R242, 0x2 ;  /* 0x000000f225067211 */ /* 0x044fe200078410ff */
[----:B------:R-:W-:Y:S01]  /*eb70*/  IMAD R38, R38, c[0x0][0x190], RZ ;  /* 0x0000640026267a24 */ /* 0x000fe200078e02ff */
[-C--:B------:R-:W-:Y:S01]  /*eb80*/  LEA.HI.X.SX32 R9, R36, R0.reuse, 0x2, P1 ;  /* 0x0000000024097211 */ /* 0x080fe200008f16ff */
[----:B------:R-:W-:Y:S01]  /*eb90*/  IMAD R149, R134, c[0x0][0x190], RZ ;  /* 0x0000640086957a24 */ /* 0x000fe200078e02ff */
[----:B------:R-:W-:Y:S01]  /*eba0*/  LEA.HI.X.SX32 R7, R37, R0, 0x2, P2 ;  /* 0x0000000025077211 */ /* 0x000fe200010f16ff */
[----:B------:R-:W-:Y:S02]  /*ebb0*/  IMAD R39, R39, c[0x0][0x190], RZ ;  /* 0x0000640027277a24 */ /* 0x000fe400078e02ff */
[----:B------:R-:W-:Y:S02]  /*ebc0*/  IMAD R134, R116, c[0x0][0x190], RZ ;  /* 0x0000640074867a24 */ /* 0x000fe400078e02ff */
[----:B------:R-:W-:Y:S01]  /*ebd0*/  IMAD.MOV.U32 R116, RZ, RZ, R115 ;  /* 0x000000ffff747224 */ /* 0x000fe200078e0073 */
[----:B------:R1:W-:Y:S01]  /*ebe0*/  STL.64 [R1+0x2c8], R8 ;  /* 0x0002c80801007387 */ /* 0x0003e20000100a00 */
[----:B------:R-:W-:-:S02]  /*ebf0*/  IMAD.MOV.U32 R115, RZ, RZ, R114 ;  /* 0x000000ffff737224 */ /* 0x000fc400078e0072 */
[----:B------:R-:W-:Y:S01]  /*ec00*/  IMAD.MOV.U32 R114, RZ, RZ, R113 ;  /* 0x000000ffff727224 */ /* 0x000fe200078e0071 */
[----:B------:R2:W-:Y:S01]  /*ec10*/  STL.64 [R1+0x2c0], R6 ;  /* 0x0002c00601007387 */ /* 0x0005e20000100a00 */
[----:B------:R-:W-:Y:S02]  /*ec20*/  IMAD.MOV.U32 R113, RZ, RZ, R112 ;  /* 0x000000ffff717224 */ /* 0x000fe400078e0070 */
[----:B------:R-:W-:Y:S02]  /*ec30*/  IMAD.MOV.U32 R112, RZ, RZ, R111 ;  /* 0x000000ffff707224 */ /* 0x000fe400078e006f */
[----:B------:R-:W-:Y:S01]  /*ec40*/  IMAD.MOV.U32 R111, RZ, RZ, R110 ;  /* 0x000000ffff6f7224 */ /* 0x000fe200078e006e */
[CC--:B-1----:R-:W-:Y:S01]  /*ec50*/  LEA R8, P1, R38.reuse, R242.reuse, 0x2 ;  /* 0x000000f226087211 */ /* 0x0c2fe200078210ff */
        /* <DEDUP_REMOVED lines=8> */
[----:B------:R-:W-:Y:S02]  /*ece0*/  IMAD R41, R41, c[0x0][0x190], RZ ;  /* 0x0000640029297a24 */ /* 0x000fe400078e02ff */
[----:B------:R-:W-:Y:S02]  /*ecf0*/  IMAD.MOV.U32 R107, RZ, RZ, R97 ;  /* 0x000000ffff6b7224 */ /* 0x000fe400078e0061 */
[----:B------:R-:W-:Y:S02]  /*ed00*/  IMAD R132, R116, c[0x0][0x190], RZ ;  /* 0x0000640074847a24 */ /* 0x000fe400078e02ff */
[----:B------:R-:W-:Y:S02]  /*ed10*/  IMAD.MOV.U32 R116, RZ, RZ, R115 ;  /* 0x000000ffff747224 */ /* 0x000fe400078e0073 */
[----:B------:R-:W-:-:S02]  /*ed20*/  IMAD.MOV.U32 R115, RZ, RZ, R114 ;  /* 0x000000ffff737224 */ /* 0x000fc400078e0072 */
[----:B------:R-:W-:Y:S02]  /*ed30*/  IMAD.MOV.U32 R114, RZ, RZ, R113 ;  /* 0x000000ffff727224 */ /* 0x000fe400078e0071 */
[----:B------:R-:W-:Y:S02]  /*ed40*/  IMAD.MOV.U32 R113, RZ, RZ, R112 ;  /* 0x000000ffff717224 */ /* 0x000fe400078e0070 */
[----:B------:R-:W-:Y:S02]  /*ed50*/  IMAD.MOV.U32 R112, RZ, RZ, R111 ;  /* 0x000000ffff707224 */ /* 0x000fe400078e006f */
[----:B------:R-:W-:Y:S02]  /*ed60*/  IMAD.MOV.U32 R95, RZ, RZ, R194 ;  /* 0x000000ffff5f7224 */ /* 0x000fe400078e00c2 */
[----:B------:R-:W-:Y:S02]  /*ed70*/  IMAD.MOV.U32 R111, RZ, RZ, R110 ;  /* 0x000000ffff6f7224 */ /* 0x000fe400078e006e */
[----:B------:R-:W-:-:S02]  /*ed80*/  IMAD.MOV.U32 R110, RZ, RZ, R109 ;  /* 0x000000ffff6e7224 */ /* 0x000fc400078e006d */
[----:B------:R-:W-:Y:S02]  /*ed90*/  IMAD R153, R130, c[0x0][0x190], RZ ;  /* 0x0000640082997a24 */ /* 0x000fe400078e02ff */
[----:B------:R-:W-:Y:S02]  /*eda0*/  IMAD.MOV.U32 R109, RZ, RZ, R108 ;  /* 0x000000ffff6d7224 */ /* 0x000fe400078e006c */
[----:B------:R-:W-:Y:S02]  /*edb0*/  IMAD R42, R42, c[0x0][0x190], RZ ;  /* 0x000064002a2a7a24 */ /* 0x000fe400078e02ff */
[----:B------:R-:W-:Y:S02]  /*edc0*/  IMAD.MOV.U32 R108, RZ, RZ, R107 ;  /* 0x000000ffff6c7224 */ /* 0x000fe400078e006b */
[----:B------:R-:W-:Y:S01]  /*edd0*/  IMAD R130, R116, c[0x0][0x190], RZ ;  /* 0x0000640074827a24 */ /* 0x000fe200078e02ff */
[----:B------:R-:W-:Y:S01]  /*ede0*/  MOV R116, R115 ;  /* 0x0000007300747202 */ /* 0x000fe20000000f00 */
[----:B------:R-:W-:-:S02]  /*edf0*/  IMAD R43, R43, c[0x0][0x190], RZ ;  /* 0x000064002b2b7a24 */ /* 0x000fc400078e02ff */
[----:B------:R-:W-:Y:S02]  /*ee00*/  IMAD.MOV.U32 R107, RZ, RZ, R106 ;  /* 0x000000ffff6b7224 */ /* 0x000fe400078e006a */
[----:B------:R-:W-:Y:S02]  /*ee10*/  IMAD.MOV.U32 R106, RZ, RZ, R95 ;  /* 0x000000ffff6a7224 */ /* 0x000fe400078e005f */
[----:B------:R-:W-:Y:S02]  /*ee20*/  IMAD.MOV.U32 R115, RZ, RZ, R114 ;  /* 0x000000ffff737224 */ /* 0x000fe400078e0072 */
[----:B------:R-:W-:Y:S02]  /*ee30*/  IMAD.MOV.U32 R114, RZ, RZ, R113 ;  /* 0x000000ffff727224 */ /* 0x000fe400078e0071 */
        /* <DEDUP_REMOVED lines=23> */
[----:B------:R-:W-:Y:S02]  /*efb0*/  IMAD.MOV.U32 R111, RZ, RZ, R110 ;  /* 0x000000ffff6f7224 */ /* 0x000fe400078e006e */
[----:B------:R-:W-:Y:S02]  /*efc0*/  IMAD R126, R116, c[0x0][0x190], RZ ;  /* 0x00006400747e7a24 */ /* 0x000fe400078e02ff */
[----:B------:R-:W-:Y:S02]  /*efd0*/  IMAD.MOV.U32 R110, RZ, RZ, R109 ;  /* 0x000000ffff6e7224 */ /* 0x000fe400078e006d */
[----:B------:R-:W-:Y:S01]  /*efe0*/  IMAD.MOV.U32 R116, RZ, RZ, R115 ;  /* 0x000000ffff747224 */ /* 0x000fe200078e0073 */
[----:B------:R-:W-:Y:S01]  /*eff0*/  MOV R115, R114 ;  /* 0x0000007200737202 */ /* 0x000fe20000000f00 */
[----:B------:R-:W-:-:S02]  /*f000*/  IMAD.MOV.U32 R109, RZ, RZ, R108 ;  /* 0x000000ffff6d7224 */ /* 0x000fc400078e006c */
        /* <DEDUP_REMOVED lines=11> */
[----:B------:R-:W-:Y:S01]  /*f0c0*/  IMAD.MOV.U32 R107, RZ, RZ, R102 ;  /* 0x000000ffff6b7224 */ /* 0x000fe200078e0066 */
[----:B---3--:R-:W-:-:S02]  /*f0d0*/  MOV R97, R96 ;  /* 0x0000006000617202 */ /* 0x008fc40000000f00 */
[----:B------:R-:W2:Y:S04]  /*f0e0*/  LDL.LU R96, [R1+0x60] ;  /* 0x0000600001607983 */ /* 0x000ea80000300800 */
[----:B------:R1:W-:Y:S04]  /*f0f0*/  STL.64 [R1+0x2b8], R8 ;  /* 0x0002b80801007387 */ /* 0x0003e80000100a00 */
[----:B------:R3:W-:Y:S04]  /*f100*/  STL.64 [R1+0x2b0], R6 ;  /* 0x0002b00601007387 */ /* 0x0007e80000100a00 */
[----:B------:R-:W4:Y:S01]  /*f110*/  LDL.LU R95, [R1+0x64] ;  /* 0x00006400015f7983 */ /* 0x000f220000300800 */
[----:B-1----:R-:W-:-:S02]  /*f120*/  LEA R8, P1, R40, R242, 0x2 ;  /* 0x000000f228087211 */ /* 0x002fc400078210ff */
[C---:B---3--:R-:W-:Y:S02]  /*f130*/  LEA R6, P2, R41.reuse, R242, 0x2 ;  /* 0x000000f229067211 */ /* 0x048fe400078410ff */
[-C--:B------:R-:W-:Y:S02]  /*f140*/  LEA.HI.X.SX32 R9, R40, R0.reuse, 0x2, P1 ;  /* 0x0000000028097211 */ /* 0x080fe400008f16ff */
[----:B------:R-:W-:-:S03]  /*f150*/  LEA.HI.X.SX32 R7, R41, R0, 0x2, P2 ;  /* 0x0000000029077211 */ /* 0x000fc600010f16ff */
[----:B------:R1:W-:Y:S04]  /*f160*/  STL.64 [R1+0x2a8], R8 ;  /* 0x0002a80801007387 */ /* 0x0003e80000100a00 */
[----:B------:R3:W-:Y:S04]  /*f170*/  STL.64 [R1+0x2a0], R6 ;  /* 0x0002a00601007387 */ /* 0x0007e80000100a00 */
[----:B------:R-:W2:Y:S01]  /*f180*/  LDL.LU R94, [R1+0x68] ;  /* 0x00006800015e7983 */ /* 0x000ea20000300800 */
[-C--:B-1----:R-:W-:Y:S02]  /*f190*/  LEA R8, P1, R42, R242.reuse, 0x2 ;  /* 0x000000f22a087211 */ /* 0x082fe400078210ff */
[----:B---3--:R-:W-:-:S02]  /*f1a0*/  LEA R6, P2, R43, R242, 0x2 ;  /* 0x000000f22b067211 */ /* 0x008fc400078410ff */
        /* <DEDUP_REMOVED lines=12> */
[----:B------:R-:W-:Y:S02]  /*f270*/  IMAD R46, R46, c[0x0][0x190], RZ ;  /* 0x000064002e2e7a24 */ /* 0x000fe400078e02ff */
[----:B------:R-:W-:-:S03]  /*f280*/  IMAD R47, R47, c[0x0][0x190], RZ ;  /* 0x000064002f2f7a24 */ /* 0x000fc600078e02ff */
[CC--:B-1----:R-:W-:Y:S02]  /*f290*/  LEA R8, P1, R46.reuse, R242.reuse, 0x2 ;  /* 0x000000f22e087211 */ /* 0x0c2fe400078210ff */
[C---:B---3--:R-:W-:Y:S02]  /*f2a0*/  LEA R6, P2, R47.reuse, R242, 0x2 ;  /* 0x000000f22f067211 */ /* 0x048fe400078410ff */
[----:B------:R-:W-:Y:S01]  /*f2b0*/  MOV R246, R244 ;  /* 0x000000f400f67202 */ /* 0x000fe20000000f00 */
[----:B------:R-:W-:Y:S01]  /*f2c0*/  IMAD.MOV.U32 R244, RZ, RZ, R195 ;  /* 0x000000fffff47224 */ /* 0x000fe200078e00c3 */
[-C--:B------:R-:W-:Y:S01]  /*f2d0*/  LEA.HI.X.SX32 R9, R46, R0.reuse, 0x2, P1 ;  /* 0x000000002e097211 */ /* 0x080fe200008f16ff */
[----:B------:R-:W-:Y:S01]  /*f2e0*/  IMAD R48, R48, c[0x0][0x190], RZ ;  /* 0x0000640030307a24 */ /* 0x000fe200078e02ff */
[----:B------:R-:W-:Y:S01]  /*f2f0*/  LEA.HI.X.SX32 R7, R47, R0, 0x2, P2 ;  /* 0x000000002f077211 */ /* 0x000fe200010f16ff */
[----:B------:R-:W-:Y:S02]  /*f300*/  IMAD R195, R124, c[0x0][0x190], RZ ;  /* 0x000064007cc37a24 */ /* 0x000fe400078e02ff */
[----:B------:R-:W-:-:S02]  /*f310*/  IMAD R49, R49, c[0x0][0x190], RZ ;  /* 0x0000640031317a24 */ /* 0x000fc400078e02ff */
[----:B------:R-:W-:Y:S02]  /*f320*/  IMAD R124, R116, c[0x0][0x190], RZ ;  /* 0x00006400747c7a24 */ /* 0x000fe400078e02ff */
[----:B------:R-:W-:Y:S01]  /*f330*/  IMAD.MOV.U32 R116, RZ, RZ, R115 ;  /* 0x000000ffff747224 */ /* 0x000fe200078e0073 */
[----:B------:R1:W-:Y:S01]  /*f340*/  STL.64 [R1+0x278], R8 ;  /* 0x0002780801007387 */ /* 0x0003e20000100a00 */
[----:B------:R-:W-:Y:S02]  /*f350*/  IMAD.MOV.U32 R115, RZ, RZ, R114 ;  /* 0x000000ffff737224 */ /* 0x000fe400078e0072 */
[----:B------:R-:W-:Y:S01]  /*f360*/  IMAD.MOV.U32 R114, RZ, RZ, R113 ;  /* 0x000000ffff727224 */ /* 0x000fe200078e0071 */
[----:B------:R3:W-:Y:S01]  /*f370*/  STL.64 [R1+0x270], R6 ;  /* 0x0002700601007387 */ /* 0x0007e20000100a00 */
[----:B------:R-:W-:Y:S01]  /*f380*/  IMAD.MOV.U32 R113, RZ, RZ, R112 ;  /* 0x000000ffff717224 */ /* 0x000fe200078e0070 */
[----:B------:R-:W-:Y:S01]  /*f390*/  MOV R112, R110 ;  /* 0x0000006e00707202 */ /* 0x000fe20000000f00 */
[----:B------:R-:W-:-:S02]  /*f3a0*/  IMAD.MOV.U32 R92, RZ, RZ, R247 ;  /* 0x000000ffff5c7224 */ /* 0x000fc400078e00f7 */
[----:B------:R-:W-:Y:S01]  /*f3b0*/  IMAD.MOV.U32 R110, RZ, RZ, R109 ;  /* 0x000000ffff6e7224 */ /* 0x000fe200078e006d */
[CC--:B-1----:R-:W-:Y:S01]  /*f3c0*/  LEA R8, P1, R48.reuse, R242.reuse, 0x2 ;  /* 0x000000f230087211 */ /* 0x0c2fe200078210ff */
[----:B------:R-:W-:Y:S01]  /*f3d0*/  IMAD.MOV.U32 R109, RZ, RZ, R108 ;  /* 0x000000ffff6d7224 */ /* 0x000fe200078e006c */
[C---:B---3--:R-:W-:Y:S01]  /*f3e0*/  LEA R6, P2, R49.reuse, R242, 0x2 ;  /* 0x000000f231067211 */ /* 0x048fe200078410ff */
[----:B------:R-:W-:Y:S01]  /*f3f0*/  IMAD.MOV.U32 R108, RZ, RZ, R107 ;  /* 0x000000ffff6c7224 */ /* 0x000fe200078e006b */
[-C--:B------:R-:W-:Y:S01]  /*f400*/  LEA.HI.X.SX32 R9, R48, R0.reuse, 0x2, P1 ;  /* 0x0000000030097211 */ /* 0x080fe200008f16ff */
[----:B------:R-:W-:Y:S01]  /*f410*/  IMAD R50, R50, c[0x0][0x190], RZ ;  /* 0x0000640032327a24 */ /* 0x000fe200078e02ff */
[----:B------:R-:W-:Y:S01]  /*f420*/  LEA.HI.X.SX32 R7, R49, R0, 0x2, P2 ;  /* 0x0000000031077211 */ /* 0x000fe200010f16ff */
[----:B------:R-:W-:Y:S02]  /*f430*/  IMAD R51, R51, c[0x0][0x190], RZ ;  /* 0x0000640033337a24 */ /* 0x000fe400078e02ff */
[----:B------:R-:W-:-:S02]  /*f440*/  IMAD.MOV.U32 R247, RZ, RZ, R192 ;  /* 0x000000fffff77224 */ /* 0x000fc400078e00c0 */
[----:B------:R-:W-:Y:S02]  /*f450*/  IMAD R192, R121, c[0x0][0x190], RZ ;  /* 0x0000640079c07a24 */ /* 0x000fe400078e02ff */
[----:B------:R-:W-:Y:S02]  /*f460*/  IMAD R121, R116, c[0x0][0x190], RZ ;  /* 0x0000640074797a24 */ /* 0x000fe400078e02ff */
[----:B------:R-:W-:Y:S02]  /*f470*/  IMAD.MOV.U32 R116, RZ, RZ, R115 ;  /* 0x000000ffff747224 */ /* 0x000fe400078e0073 */
[----:B------:R-:W-:Y:S02]  /*f480*/  IMAD.MOV.U32 R115, RZ, RZ, R114 ;  /* 0x000000ffff737224 */ /* 0x000fe400078e0072 */
[----:B------:R-:W-:Y:S02]  /*f490*/  IMAD.MOV.U32 R114, RZ, RZ, R113 ;  /* 0x000000ffff727224 */ /* 0x000fe400078e0071 */
[----:B------:R-:W-:-:S02]  /*f4a0*/  IMAD.MOV.U32 R113, RZ, RZ, R108 ;  /* 0x000000ffff717224 */ /* 0x000fc400078e006c */
[----:B------:R-:W-:Y:S02]  /*f4b0*/  IMAD R52, R52, c[0x0][0x190], RZ ;  /* 0x0000640034347a24 */ /* 0x000fe400078e02ff */
[----:B------:R-:W-:Y:S02]  /*f4c0*/  IMAD R53, R53, c[0x0][0x190], RZ ;  /* 0x0000640035357a24 */ /* 0x000fe400078e02ff */
[----:B------:R-:W-:Y:S02]  /*f4d0*/  IMAD R118, R116, c[0x0][0x190], RZ ;  /* 0x0000640074767a24 */ /* 0x000fe400078e02ff */
[----:B------:R-:W-:Y:S02]  /*f4e0*/  IMAD.MOV.U32 R116, RZ, RZ, R113 ;  /* 0x000000ffff747224 */ /* 0x000fe400078e0071 */
        /* <DEDUP_REMOVED lines=12> */
[----:B------:R-:W-:Y:S02]  /*f5b0*/  IMAD.MOV.U32 R119, RZ, RZ, R110 ;  /* 0x000000ffff777224 */ /* 0x000fe400078e006e */
[----:B------:R-:W-:-:S02]  /*f5c0*/  IMAD.MOV.U32 R110, RZ, RZ, R109 ;  /* 0x000000ffff6e7224 */ /* 0x000fc400078e006d */
[----:B------:R-:W-:Y:S02]  /*f5d0*/  IMAD.MOV.U32 R101, RZ, RZ, R189 ;  /* 0x000000ffff657224 */ /* 0x000fe400078e00bd */
[----:B------:R-:W-:Y:S02]  /*f5e0*/  IMAD R66, R66, c[0x0][0x190], RZ ;  /* 0x0000640042427a24 */ /* 0x000fe400078e02ff */
[----:B------:R-:W-:Y:S02]  /*f5f0*/  IMAD R189, R120, c[0x0][0x190], RZ ;  /* 0x0000640078bd7a24 */ /* 0x000fe400078e02ff */
[----:B------:R-:W-:Y:S02]  /*f600*/  IMAD R67, R67, c[0x0][0x190], RZ ;  /* 0x0000640043437a24 */ /* 0x000fe400078e02ff */
[----:B------:R-:W-:Y:S02]  /*f610*/  IMAD.MOV.U32 R120, RZ, RZ, R119 ;  /* 0x000000ffff787224 */ /* 0x000fe400078e0077 */
[----:B------:R-:W-:-:S02]  /*f620*/  IMAD.MOV.U32 R119, RZ, RZ, R110 ;  /* 0x000000ffff777224 */ /* 0x000fc400078e006e */
[----:B------:R-:W-:Y:S02]  /*f630*/  IMAD R68, R68, c[0x0][0x190], RZ ;  /* 0x0000640044447a24 */ /* 0x000fe400078e02ff */
[----:B------:R-:W-:Y:S02]  /*f640*/  IMAD R69, R69, c[0x0][0x190], RZ ;  /* 0x0000640045457a24 */ /* 0x000fe400078e02ff */
[----:B------:R-:W-:Y:S02]  /*f650*/  IMAD R197, R122, c[0x0][0x190], RZ ;  /* 0x000064007ac57a24 */ /* 0x000fe400078e02ff */
[----:B------:R-:W-:Y:S02]  /*f660*/  IMAD.MOV.U32 R122, RZ, RZ, R120 ;  /* 0x000000ffff7a7224 */ /* 0x000fe400078e0078 */
[----:B------:R-:W-:Y:S02]  /*f670*/  IMAD R70, R70, c[0x0][0x190], RZ ;  /* 0x0000640046467a24 */ /* 0x000fe400078e02ff */
[----:B------:R-:W-:-:S02]  /*f680*/  IMAD.MOV.U32 R90, RZ, RZ, R122 ;  /* 0x000000ffff5a7224 */ /* 0x000fc400078e007a */
[----:B------:R-:W-:Y:S02]  /*f690*/  IMAD R71, R71, c[0x0][0x190], RZ ;  /* 0x0000640047477a24 */ /* 0x000fe400078e02ff */
[----:B------:R-:W-:Y:S02]  /*f6a0*/  IMAD R196, R123, c[0x0][0x190], RZ ;  /* 0x000064007bc47a24 */ /* 0x000fe400078e02ff */
[----:B------:R-:W-:Y:S02]  /*f6b0*/  IMAD.MOV.U32 R123, RZ, RZ, R90 ;  /* 0x000000ffff7b7224 */ /* 0x000fe400078e005a */
[----:B------:R-:W-:Y:S02]  /*f6c0*/  IMAD R72, R72, c[0x0][0x190], RZ ;  /* 0x0000640048487a24 */ /* 0x000fe400078e02ff */
[----:B------:R-:W-:Y:S02]  /*f6d0*/  IMAD R73, R73, c[0x0][0x190], RZ ;  /* 0x0000640049497a24 */ /* 0x000fe400078e02ff */
[----:B------:R-:W-:-:S02]  /*f6e0*/  IMAD R194, R125, c[0x0][0x190], RZ ;  /* 0x000064007dc27a24 */ /* 0x000fc400078e02ff */
[----:B------:R-:W-:Y:S02]  /*f6f0*/  IMAD R74, R74, c[0x0][0x190], RZ ;  /* 0x000064004a4a7a24 */ /* 0x000fe400078e02ff */
[----:B------:R-:W-:Y:S02]  /*f700*/  IMAD R75, R75, c[0x0][0x190], RZ ;  /* 0x000064004b4b7a24 */ /* 0x000fe400078e02ff */
[----:B--2---:R-:W-:Y:S02]  /*f710*/  IMAD.MOV.U32 R107, RZ, RZ, R102 ;  /* 0x000000ffff6b7224 */ /* 0x004fe400078e0066 */
[----:B------:R-:W-:Y:S02]  /*f720*/  IMAD.MOV.U32 R102, RZ, RZ, R92 ;  /* 0x000000ffff667224 */ /* 0x000fe400078e005c */
[----:B------:R-:W-:Y:S02]  /*f730*/  IMAD.MOV.U32 R92, RZ, RZ, R157 ;  /* 0x000000ffff5c7224 */ /* 0x000fe400078e009d */
[----:B------:R-:W2:Y:S04]  /*f740*/  LDL.LU R157, [R1+0x25d0] ;  /* 0x0025d000019d7983 */ /* 0x000ea80000300800 */
[----:B------:R1:W-:Y:S04]  /*f750*/  STL.64 [R1+0x268], R8 ;  /* 0x0002680801007387 */ /* 0x0003e80000100a00 */
[----:B------:R3:W-:Y:S01]  /*f760*/  STL.64 [R1+0x260], R6 ;  /* 0x0002600601007387 */ /* 0x0007e20000100a00 */
[----:B------:R-:W-:Y:S01]  /*f770*/  IMAD.MOV.U32 R108, RZ, RZ, R107 ;  /* 0x000000ffff6c7224 */ /* 0x000fe200078e006b */
[----:B------:R-:W-:-:S02]  /*f780*/  MOV R107, R91 ;  /* 0x0000005b006b7202 */ /* 0x000fc40000000f00 */
[CC--:B-1----:R-:W-:Y:S02]  /*f790*/  LEA R8, P1, R50.reuse, R242.reuse, 0x2 ;  /* 0x000000f232087211 */ /* 0x0c2fe400078210ff */
[C---:B---3--:R-:W-:Y:S02]  /*f7a0*/  LEA R6, P2, R51.reuse, R242, 0x2 ;  /* 0x000000f233067211 */ /* 0x048fe400078410ff */
[-C--:B------:R-:W-:Y:S02]  /*f7b0*/  LEA.HI.X.SX32 R9, R50, R0.reuse, 0x2, P1 ;  /* 0x0000000032097211 */ /* 0x080fe400008f16ff */
[----:B------:R-:W-:Y:S01]  /*f7c0*/  LEA.HI.X.SX32 R7, R51, R0, 0x2, P2 ;  /* 0x0000000033077211 */ /* 0x000fe200010f16ff */
[----:B------:R-:W-:Y:S02]  /*f7d0*/  IMAD.MOV.U32 R91, RZ, RZ, R156 ;  /* 0x000000ffff5b7224 */ /* 0x000fe400078e009c */
[----:B------:R-:W3:Y:S04]  /*f7e0*/  LDL.LU R156, [R1+0x25cc] ;  /* 0x0025cc00019c7983 */ /* 0x000ee80000300800 */
[----:B------:R1:W-:Y:S04]  /*f7f0*/  STL.64 [R1+0x258], R8 ;  /* 0x0002580801007387 */ /* 0x0003e80000100a00 */
[----:B------:R4:W-:Y:S01]  /*f800*/  STL.64 [R1+0x250], R6 ;  /* 0x0002500601007387 */ /* 0x0009e20000100a00 */
[----:B------:R-:W-:Y:S01]  /*f810*/  IMAD.MOV.U32 R113, RZ, RZ, R108 ;  /* 0x000000ffff717224 */ /* 0x000fe200078e006c */
[----:B-1----:R-:W-:-:S02]  /*f820*/  LEA R8, P1, R52, R242, 0x2 ;  /* 0x000000f234087211 */ /* 0x002fc400078210ff */
[C---:B----4-:R-:W-:Y:S02]  /*f830*/  LEA R6, P2, R53.reuse, R242, 0x2 ;  /* 0x000000f235067211 */ /* 0x050fe400078410ff */
[-C--:B------:R-:W-:Y:S01]  /*f840*/  LEA.HI.X.SX32 R9, R52, R0.reuse, 0x2, P1 ;  /* 0x0000000034097211 */ /* 0x080fe200008f16ff */
[----:B------:R-:W-:Y:S01]  /*f850*/  IMAD.MOV.U32 R108, RZ, RZ, R107 ;  /* 0x000000ffff6c7224 */ /* 0x000fe200078e006b */
[----:B------:R-:W-:Y:S01]  /*f860*/  LEA.HI.X.SX32 R7, R53, R0, 0x2, P2 ;  /* 0x0000000035077211 */ /* 0x000fe200010f16ff */
[----:B------:R-:W-:Y:S02]  /*f870*/  IMAD.MOV.U32 R107, RZ, RZ, R155 ;  /* 0x000000ffff6b7224 */ /* 0x000fe400078e009b */
[----:B------:R-:W4:Y:S04]  /*f880*/  LDL.LU R155, [R1+0x25c8] ;  /* 0x0025c800019b7983 */ /* 0x000f280000300800 */
[----:B------:R1:W-:Y:S04]  /*f890*/  STL.64 [R1+0x248], R8 ;  /* 0x0002480801007387 */ /* 0x0003e80000100a00 */
[----:B------:R1:W-:Y:S01]  /*f8a0*/  STL.64 [R1+0x240], R6 ;  /* 0x0002400601007387 */ /* 0x0003e20000100a00 */
[----:B------:R-:W-:-:S02]  /*f8b0*/  IMAD.MOV.U32 R117, RZ, RZ, R108 ;  /* 0x000000ffff757224 */ /* 0x000fc400078e006c */
[----:B------:R-:W-:Y:S01]  /*f8c0*/  IMAD.MOV.U32 R108, RZ, RZ, R107 ;  /* 0x000000ffff6c7224 */ /* 0x000fe200078e006b */
[CC--:B-1----:R-:W-:Y:S02]  /*f8d0*/  LEA R8, P1, R54.reuse, R242.reuse, 0x2 ;  /* 0x000000f236087211 */ /* 0x0c2fe400078210ff */
[C---:B------:R-:W-:Y:S02]  /*f8e0*/  LEA R6, P2, R55.reuse, R242, 0x2 ;  /* 0x000000f237067211 */ /* 0x040fe400078410ff */
[-C--:B------:R-:W-:Y:S01]  /*f8f0*/  LEA.HI.X.SX32 R9, R54, R0.reuse, 0x2, P1 ;  /* 0x0000000036097211 */ /* 0x080fe200008f16ff */
[----:B------:R-:W-:Y:S01]  /*f900*/  IMAD.MOV.U32 R107, RZ, RZ, R245 ;  /* 0x000000ffff6b7224 */ /* 0x000fe200078e00f5 */
[----:B------:R-:W-:Y:S01]  /*f910*/  LEA.HI.X.SX32 R7, R55, R0, 0x2, P2 ;  /* 0x0000000037077211 */ /* 0x000fe200010f16ff */
[----:B------:R-:W-:Y:S02]  /*f920*/  IMAD.MOV.U32 R245, RZ, RZ, R154 ;  /* 0x000000fffff57224 */ /* 0x000fe400078e009a */
[----:B------:R-:W2:Y:S04]  /*f930*/  LDL.LU R154, [R1+0x25c4] ;  /* 0x0025c400019a7983 */ /* 0x000ea80000300800 */
[----:B------:R1:W-:Y:S04]  /*f940*/  STL.64 [R1+0x238], R8 ;  /* 0x0002380801007387 */ /* 0x0003e80000100a00 */
[----:B------:R1:W-:Y:S02]  /*f950*/  STL.64 [R1+0x230], R6 ;  /* 0x0002300601007387 */ /* 0x0003e40000100a00 */
[----:B-1----:R-:W-:-:S02]  /*f960*/  LEA R8, P1, R56, R242, 0x2 ;  /* 0x000000f238087211 */ /* 0x002fc400078210ff */
[C---:B------:R-:W-:Y:S02]  /*f970*/  LEA R6, P2, R57.reuse, R242, 0x2 ;  /* 0x000000f239067211 */ /* 0x040fe400078410ff */
[-C--:B------:R-:W-:Y:S02]  /*f980*/  LEA.HI.X.SX32 R9, R56, R0.reuse, 0x2, P1 ;  /* 0x0000000038097211 */ /* 0x080fe400008f16ff */
[----:B------:R-:W-:-:S03]  /*f990*/  LEA.HI.X.SX32 R7, R57, R0, 0x2, P2 ;  /* 0x0000000039077211 */ /* 0x000fc600010f16ff */
[----:B------:R1:W-:Y:S04]  /*f9a0*/  STL.64 [R1+0x228], R8 ;  /* 0x0002280801007387 */ /* 0x0003e80000100a00 */
[----:B------:R1:W-:Y:S02]  /*f9b0*/  STL.64 [R1+0x220], R6 ;  /* 0x0002200601007387 */ /* 0x0003e40000100a00 */
[CC--:B-1----:R-:W-:Y:S02]  /*f9c0*/  LEA R8, P1, R58.reuse, R242.reuse, 0x2 ;  /* 0x000000f23a087211 */ /* 0x0c2fe400078210ff */
[----:B------:R-:W-:Y:S02]  /*f9d0*/  LEA R6, P2, R59, R242, 0x2 ;  /* 0x000000f23b067211 */ /* 0x000fe400078410ff */
[----:B------:R-:W-:-:S02]  /*f9e0*/  LEA.HI.X.SX32 R9, R58, R0, 0x2, P1 ;  /* 0x000000003a097211 */ /* 0x000fc400008f16ff */
        /* <DEDUP_REMOVED lines=14> */
[----:B------:R1:W-:Y:S04]  /*fad0*/  STL.64 [R1+0x1f0], R6 ;  /* 0x0001f00601007387 */ /* 0x0003e80000100a00 */
[----:B------:R-:W2:Y:S01]  /*fae0*/  LDL.LU R110, [R1+0x90] ;  /* 0x00009000016e7983 */ /* 0x000ea20000300800 */
[-C--:B-1----:R-:W-:Y:S02]  /*faf0*/  LEA R8, P1, R64, R242.reuse, 0x2 ;  /* 0x000000f240087211 */ /* 0x082fe400078210ff */
[----:B------:R-:W-:-:S02]  /*fb00*/  LEA R6, P2, R65, R242, 0x2 ;  /* 0x000000f241067211 */ /* 0x000fc400078410ff */
[-C--:B------:R-:W-:Y:S02]  /*fb10*/  LEA.HI.X.SX32 R9, R64, R0.reuse, 0x2, P1 ;  /* 0x0000000040097211 */ /* 0x080fe400008f16ff */
        /* <DEDUP_REMOVED lines=9> */
[----:B------:R1:W-:Y:S01]  /*fbb0*/  STL.64 [R1+0x1d0], R6 ;  /* 0x0001d00601007387 */ /* 0x0003e20000100a00 */
[----:B------:R-:W-:Y:S01]  /*fbc0*/  IMAD.MOV.U32 R122, RZ, RZ, R113 ;  /* 0x000000ffff7a7224 */ /* 0x000fe200078e0071 */
[CC--:B-1----:R-:W-:Y:S02]  /*fbd0*/  LEA R8, P1, R68.reuse, R242.reuse, 0x2 ;  /* 0x000000f244087211 */ /* 0x0c2fe400078210ff */
[----:B------:R-:W-:Y:S02]  /*fbe0*/  LEA R6, P2, R69, R242, 0x2 ;  /* 0x000000f245067211 */ /* 0x000fe400078410ff */
[----:B------:R-:W-:-:S02]  /*fbf0*/  LEA.HI.X.SX32 R9, R68, R0, 0x2, P1 ;  /* 0x0000000044097211 */ /* 0x000fc400008f16ff */
[----:B------:R-:W-:Y:S01]  /*fc00*/  LEA.HI.X.SX32 R7, R69, R0, 0x2, P2 ;  /* 0x0000000045077211 */ /* 0x000fe200010f16ff */
[----:B------:R-:W-:Y:S02]  /*fc10*/  IMAD.MOV.U32 R113, RZ, RZ, R247 ;  /* 0x000000ffff717224 */ /* 0x000fe400078e00f7 */
[----:B------:R-:W2:Y:S04]  /*fc20*/  LDL.LU R247, [R1+0x450] ;  /* 0x0004500001f77983 */ /* 0x000ea80000300800 */
[----:B------:R1:W-:Y:S04]  /*fc30*/  STL.64 [R1+0x1c8], R8 ;  /* 0x0001c80801007387 */ /* 0x0003e80000100a00 */
[----:B------:R1:W-:Y:S01]  /*fc40*/  STL.64 [R1+0x1c0], R6 ;  /* 0x0001c00601007387 */ /* 0x0003e20000100a00 */
[----:B------:R-:W-:Y:S01]  /*fc50*/  IMAD.MOV.U32 R90, RZ, RZ, R122 ;  /* 0x000000ffff5a7224 */ /* 0x000fe200078e007a */
[----:B-1----:R-:W-:-:S02]  /*fc60*/  LEA R8, P1, R70, R242, 0x2 ;  /* 0x000000f246087211 */ /* 0x002fc400078210ff */
[C---:B------:R-:W-:Y:S02]  /*fc70*/  LEA R6, P2, R71.reuse, R242, 0x2 ;  /* 0x000000f247067211 */ /* 0x040fe400078410ff */
[-C--:B------:R-:W-:Y:S01]  /*fc80*/  LEA.HI.X.SX32 R9, R70, R0.reuse, 0x2, P1 ;  /* 0x0000000046097211 */ /* 0x080fe200008f16ff */
[----:B------:R-:W-:Y:S01]  /*fc90*/  IMAD.MOV.U32 R122, RZ, RZ, R117 ;  /* 0x000000ffff7a7224 */ /* 0x000fe200078e0075 */
[----:B------:R-:W-:Y:S01]  /*fca0*/  LEA.HI.X.SX32 R7, R71, R0, 0x2, P2 ;  /* 0x0000000047077211 */ /* 0x000fe200010f16ff */
[----:B------:R-:W-:Y:S02]  /*fcb0*/  IMAD.MOV.U32 R117, RZ, RZ, R198 ;  /* 0x000000ffff757224 */ /* 0x000fe400078e00c6 */
[----:B------:R-:W2:Y:S04]  /*fcc0*/  LDL.LU R198, [R1+0x25c0] ;  /* 0x0025c00001c67983 */ /* 0x000ea80000300800 */
[----:B------:R1:W-:Y:S04]  /*fcd0*/  STL.64 [R1+0x1b8], R8 ;  /* 0x0001b80801007387 */ /* 0x0003e80000100a00 */
[----:B------:R1:W-:Y:S01]  /*fce0*/  STL.64 [R1+0x1b0], R6 ;  /* 0x0001b00601007387 */ /* 0x0003e20000100a00 */
[----:B------:R-:W-:Y:S01]  /*fcf0*/  IMAD.MOV.U32 R125, RZ, RZ, R122 ;  /* 0x000000ffff7d7224 */ /* 0x000fe200078e007a */
[----:B------:R-:W-:-:S02]  /*fd00*/  MOV R122, R117 ;  /* 0x00000075007a7202 */ /* 0x000fc40000000f00 */
[CC--:B-1----:R-:W-:Y:S02]  /*fd10*/  LEA R8, P1, R72.reuse, R242.reuse, 0x2 ;  /* 0x000000f248087211 */ /* 0x0c2fe400078210ff */
[C---:B------:R-:W-:Y:S02]  /*fd20*/  LEA R6, P2, R73.reuse, R242, 0x2 ;  /* 0x000000f249067211 */ /* 0x040fe400078410ff */
[-C--:B------:R-:W-:Y:S02]  /*fd30*/  LEA.HI.X.SX32 R9, R72, R0.reuse, 0x2, P1 ;  /* 0x0000000048097211 */ /* 0x080fe400008f16ff */
[----:B------:R-:W-:Y:S01]  /*fd40*/  LEA.HI.X.SX32 R7, R73, R0, 0x2, P2 ;  /* 0x0000000049077211 */ /* 0x000fe200010f16ff */
[----:B------:R-:W-:Y:S02]  /*fd50*/  IMAD.MOV.U32 R117, RZ, RZ, R105 ;  /* 0x000000ffff757224 */ /* 0x000fe400078e0069 */
[----:B------:R-:W2:Y:S01]  /*fd60*/  LDL.LU R105, [R1+0x7c] ;  /* 0x00007c0001697983 */ /* 0x000ea20000300800 */
[----:B------:R-:W-:-:S03]  /*fd70*/  IMAD.MOV.U32 R252, RZ, RZ, R125 ;  /* 0x000000fffffc7224 */ /* 0x000fc600078e007d */
[----:B------:R1:W-:Y:S01]  /*fd80*/  STL.64 [R1+0x1a8], R8 ;  /* 0x0001a80801007387 */ /* 0x0003e20000100a00 */
[----:B------:R-:W-:-:S03]  /*fd90*/  IMAD.MOV.U32 R125, RZ, RZ, R122 ;  /* 0x000000ffff7d7224 */ /* 0x000fc600078e007a */
[----:B------:R1:W-:Y:S01]  /*fda0*/  STL.64 [R1+0x1a0], R6 ;  /* 0x0001a00601007387 */ /* 0x0003e20000100a00 */
[----:B------:R-:W-:Y:S02]  /*fdb0*/  IMAD.MOV.U32 R122, RZ, RZ, R117 ;  /* 0x000000ffff7a7224 */ /* 0x000fe400078e0075 */
[----:B------:R-:W-:Y:S02]  /*fdc0*/  IMAD.MOV.U32 R117, RZ, RZ, R108 ;  /* 0x000000ffff757224 */ /* 0x000fe400078e006c */
[----:B------:R-:W-:Y:S01]  /*fdd0*/  IMAD.MOV.U32 R251, RZ, RZ, R252 ;  /* 0x000000fffffb7224 */ /* 0x000fe200078e00fc */
[----:B------:R-:W2:Y:S01]  /*fde0*/  LDL.LU R108, [R1+0x88] ;  /* 0x00008800016c7983 */ /* 0x000ea20000300800 */
[CC--:B-1----:R-:W-:Y:S02]  /*fdf0*/  LEA R8, P1, R74.reuse, R242.reuse, 0x2 ;  /* 0x000000f24a087211 */ /* 0x0c2fe400078210ff */
[----:B------:R-:W-:Y:S02]  /*fe00*/  LEA R6, P2, R75, R242, 0x2 ;  /* 0x000000f24b067211 */ /* 0x000fe400078410ff */
[----:B------:R-:W-:-:S02]  /*fe10*/  LEA.HI.X.SX32 R9, R74, R0, 0x2, P1 ;  /* 0x000000004a097211 */ /* 0x000fc400008f16ff */
[----:B------:R-:W-:Y:S01]  /*fe20*/  LEA.HI.X.SX32 R7, R75, R0, 0x2, P2 ;  /* 0x000000004b077211 */ /* 0x000fe200010f16ff */
[----:B------:R-:W-:Y:S02]  /*fe30*/  IMAD.MOV.U32 R252, RZ, RZ, R125 ;  /* 0x000000fffffc7224 */ /* 0x000fe400078e007d */
[----:B------:R-:W-:Y:S01]  /*fe40*/  IMAD.MOV.U32 R125, RZ, RZ, R122 ;  /* 0x000000ffff7d7224 */ /* 0x000fe200078e007a */
[----:B------:R1:W-:Y:S01]  /*fe50*/  STL.64 [R1+0x198], R8 ;  /* 0x0001980801007387 */ /* 0x0003e20000100a00 */
[----:B------:R-:W-:Y:S02]  /*fe60*/  IMAD.MOV.U32 R122, RZ, RZ, R117 ;  /* 0x000000ffff7a7224 */ /* 0x000fe400078e0075 */
[----:B------:R-:W-:Y:S01]  /*fe70*/  IMAD.MOV.U32 R117, RZ, RZ, R114 ;  /* 0x000000ffff757224 */ /* 0x000fe200078e0072 */
[----:B------:R3:W-:Y:S04]  /*fe80*/  STL.64 [R1+0x190], R6 ;  /* 0x0001900601007387 */ /* 0x0007e80000100a00 */
[----:B------:R-:W2:Y:S01]  /*fe90*/  LDL.LU R114, [R1+0x444] ;  /* 0x0004440001727983 */ /* 0x000ea20000300800 */
[----:B------:R-:W-:-:S02]  /*fea0*/  IMAD R76, R76, c[0x0][0x190], RZ ;  /* 0x000064004c4c7a24 */ /* 0x000fc400078e02ff */
[----:B------:R-:W-:-:S03]  /*feb0*/  IMAD R77, R77, c[0x0][0x190], RZ ;  /* 0x000064004d4d7a24 */ /* 0x000fc600078e02ff */
[-C--:B-1----:R-:W-:Y:S02]  /*fec0*/  LEA R8, P1, R76, R242.reuse, 0x2 ;  /* 0x000000f24c087211 */ /* 0x082fe400078210ff */
[----:B---3--:R-:W-:Y:S01]  /*fed0*/  LEA R6, P2, R77, R242, 0x2 ;  /* 0x000000f24d067211 */ /* 0x008fe200078410ff */
[----:B------:R-:W-:Y:S01]  /*fee0*/  IMAD R78, R78, c[0x0][0x190], RZ ;  /* 0x000064004e4e7a24 */ /* 0x000fe200078e02ff */
[-C--:B------:R-:W-:Y:S01]  /*fef0*/  LEA.HI.X.SX32 R9, R76, R0.reuse, 0x2, P1 ;  /* 0x000000004c097211 */ /* 0x080fe200008f16ff */
[----:B------:R-:W-:Y:S01]  /*ff00*/  IMAD R79, R79, c[0x0][0x190], RZ ;  /* 0x000064004f4f7a24 */ /* 0x000fe200078e02ff */
[----:B------:R-:W-:Y:S01]  /*ff10*/  LEA.HI.X.SX32 R7, R77, R0, 0x2, P2 ;  /* 0x000000004d077211 */ /* 0x000fe200010f16ff */
[----:B------:R-:W-:Y:S02]  /*ff20*/  IMAD.MOV.U32 R250, RZ, RZ, R251 ;  /* 0x000000fffffa7224 */ /* 0x000fe400078e00fb */
[----:B------:R1:W-:Y:S01]  /*ff30*/  STL.64 [R1+0x188], R8 ;  /* 0x0001880801007387 */ /* 0x0003e20000100a00 */
[----:B------:R-:W-:-:S03]  /*ff40*/  MOV R251, R252 ;  /* 0x000000fc00fb7202 */ /* 0x000fc60000000f00 */
[----:B------:R3:W-:Y:S01]  /*ff50*/  STL.64 [R1+0x180], R6 ;  /* 0x0001800601007387 */ /* 0x0007e20000100a00 */
[----:B------:R-:W-:Y:S02]  /*ff60*/  IMAD.MOV.U32 R252, RZ, RZ, R125 ;  /* 0x000000fffffc7224 */ /* 0x000fe400078e007d */
[----:B------:R-:W-:Y:S01]  /*ff70*/  IMAD R191, R127, c[0x0][0x190], RZ ;  /* 0x000064007fbf7a24 */ /* 0x000fe200078e02ff */
[CC--:B-1----:R-:W-:Y:S02]  /*ff80*/  LEA R8, P1, R78.reuse, R242.reuse, 0x2 ;  /* 0x000000f24e087211 */ /* 0x0c2fe400078210ff */
[C---:B---3--:R-:W-:Y:S01]  /*ff90*/  LEA R6, P2, R79.reuse, R242, 0x2 ;  /* 0x000000f24f067211 */ /* 0x048fe200078410ff */
[----:B------:R-:W-:Y:S01]  /*ffa0*/  IMAD.MOV.U32 R125, RZ, RZ, R122 ;  /* 0x000000ffff7d7224 */ /* 0x000fe200078e007a */
[-C--:B------:R-:W-:Y:S01]  /*ffb0*/  LEA.HI.X.SX32 R9, R78, R0.reuse, 0x2, P1 ;  /* 0x000000004e097211 */ /* 0x080fe200008f16ff */
[----:B------:R-:W-:Y:S01]  /*ffc0*/  IMAD.MOV.U32 R127, RZ, RZ, R250 ;  /* 0x000000ffff7f7224 */ /* 0x000fe200078e00fa */
[----:B------:R-:W-:Y:S01]  /*ffd0*/  LEA.HI.X.SX32 R7, R79, R0, 0x2, P2 ;  /* 0x000000004f077211 */ /* 0x000fe200010f16ff */
[----:B------:R-:W-:-:S02]  /*ffe0*/  IMAD.MOV.U32 R250, RZ, RZ, R251 ;  /* 0x000000fffffa7224 */ /* 0x000fc400078e00fb */
[----:B------:R-:W-:Y:S02]  /*fff0*/  IMAD.MOV.U32 R251, RZ, RZ, R252 ;  /* 0x000000fffffb7224 */ /* 0x000fe400078e00fc */
[----:B------:R-:W-:Y:S02]  /*10000*/  IMAD.MOV.U32 R252, RZ, RZ, R125 ;  /* 0x000000fffffc7224 */ /* 0x000fe400078e007d */
[----:B------:R-:W-:Y:S02]  /*10010*/  IMAD.MOV.U32 R125, RZ, RZ, R123 ;  /* 0x000000ffff7d7224 */ /* 0x000fe400078e007b */
[----:B--2---:R-:W-:Y:S02]  /*10020*/  IMAD.MOV.U32 R122, RZ, RZ, R114 ;  /* 0x000000ffff7a7224 */ /* 0x004fe400078e0072 */
[----:B------:R-:W2:Y:S04]  /*10030*/  LDL.LU R114, [R1+0x430] ;  /* 0x0004300001727983 */ /* 0x000ea80000300800 */
[----:B------:R1:W-:Y:S04]  /*10040*/  STL.64 [R1+0x178], R8 ;  /* 0x0001780801007387 */ /* 0x0003e80000100a00 */
[----:B------:R3:W-:Y:S04]  /*10050*/  STL.64 [R1+0x170], R6 ;  /* 0x0001700601007387 */ /* 0x0007e80000100a00 */
[----:B------:R-:W2:Y:S01]  /*10060*/  LDL.LU R123, [R1+0x458] ;  /* 0x00045800017b7983 */ /* 0x000ea20000300800 */
[----:B------:R-:W-:-:S02]  /*10070*/  IMAD R80, R80, c[0x0][0x190], RZ ;  /* 0x0000640050507a24 */ /* 0x000fc400078e02ff */
[----:B------:R-:W-:-:S03]  /*10080*/  IMAD R81, R81, c[0x0][0x190], RZ ;  /* 0x0000640051517a24 */ /* 0x000fc600078e02ff */
[CC--:B-1----:R-:W-:Y:S02]  /*10090*/  LEA R8, P1, R80.reuse, R242.reuse, 0x2 ;  /* 0x000000f250087211 */ /* 0x0c2fe400078210ff */
[----:B---3--:R-:W-:Y:S01]  /*100a0*/  LEA R6, P2, R81, R242, 0x2 ;  /* 0x000000f251067211 */ /* 0x008fe200078410ff */
[----:B------:R-:W-:Y:S01]  /*100b0*/  IMAD R188, R129, c[0x0][0x190], RZ ;  /* 0x0000640081bc7a24 */ /* 0x000fe200078e02ff */
[----:B------:R-:W-:Y:S01]  /*100c0*/  LEA.HI.X.SX32 R9, R80, R0, 0x2, P1 ;  /* 0x0000000050097211 */ /* 0x000fe200008f16ff */
[----:B------:R-:W-:Y:S01]  /*100d0*/  IMAD.MOV.U32 R129, RZ, RZ, R127 ;  /* 0x000000ffff817224 */ /* 0x000fe200078e007f */
[----:B------:R-:W-:Y:S01]  /*100e0*/  MOV R109, R104 ;  /* 0x00000068006d7202 */ /* 0x000fe20000000f00 */
[----:B------:R-:W-:Y:S01]  /*100f0*/  IMAD.MOV.U32 R127, RZ, RZ, R250 ;  /* 0x000000ffff7f7224 */ /* 0x000fe200078e00fa */
[----:B------:R-:W-:Y:S01]  /*10100*/  LEA.HI.X.SX32 R7, R81, R0, 0x2, P2 ;  /* 0x0000000051077211 */ /* 0x000fe200010f16ff */
[----:B------:R-:W-:Y:S01]  /*10110*/  IMAD.MOV.U32 R250, RZ, RZ, R251 ;  /* 0x000000fffffa7224 */ /* 0x000fe200078e00fb */
[----:B------:R-:W-:Y:S01]  /*10120*/  MOV R251, R125 ;  /* 0x0000007d00fb7202 */ /* 0x000fe20000000f00 */
[----:B------:R1:W-:Y:S04]  /*10130*/  STL.64 [R1+0x168], R8 ;  /* 0x0001680801007387 */ /* 0x0003e80000100a00 */
[----:B------:R3:W-:Y:S01]  /*10140*/  STL.64 [R1+0x160], R6 ;  /* 0x0001600601007387 */ /* 0x0007e20000100a00 */
[----:B--2---:R-:W-:-:S02]  /*10150*/  IMAD.MOV.U32 R125, RZ, RZ, R123 ;  /* 0x000000ffff7d7224 */ /* 0x004fc400078e007b */
[----:B------:R-:W-:Y:S02]  /*10160*/  IMAD.MOV.U32 R123, RZ, RZ, R119 ;  /* 0x000000ffff7b7224 */ /* 0x000fe400078e0077 */
[----:B------:R-:W-:Y:S02]  /*10170*/  IMAD.MOV.U32 R119, RZ, RZ, R109 ;  /* 0x000000ffff777224 */ /* 0x000fe400078e006d */
[----:B------:R-:W2:Y:S01]  /*10180*/  LDL.LU R109, [R1+0x43c] ;  /* 0x00043c00016d7983 */ /* 0x000ea20000300800 */
[----:B------:R-:W-:Y:S02]  /*10190*/  IMAD R82, R82, c[0x0][0x190], RZ ;  /* 0x0000640052527a24 */ /* 0x000fe400078e02ff */
[----:B------:R-:W-:-:S03]  /*101a0*/  IMAD R83, R83, c[0x0][0x190], RZ ;  /* 0x0000640053537a24 */ /* 0x000fc600078e02ff */
[-C--:B-1----:R-:W-:Y:S01]  /*101b0*/  LEA R8, P1, R82, R242.reuse, 0x2 ;  /* 0x000000f252087211 */ /* 0x082fe200078210ff */
[----:B------:R-:W-:Y:S01]  /*101c0*/  IMAD R84, R84, c[0x0][0x190], RZ ;  /* 0x0000640054547a24 */ /* 0x000fe200078e02ff */
[----:B---3--:R-:W-:Y:S01]  /*101d0*/  LEA R6, P2, R83, R242, 0x2 ;  /* 0x000000f253067211 */ /* 0x008fe200078410ff */
[----:B------:R-:W-:Y:S01]  /*101e0*/  IMAD R85, R85, c[0x0][0x190], RZ ;  /* 0x0000640055557a24 */ /* 0x000fe200078e02ff */
[-C--:B------:R-:W-:Y:S02]  /*101f0*/  LEA.HI.X.SX32 R9, R82, R0.reuse, 0x2, P1 ;  /* 0x0000000052097211 */ /* 0x080fe400008f16ff */
[----:B------:R-:W-:Y:S02]  /*10200*/  LEA.HI.X.SX32 R7, R83, R0, 0x2, P2 ;  /* 0x0000000053077211 */ /* 0x000fe400010f16ff */
[----:B------:R-:W-:Y:S01]  /*10210*/  LEA R10, P1, R84, R242, 0x2 ;  /* 0x000000f2540a7211 */ /* 0x000fe200078210ff */
[----:B------:R1:W-:Y:S01]  /*10220*/  STL.64 [R1+0x158], R8 ;  /* 0x0001580801007387 */ /* 0x0003e20000100a00 */
[----:B------:R-:W-:-:S02]  /*10230*/  IMAD R86, R86, c[0x0][0x190], RZ ;  /* 0x0000640056567a24 */ /* 0x000fc400078e02ff */
[----:B------:R-:W-:Y:S01]  /*10240*/  LEA.HI.X.SX32 R11, R84, R0, 0x2, P1 ;  /* 0x00000000540b7211 */ /* 0x000fe200008f16ff */
[----:B------:R3:W-:Y:S01]  /*10250*/  STL.64 [R1+0x150], R6 ;  /* 0x0001500601007387 */ /* 0x0007e20000100a00 */
[----:B------:R-:W-:Y:S01]  /*10260*/  IMAD R87, R87, c[0x0][0x190], RZ ;  /* 0x0000640057577a24 */ /* 0x000fe200078e02ff */
[C---:B-1----:R-:W-:Y:S01]  /*10270*/  LEA R8, P2, R85.reuse, R242, 0x2 ;  /* 0x000000f255087211 */ /* 0x042fe200078410ff */
[----:B---3--:R-:W-:Y:S02]  /*10280*/  IMAD.MOV.U32 R6, RZ, RZ, R251 ;  /* 0x000000ffff067224 */ /* 0x008fe400078e00fb */
[----:B------:R-:W-:Y:S01]  /*10290*/  IMAD.MOV.U32 R251, RZ, RZ, R125 ;  /* 0x000000fffffb7224 */ /* 0x000fe200078e007d */
[----:B------:R-:W-:Y:S01]  /*102a0*/  LEA.HI.X.SX32 R9, R85, R0, 0x2, P2 ;  /* 0x0000000055097211 */ /* 0x000fe200010f16ff */
[----:B------:R-:W-:Y:S02]  /*102b0*/  IMAD.MOV.U32 R125, RZ, RZ, R119 ;  /* 0x000000ffff7d7224 */ /* 0x000fe400078e0077 */
[----:B------:R-:W-:-:S02]  /*102c0*/  IMAD.MOV.U32 R7, RZ, RZ, R6 ;  /* 0x000000ffff077224 */ /* 0x000fc400078e0006 */
[----:B------:R-:W-:Y:S02]  /*102d0*/  IMAD R88, R88, c[0x0][0x190], RZ ;  /* 0x0000640058587a24 */ /* 0x000fe400078e02ff */
[----:B------:R-:W-:Y:S02]  /*102e0*/  IMAD.MOV.U32 R6, RZ, RZ, R251 ;  /* 0x000000ffff067224 */ /* 0x000fe400078e00fb */
[----:B------:R-:W-:Y:S02]  /*102f0*/  IMAD R89, R89, c[0x0][0x190], RZ ;  /* 0x0000640059597a24 */ /* 0x000fe400078e02ff */
[----:B------:R-:W-:Y:S02]  /*10300*/  IMAD.MOV.U32 R251, RZ, RZ, R125 ;  /* 0x000000fffffb7224 */ /* 0x000fe400078e007d */
[----:B------:R-:W-:Y:S02]  /*10310*/  IMAD.MOV.U32 R125, RZ, RZ, R116 ;  /* 0x000000ffff7d7224 */ /* 0x000fe400078e0074 */
[----:B--2---:R-:W-:-:S02]  /*10320*/  IMAD.MOV.U32 R119, RZ, RZ, R109 ;  /* 0x000000ffff777224 */ /* 0x004fc400078e006d */
[----:B------:R-:W2:Y:S04]  /*10330*/  LDL.LU R109, [R1+0x8c] ;  /* 0x00008c00016d7983 */ /* 0x000ea80000300800 */
[----:B------:R1:W-:Y:S04]  /*10340*/  STL.64 [R1+0x148], R10 ;  /* 0x0001480a01007387 */ /* 0x0003e80000100a00 */
[----:B------:R3:W-:Y:S04]  /*10350*/  STL.64 [R1+0x140], R8 ;  /* 0x0001400801007387 */ /* 0x0007e80000100a00 */
[----:B------:R-:W2:Y:S01]  /*10360*/  LDL.LU R116, [R1+0x434] ;  /* 0x0004340001747983 */ /* 0x000ea20000300800 */
[----:B-1----:R-:W-:-:S02]  /*10370*/  LEA R10, P1, R86, R242, 0x2 ;  /* 0x000000f2560a7211 */ /* 0x002fc400078210ff */
[C---:B---3--:R-:W-:Y:S02]  /*10380*/  LEA R8, P2, R87.reuse, R242, 0x2 ;  /* 0x000000f257087211 */ /* 0x048fe400078410ff */
[-C--:B------:R-:W-:Y:S02]  /*10390*/  LEA.HI.X.SX32 R11, R86, R0.reuse, 0x2, P1 ;  /* 0x00000000560b7211 */ /* 0x080fe400008f16ff */
[----:B------:R-:W-:-:S03]  /*103a0*/  LEA.HI.X.SX32 R9, R87, R0, 0x2, P2 ;  /* 0x0000000057097211 */ /* 0x000fc600010f16ff */
[----:B------:R1:W-:Y:S01]  /*103b0*/  STL.64 [R1+0x138], R10 ;  /* 0x0001380a01007387 */ /* 0x0003e20000100a00 */
[----:B------:R-:W-:-:S03]  /*103c0*/  LEA R12, P2, R89, R242, 0x2 ;  /* 0x000000f2590c7211 */ /* 0x000fc600078410ff */
[----:B------:R3:W-:Y:S01]  /*103d0*/  STL.64 [R1+0x130], R8 ;  /* 0x0001300801007387 */ /* 0x0007e20000100a00 */
[----:B------:R-:W-:Y:S02]  /*103e0*/  LEA.HI.X.SX32 R13, R89, R0, 0x2, P2 ;  /* 0x00000000590d7211 */ /* 0x000fe400010f16ff */
[C---:B-1----:R-:W-:Y:S02]  /*103f0*/  LEA R10, P1, R88.reuse, R242, 0x2 ;  /* 0x000000f2580a7211 */ /* 0x042fe400078210ff */
[----:B---3--:R-:W-:Y:S01]  /*10400*/  MOV R8, R7 ;  /* 0x0000000700087202 */ /* 0x008fe20000000f00 */
[----:B------:R-:W-:Y:S01]  /*10410*/  IMAD.MOV.U32 R7, RZ, RZ, R6 ;  /* 0x000000ffff077224 */ /* 0x000fe200078e0006 */
[----:B------:R-:W-:Y:S01]  /*10420*/  LEA.HI.X.SX32 R11, R88, R0, 0x2, P1 ;  /* 0x00000000580b7211 */ /* 0x000fe200008f16ff */
[----:B------:R-:W-:Y:S02]  /*10430*/  IMAD.MOV.U32 R6, RZ, RZ, R251 ;  /* 0x000000ffff067224 */ /* 0x000fe400078e00fb */
[----:B------:R-:W-:-:S02]  /*10440*/  IMAD.MOV.U32 R251, RZ, RZ, R120 ;  /* 0x000000fffffb7224 */ /* 0x000fc400078e0078 */
[----:B------:R-:W3:Y:S01]  /*10450*/  LDL.LU R120, [R1+0x440] ;  /* 0x0004400001787983 */ /* 0x000ee20000300800 */
[----:B------:R-:W-:Y:S02]  /*10460*/  IMAD.MOV.U32 R9, RZ, RZ, R7 ;  /* 0x000000ffff097224 */ /* 0x000fe400078e0007 */
[----:B------:R-:W-:Y:S01]  /*10470*/  IMAD.MOV.U32 R7, RZ, RZ, R6 ;  /* 0x000000ffff077224 */ /* 0x000fe200078e0006 */
[----:B------:R1:W-:Y:S01]  /*10480*/  STL.64 [R1+0x128], R10 ;  /* 0x0001280a01007387 */ /* 0x0003e20000100a00 */
[----:B------:R-:W-:-:S03]  /*10490*/  IMAD.MOV.U32 R6, RZ, RZ, R129 ;  /* 0x000000ffff067224 */ /* 0x000fc600078e0081 */
[----:B------:R4:W-:Y:S04]  /*104a0*/  STL.64 [R1+0x120], R12 ;  /* 0x0001200c01007387 */ /* 0x0009e80000100a00 */
[----:B------:R-:W2:Y:S01]  /*104b0*/  LDL.LU R129, [R1+0x478] ;  /* 0x0004780001817983 */ /* 0x000ea20000300800 */
[CC--:B-1----:R-:W-:Y:S02]  /*104c0*/  LEA R10, P1, R158.reuse, R242.reuse, 0x2 ;  /* 0x000000f29e0a7211 */ /* 0x0c2fe400078210ff */
[C---:B----4-:R-:W-:Y:S02]  /*104d0*/  LEA R12, P2, R159.reuse, R242, 0x2 ;  /* 0x000000f29f0c7211 */ /* 0x050fe400078410ff */
[-C--:B------:R-:W-:Y:S02]  /*104e0*/  LEA.HI.X.SX32 R11, R158, R0.reuse, 0x2, P1 ;  /* 0x000000009e0b7211 */ /* 0x080fe400008f16ff */
[----:B------:R-:W-:-:S03]  /*104f0*/  LEA.HI.X.SX32 R13, R159, R0, 0x2, P2 ;  /* 0x000000009f0d7211 */ /* 0x000fc600010f16ff */
[----:B------:R1:W-:Y:S04]  /*10500*/  STL.64 [R1+0x118], R10 ;  /* 0x0001180a01007387 */ /* 0x0003e80000100a00 */
[----:B------:R4:W-:Y:S01]  /*10510*/  STL.64 [R1+0x110], R12 ;  /* 0x0001100c01007387 */ /* 0x0009e20000100a00 */
        /* <DEDUP_REMOVED lines=94> */
[----:B------:R1:W-:Y:S01]  /*10b00*/  STL.64 [R1+0x18], R10 ;  /* 0x0000180a01007387 */ /* 0x0003e20000100a00 */
[----:B------:R-:W-:Y:S02]  /*10b10*/  IMAD R150, R133, c[0x0][0x190], RZ ;  /* 0x0000640085967a24 */ /* 0x000fe400078e02ff */
[----:B------:R-:W-:Y:S01]  /*10b20*/  IMAD.MOV.U32 R133, RZ, RZ, R6 ;  /* 0x000000ffff857224 */ /* 0x000fe200078e0006 */
[----:B------:R4:W-:Y:S01]  /*10b30*/  STL.64 [R1+0x10], R12 ;  /* 0x0000100c01007387 */ /* 0x0009e20000100a00 */
[-C--:B------:R-:W-:Y:S01]  /*10b40*/  LEA R6, P2, R194, R242.reuse, 0x2 ;  /* 0x000000f2c2067211 */ /* 0x080fe200078410ff */
[----:B------:R-:W-:Y:S01]  /*10b50*/  IMAD R152, R131, c[0x0][0x190], RZ ;  /* 0x0000640083987a24 */ /* 0x000fe200078e02ff */
[C---:B-1----:R-:W-:Y:S01]  /*10b60*/  LEA R10, P1, R195.reuse, R242, 0x2 ;  /* 0x000000f2c30a7211 */ /* 0x042fe200078210ff */
[----:B------:R-:W-:Y:S01]  /*10b70*/  IMAD.MOV.U32 R131, RZ, RZ, R9 ;  /* 0x000000ffff837224 */ /* 0x000fe200078e0009 */
[----:B----4-:R-:W-:Y:S02]  /*10b80*/  MOV R13, R250 ;  /* 0x000000fa000d7202 */ /* 0x010fe40000000f00 */
[----:B------:R-:W-:-:S02]  /*10b90*/  LEA.HI.X.SX32 R11, R195, R0, 0x2, P1 ;  /* 0x00000000c30b7211 */ /* 0x000fc400008f16ff */
[C---:B------:R-:W-:Y:S01]  /*10ba0*/  LEA R250, P1, R193.reuse, R242, 0x2 ;  /* 0x000000f2c1fa7211 */ /* 0x040fe200078210ff */
[----:B------:R-:W-:Y:S01]  /*10bb0*/  IMAD.MOV.U32 R9, RZ, RZ, R7 ;  /* 0x000000ffff097224 */ /* 0x000fe200078e0007 */
[-C--:B------:R-:W-:Y:S01]  /*10bc0*/  LEA.HI.X.SX32 R7, R194, R0.reuse, 0x2, P2 ;  /* 0x00000000c2077211 */ /* 0x080fe200010f16ff */
[----:B------:R-:W-:Y:S01]  /*10bd0*/  IMAD.MOV.U32 R12, RZ, RZ, R251 ;  /* 0x000000ffff0c7224 */ /* 0x000fe200078e00fb */
[----:B------:R-:W-:Y:S01]  /*10be0*/  LEA.HI.X.SX32 R251, R193, R0, 0x2, P1 ;  /* 0x00000000c1fb7211 */ /* 0x000fe200008f16ff */
[----:B------:R-:W-:Y:S01]  /*10bf0*/  IMAD.MOV.U32 R16, RZ, RZ, R246 ;  /* 0x000000ffff107224 */ /* 0x000fe200078e00f6 */
[-C--:B------:R-:W-:Y:S01]  /*10c00*/  LEA R246, P2, R191, R242.reuse, 0x2 ;  /* 0x000000f2bff67211 */ /* 0x080fe200078410ff */
[----:B------:R-:W-:Y:S01]  /*10c10*/  IMAD.MOV.U32 R20, RZ, RZ, R244 ;  /* 0x000000ffff147224 */ /* 0x000fe200078e00f4 */
[----:B------:R-:W-:Y:S01]  /*10c20*/  LEA R244, P1, R190, R242, 0x2 ;  /* 0x000000f2bef47211 */ /* 0x000fe200078210ff */
[----:B------:R-:W-:Y:S01]  /*10c30*/  IMAD.MOV.U32 R14, RZ, RZ, R127 ;  /* 0x000000ffff0e7224 */ /* 0x000fe200078e007f */
[----:B------:R-:W-:Y:S01]  /*10c40*/  STL.64 [R1+0x8], R10 ;  /* 0x0000080a01007387 */ /* 0x000fe20000100a00 */
[----:B--2---:R-:W-:-:S02]  /*10c50*/  IMAD.MOV.U32 R15, RZ, RZ, R129 ;  /* 0x000000ffff0f7224 */ /* 0x004fc400078e0081 */
[----:B------:R-:W-:Y:S01]  /*10c60*/  IMAD R127, R247, c[0x0][0x190], RZ ;  /* 0x00006400f77f7a24 */ /* 0x000fe200078e02ff */
[----:B------:R1:W-:Y:S01]  /*10c70*/  STL.64 [R1], R6 ;  /* 0x0000000601007387 */ /* 0x0003e20000100a00 */
[----:B------:R-:W-:Y:S01]  /*10c80*/  IMAD R129, R245, c[0x0][0x190], RZ ;  /* 0x00006400f5817a24 */ /* 0x000fe200078e02ff */
[-C--:B------:R-:W-:Y:S01]  /*10c90*/  LEA.HI.X.SX32 R247, R191, R0.reuse, 0x2, P2 ;  /* 0x00000000bff77211 */ /* 0x080fe200010f16ff */
[----:B------:R-:W-:Y:S01]  /*10ca0*/  IMAD.MOV.U32 R24, RZ, RZ, R8 ;  /* 0x000000ffff187224 */ /* 0x000fe200078e0008 */
[----:B------:R-:W-:Y:S02]  /*10cb0*/  LEA.HI.X.SX32 R245, R190, R0, 0x2, P1 ;  /* 0x00000000bef57211 */ /* 0x000fe400008f16ff */
[CC--:B------:R-:W-:Y:S01]  /*10cc0*/  LEA R8, P1, R153.reuse, R242.reuse, 0x2 ;  /* 0x000000f299087211 */ /* 0x0c0fe200078210ff */
[----:B------:R-:W-:Y:S01]  /*10cd0*/  IMAD.MOV.U32 R28, RZ, RZ, R9 ;  /* 0x000000ffff1c7224 */ /* 0x000fe200078e0009 */
[----:B-1----:R-:W-:Y:S01]  /*10ce0*/  LEA R6, P2, R188, R242, 0x2 ;  /* 0x000000f2bc067211 */ /* 0x002fe200078410ff */
[----:B------:R-:W-:Y:S01]  /*10cf0*/  IMAD.MOV.U32 R38, RZ, RZ, R12 ;  /* 0x000000ffff267224 */ /* 0x000fe200078e000c */
[----:B------:R-:W-:-:S02]  /*10d00*/  LEA.HI.X.SX32 R9, R153, R0, 0x2, P1 ;  /* 0x0000000099097211 */ /* 0x000fc400008f16ff */
[----:B------:R-:W-:Y:S02]  /*10d10*/  LEA.HI.X.SX32 R7, R188, R0, 0x2, P2 ;  /* 0x00000000bc077211 */ /* 0x000fe400010f16ff */
[CC--:B------:R-:W-:Y:S02]  /*10d20*/  LEA R10, P2, R152.reuse, R242.reuse, 0x2 ;  /* 0x000000f2980a7211 */ /* 0x0c0fe400078410ff */
[----:B------:R-:W-:Y:S01]  /*10d30*/  LEA R12, P1, R151, R242, 0x2 ;  /* 0x000000f2970c7211 */ /* 0x000fe200078210ff */
[----:B------:R-:W-:Y:S01]  /*10d40*/  IMAD R148, R135, c[0x0][0x190], RZ ;  /* 0x0000640087947a24 */ /* 0x000fe200078e02ff */
[----:B------:R-:W-:Y:S01]  /*10d50*/  LEA.HI.X.SX32 R11, R152, R0, 0x2, P2 ;  /* 0x00000000980b7211 */ /* 0x000fe200010f16ff */
[----:B------:R-:W-:Y:S01]  /*10d60*/  IMAD.MOV.U32 R37, RZ, RZ, R14 ;  /* 0x000000ffff257224 */ /* 0x000fe200078e000e */
[----:B------:R-:W-:Y:S01]  /*10d70*/  LEA R14, P2, R150, R242, 0x2 ;  /* 0x000000f2960e7211 */ /* 0x000fe200078410ff */
[----:B------:R-:W-:Y:S01]  /*10d80*/  IMAD.MOV.U32 R32, RZ, RZ, R13 ;  /* 0x000000ffff207224 */ /* 0x000fe200078e000d */
[----:B------:R-:W-:Y:S01]  /*10d90*/  LEA.HI.X.SX32 R13, R151, R0, 0x2, P1 ;  /* 0x00000000970d7211 */ /* 0x000fe200008f16ff */
[----:B------:R-:W-:Y:S01]  /*10da0*/  IMAD R135, R16, c[0x0][0x190], RZ ;  /* 0x0000640010877a24 */ /* 0x000fe200078e02ff */
[----:B------:R-:W-:Y:S01]  /*10db0*/  LEA R16, P1, R149, R242, 0x2 ;  /* 0x000000f295107211 */ /* 0x000fe200078210ff */
[----:B------:R-:W-:-:S02]  /*10dc0*/  IMAD R147, R136, c[0x0][0x190], RZ ;  /* 0x0000640088937a24 */ /* 0x000fc400078e02ff */
[----:B------:R-:W-:Y:S01]  /*10dd0*/  IMAD.MOV.U32 R36, RZ, RZ, R15 ;  /* 0x000000ffff247224 */ /* 0x000fe200078e000f */
[----:B------:R-:W-:Y:S01]  /*10de0*/  LEA.HI.X.SX32 R15, R150, R0, 0x2, P2 ;  /* 0x00000000960f7211 */ /* 0x000fe200010f16ff */
[----:B------:R-:W-:Y:S01]  /*10df0*/  IMAD R146, R137, c[0x0][0x190], RZ ;  /* 0x0000640089927a24 */ /* 0x000fe200078e02ff */
[----:B------:R-:W-:Y:S01]  /*10e00*/  LEA R18, P2, R148, R242, 0x2 ;  /* 0x000000f294127211 */ /* 0x000fe200078410ff */
[----:B------:R-:W-:Y:S01]  /*10e10*/  IMAD R137, R20, c[0x0][0x190], RZ ;  /* 0x0000640014897a24 */ /* 0x000fe200078e02ff */
        /* <DEDUP_REMOVED lines=8> */
[----:B------:R-:W-:-:S02]  /*10ea0*/  LEA.HI.X.SX32 R21, R147, R0, 0x2, P1 ;  /* 0x0000000093157211 */ /* 0x000fc400008f16ff */
[----:B------:R-:W-:Y:S01]  /*10eb0*/  LEA R24, P1, R145, R242, 0x2 ;  /* 0x000000f291187211 */ /* 0x000fe200078210ff */
[----:B------:R-:W-:Y:S01]  /*10ec0*/  IMAD R138, R141, c[0x0][0x190], RZ ;  /* 0x000064008d8a7a24 */ /* 0x000fe200078e02ff */
[----:B------:R-:W-:Y:S01]  /*10ed0*/  LEA.HI.X.SX32 R23, R146, R0, 0x2, P2 ;  /* 0x0000000092177211 */ /* 0x000fe200010f16ff */
[----:B------:R-:W-:Y:S01]  /*10ee0*/  IMAD R141, R28, c[0x0][0x190], RZ ;  /* 0x000064001c8d7a24 */ /* 0x000fe200078e02ff */
[----:B------:R-:W-:Y:S01]  /*10ef0*/  LEA R26, P2, R144, R242, 0x2 ;  /* 0x000000f2901a7211 */ /* 0x000fe200078410ff */
[----:B------:R-:W-:Y:S01]  /*10f00*/  IMAD R142, R142, c[0x0][0x190], RZ ;  /* 0x000064008e8e7a24 */ /* 0x000fe200078e02ff */
[----:B------:R-:W-:Y:S02]  /*10f10*/  LEA.HI.X.SX32 R25, R145, R0, 0x2, P1 ;  /* 0x0000000091197211 */ /* 0x000fe400008f16ff */
[----:B------:R-:W-:Y:S01]  /*10f20*/  LEA R28, P1, R140, R242, 0x2 ;  /* 0x000000f28c1c7211 */ /* 0x000fe200078210ff */
[----:B------:R-:W-:Y:S01]  /*10f30*/  IMAD R136, R143, c[0x0][0x190], RZ ;  /* 0x000064008f887a24 */ /* 0x000fe200078e02ff */
[----:B------:R-:W-:Y:S01]  /*10f40*/  LEA.HI.X.SX32 R27, R144, R0, 0x2, P2 ;  /* 0x00000000901b7211 */ /* 0x000fe200010f16ff */
[----:B------:R-:W-:Y:S01]  /*10f50*/  IMAD R143, R32, c[0x0][0x190], RZ ;  /* 0x00006400208f7a24 */ /* 0x000fe200078e02ff */
[----:B------:R-:W-:-:S02]  /*10f60*/  LEA R30, P2, R138, R242, 0x2 ;  /* 0x000000f28a1e7211 */ /* 0x000fc400078410ff */
[----:B------:R-:W-:Y:S02]  /*10f70*/  LEA.HI.X.SX32 R29, R140, R0, 0x2, P1 ;  /* 0x000000008c1d7211 */ /* 0x000fe400008f16ff */
[----:B------:R-:W-:Y:S01]  /*10f80*/  LEA R32, P1, R142, R242, 0x2 ;  /* 0x000000f28e207211 */ /* 0x000fe200078210ff */
[----:B------:R1:W-:Y:S01]  /*10f90*/  STL.64 [R1+0x2588], R250 ;  /* 0x002588fa01007387 */ /* 0x0003e20000100a00 */
[----:B------:R-:W-:Y:S02]  /*10fa0*/  LEA.HI.X.SX32 R31, R138, R0, 0x2, P2 ;  /* 0x000000008a1f7211 */ /* 0x000fe400010f16ff */
[----:B------:R-:W-:Y:S02]  /*10fb0*/  LEA R34, P2, R136, R242, 0x2 ;  /* 0x000000f288227211 */ /* 0x000fe400078410ff */
[-C--:B------:R-:W-:Y:S01]  /*10fc0*/  LEA.HI.X.SX32 R33, R142, R0.reuse, 0x2, P1 ;  /* 0x000000008e217211 */ /* 0x080fe200008f16ff */
[----:B------:R-:W-:Y:S01]  /*10fd0*/  IMAD R146, R38, c[0x0][0x190], RZ ;  /* 0x0000640026927a24 */ /* 0x000fe200078e02ff */
[----:B------:R-:W-:Y:S01]  /*10fe0*/  LEA.HI.X.SX32 R35, R136, R0, 0x2, P2 ;  /* 0x0000000088237211 */ /* 0x000fe200010f16ff */
[----:B-1----:R-:W-:Y:S01]  /*10ff0*/  IMAD.MOV.U32 R250, RZ, RZ, R36 ;  /* 0x000000fffffa7224 */ /* 0x002fe200078e0024 */
[-C--:B------:R-:W-:Y:S01]  /*11000*/  LEA R36, P1, R134, R242.reuse, 0x2 ;  /* 0x000000f286247211 */ /* 0x080fe200078210ff */
[----:B------:R-:W-:Y:S01]  /*11010*/  IMAD.MOV.U32 R251, RZ, RZ, R37 ;  /* 0x000000fffffb7224 */ /* 0x000fe200078e0025 */
[----:B------:R-:W-:-:S02]  /*11020*/  LEA R38, P2, R132, R242, 0x2 ;  /* 0x000000f284267211 */ /* 0x000fc400078410ff */
[----:B------:R-:W-:Y:S02]  /*11030*/  LEA.HI.X.SX32 R37, R134, R0, 0x2, P1 ;  /* 0x0000000086257211 */ /* 0x000fe400008f16ff */
[----:B------:R-:W-:Y:S02]  /*11040*/  LEA R40, P1, R130, R242, 0x2 ;  /* 0x000000f282287211 */ /* 0x000fe400078210ff */
[----:B------:R-:W-:Y:S02]  /*11050*/  LEA.HI.X.SX32 R39, R132, R0, 0x2, P2 ;  /* 0x0000000084277211 */ /* 0x000fe400010f16ff */
[----:B------:R-:W-:Y:S02]  /*11060*/  LEA R42, P2, R128, R242, 0x2 ;  /* 0x000000f2802a7211 */ /* 0x000fe400078410ff */
[----:B------:R-:W-:Y:S02]  /*11070*/  LEA.HI.X.SX32 R41, R130, R0, 0x2, P1 ;  /* 0x0000000082297211 */ /* 0x000fe400008f16ff */
[----:B------:R-:W-:-:S02]  /*11080*/  LEA R44, P1, R126, R242, 0x2 ;  /* 0x000000f27e2c7211 */ /* 0x000fc400078210ff */
[----:B------:R-:W-:Y:S01]  /*11090*/  LEA.HI.X.SX32 R43, R128, R0, 0x2, P2 ;  /* 0x00000000802b7211 */ /* 0x000fe200010f16ff */
[----:B------:R-:W-:Y:S01]  /*110a0*/  IMAD R115, R115, c[0x0][0x190], RZ ;  /* 0x0000640073737a24 */ /* 0x000fe200078e02ff */
[----:B------:R-:W-:Y:S02]  /*110b0*/  LEA R46, P2, R124, R242, 0x2 ;  /* 0x000000f27c2e7211 */ /* 0x000fe400078410ff */
        /* <DEDUP_REMOVED lines=8> */
[----:B------:R-:W-:Y:S01]  /*11140*/  IMAD R155, R155, c[0x0][0x190], RZ ;  /* 0x000064009b9b7a24 */ /* 0x000fe200078e02ff */
        /* <DEDUP_REMOVED lines=85> */
[----:B---3--:R-:W-:Y:S01]  /*116a0*/  IMAD R120, R120, c[0x0][0x190], RZ ;  /* 0x0000640078787a24 */ /* 0x008fe200078e02ff */
        /* <DEDUP_REMOVED lines=20> */
[----:B------:R-:W-:Y:S02]  /*117f0*/  LEA.HI.X.SX32 R123, R125, R0, 0x2, P2 ;  /* 0x000000007d7b7211 */ /* 0x000fe400010f16ff */
[----:B------:R-:W-:-:S02]  /*11800*/  LEA R126, P2, R129, R242, 0x2 ;  /* 0x000000f2817e7211 */ /* 0x000fc400078410ff */
[----:B------:R-:W-:Y:S02]  /*11810*/  LEA.HI.X.SX32 R125, R127, R0, 0x2, P1 ;  /* 0x000000007f7d7211 */ /* 0x000fe400008f16ff */
[----:B------:R-:W-:Y:S02]  /*11820*/  LEA R128, P1, R131, R242, 0x2 ;  /* 0x000000f283807211 */ /* 0x000fe400078210ff */
[----:B------:R-:W-:Y:S02]  /*11830*/  LEA.HI.X.SX32 R127, R129, R0, 0x2, P2 ;  /* 0x00000000817f7211 */ /* 0x000fe400010f16ff */
[----:B------:R-:W-:Y:S02]  /*11840*/  LEA R130, P2, R133, R242, 0x2 ;  /* 0x000000f285827211 */ /* 0x000fe400078410ff */
[----:B------:R-:W-:Y:S02]  /*11850*/  LEA.HI.X.SX32 R129, R131, R0, 0x2, P1 ;  /* 0x0000000083817211 */ /* 0x000fe400008f16ff */
[----:B------:R-:W-:-:S02]  /*11860*/  LEA R132, P1, R135, R242, 0x2 ;  /* 0x000000f287847211 */ /* 0x000fc400078210ff */
[----:B------:R-:W-:Y:S02]  /*11870*/  LEA.HI.X.SX32 R131, R133, R0, 0x2, P2 ;  /* 0x0000000085837211 */ /* 0x000fe400010f16ff */
[----:B------:R-:W-:Y:S02]  /*11880*/  LEA R134, P2, R137, R242, 0x2 ;  /* 0x000000f289867211 */ /* 0x000fe400078410ff */
[----:B------:R-:W-:Y:S02]  /*11890*/  LEA.HI.X.SX32 R133, R135, R0, 0x2, P1 ;  /* 0x0000000087857211 */ /* 0x000fe400008f16ff */
[----:B------:R-:W-:Y:S02]  /*118a0*/  LEA R136, P1, R139, R242, 0x2 ;  /* 0x000000f28b887211 */ /* 0x000fe400078210ff */
[----:B------:R-:W-:Y:S01]  /*118b0*/  LEA.HI.X.SX32 R135, R137, R0, 0x2, P2 ;  /* 0x0000000089877211 */ /* 0x000fe200010f16ff */
[----:B------:R-:W-:Y:S01]  /*118c0*/  IMAD R145, R198, c[0x0][0x190], RZ ;  /* 0x00006400c6917a24 */ /* 0x000fe200078e02ff */
[----:B------:R-:W-:-:S02]  /*118d0*/  LEA R138, P2, R141, R242, 0x2 ;  /* 0x000000f28d8a7211 */ /* 0x000fc400078410ff */
[----:B------:R-:W-:Y:S02]  /*118e0*/  LEA.HI.X.SX32 R137, R139, R0, 0x2, P1 ;  /* 0x000000008b897211 */ /* 0x000fe400008f16ff */
[----:B------:R-:W-:Y:S02]  /*118f0*/  LEA R140, P1, R143, R242, 0x2 ;  /* 0x000000f28f8c7211 */ /* 0x000fe400078210ff */
[-C--:B------:R-:W-:Y:S01]  /*11900*/  LEA.HI.X.SX32 R139, R141, R0.reuse, 0x2, P2 ;  /* 0x000000008d8b7211 */ /* 0x080fe200010f16ff */
[----:B------:R-:W-:Y:S01]  /*11910*/  IMAD R147, R199, c[0x0][0x190], RZ ;  /* 0x00006400c7937a24 */ /* 0x000fe200078e02ff */
[----:B------:R-:W-:Y:S01]  /*11920*/  LEA.HI.X.SX32 R141, R143, R0, 0x2, P1 ;  /* 0x000000008f8d7211 */ /* 0x000fe200008f16ff */
[----:B------:R-:W-:Y:S01]  /*11930*/  IMAD R149, R200, c[0x0][0x190], RZ ;  /* 0x00006400c8957a24 */ /* 0x000fe200078e02ff */
[CC--:B------:R-:W-:Y:S02]  /*11940*/  LEA R142, P2, R146.reuse, R242.reuse, 0x2 ;  /* 0x000000f2928e7211 */ /* 0x0c0fe400078410ff */
[----:B------:R-:W-:Y:S01]  /*11950*/  LEA R144, P1, R145, R242, 0x2 ;  /* 0x000000f291907211 */ /* 0x000fe200078210ff */
[----:B------:R-:W-:Y:S01]  /*11960*/  IMAD R151, R201, c[0x0][0x190], RZ ;  /* 0x00006400c9977a24 */ /* 0x000fe200078e02ff */
[-C--:B------:R-:W-:Y:S01]  /*11970*/  LEA.HI.X.SX32 R143, R146, R0.reuse, 0x2, P2 ;  /* 0x00000000928f7211 */ /* 0x080fe200010f16ff */
[----:B------:R-:W-:Y:S01]  /*11980*/  IMAD R153, R202, c[0x0][0x190], RZ ;  /* 0x00006400ca997a24 */ /* 0x000fe200078e02ff */
[----:B------:R-:W-:-:S02]  /*11990*/  LEA.HI.X.SX32 R145, R145, R0, 0x2, P1 ;  /* 0x0000000091917211 */ /* 0x000fc400008f16ff */
[-C--:B------:R-:W-:Y:S02]  /*119a0*/  LEA R146, P2, R147, R242.reuse, 0x2 ;  /* 0x000000f293927211 */ /* 0x080fe400078410ff */
[----:B------:R-:W-:Y:S01]  /*119b0*/  LEA R148, P1, R149, R242, 0x2 ;  /* 0x000000f295947211 */ /* 0x000fe200078210ff */
[----:B------:R-:W-:Y:S01]  /*119c0*/  IMAD R158, R203, c[0x0][0x190], RZ ;  /* 0x00006400cb9e7a24 */ /* 0x000fe200078e02ff */
[-C--:B------:R-:W-:Y:S01]  /*119d0*/  LEA.HI.X.SX32 R147, R147, R0.reuse, 0x2, P2 ;  /* 0x0000000093937211 */ /* 0x080fe200010f16ff */
[----:B------:R-:W-:Y:S01]  /*119e0*/  IMAD R157, R204, c[0x0][0x190], RZ ;  /* 0x00006400cc9d7a24 */ /* 0x000fe200078e02ff */
[----:B------:R-:W-:Y:S02]  /*119f0*/  LEA.HI.X.SX32 R149, R149, R0, 0x2, P1 ;  /* 0x0000000095957211 */ /* 0x000fe400008f16ff */
[-C--:B------:R-:W-:Y:S02]  /*11a00*/  LEA R150, P2, R151, R242.reuse, 0x2 ;  /* 0x000000f297967211 */ /* 0x080fe400078410ff */
[----:B------:R-:W-:Y:S01]  /*11a10*/  LEA R152, P1, R153, R242, 0x2 ;  /* 0x000000f299987211 */ /* 0x000fe200078210ff */
[----:B------:R-:W-:Y:S01]  /*11a20*/  IMAD R159, R205, c[0x0][0x190], RZ ;  /* 0x00006400cd9f7a24 */ /* 0x000fe200078e02ff */
[-C--:B------:R-:W-:Y:S01]  /*11a30*/  LEA.HI.X.SX32 R151, R151, R0.reuse, 0x2, P2 ;  /* 0x0000000097977211 */ /* 0x080fe200010f16ff */
[----:B------:R-:W-:Y:S01]  /*11a40*/  IMAD R161, R206, c[0x0][0x190], RZ ;  /* 0x00006400cea17a24 */ /* 0x000fe200078e02ff */
[----:B------:R-:W-:-:S02]  /*11a50*/  LEA.HI.X.SX32 R153, R153, R0, 0x2, P1 ;  /* 0x0000000099997211 */ /* 0x000fc400008f16ff */
[CC--:B------:R-:W-:Y:S02]  /*11a60*/  LEA R154, P2, R158.reuse, R242.reuse, 0x2 ;  /* 0x000000f29e9a7211 */ /* 0x0c0fe400078410ff */
        /* <DEDUP_REMOVED lines=97> */
[----:B------:R1:W-:Y:S01]  /*12080*/  STL.64 [R1+0x2590], R246 ;  /* 0x002590f601007387 */ /* 0x0003e20000100a00 */
[-C--:B------:R-:W-:Y:S01]  /*12090*/  LEA.HI.X.SX32 R219, R219, R0.reuse, 0x2, P2 ;  /* 0x00000000dbdb7211 */ /* 0x080fe200010f16ff */
[----:B------:R-:W-:Y:S01]  /*120a0*/  IMAD R227, R239, c[0x0][0x190], RZ ;  /* 0x00006400efe37a24 */ /* 0x000fe200078e02ff */
[----:B------:R-:W-:Y:S01]  /*120b0*/  LEA.HI.X.SX32 R221, R221, R0, 0x2, P1 ;  /* 0x00000000dddd7211 */ /* 0x000fe200008f16ff */
[----:B------:R-:W-:Y:S01]  /*120c0*/  IMAD R229, R240, c[0x0][0x190], RZ ;  /* 0x00006400f0e57a24 */ /* 0x000fe200078e02ff */
[-C--:B------:R-:W-:Y:S02]  /*120d0*/  LEA R222, P2, R223, R242.reuse, 0x2 ;  /* 0x000000f2dfde7211 */ /* 0x080fe400078410ff */
[----:B------:R-:W-:Y:S01]  /*120e0*/  LEA R224, P1, R225, R242, 0x2 ;  /* 0x000000f2e1e07211 */ /* 0x000fe200078210ff */
[----:B-1----:R-:W1:Y:S01]  /*120f0*/  S2R R247, SR_TID.X ;  /* 0x0000000000f77919 */ /* 0x002e620000002100 */
[-C--:B------:R-:W-:Y:S01]  /*12100*/  LEA.HI.X.SX32 R223, R223, R0.reuse, 0x2, P2 ;  /* 0x00000000dfdf7211 */ /* 0x080fe200010f16ff */
[----:B------:R-:W-:Y:S01]  /*12110*/  IMAD R231, R241, c[0x0][0x190], RZ ;  /* 0x00006400f1e77a24 */ /* 0x000fe200078e02ff */
[----:B------:R-:W-:Y:S01]  /*12120*/  LEA.HI.X.SX32 R225, R225, R0, 0x2, P1 ;  /* 0x00000000e1e17211 */ /* 0x000fe200008f16ff */
[----:B------:R-:W-:Y:S01]  /*12130*/  IMAD R233, R243, c[0x0][0x190], RZ ;  /* 0x00006400f3e97a24 */ /* 0x000fe200078e02ff */
[----:B------:R-:W-:-:S02]  /*12140*/  LEA R226, P2, R227, R242, 0x2 ;  /* 0x000000f2e3e27211 */ /* 0x000fc400078410ff */
        /* <DEDUP_REMOVED lines=12> */
[----:B------:R-:W-:Y:S02]  /*12210*/  LEA R236, P1, R237, R242, 0x2 ;  /* 0x000000f2edec7211 */ /* 0x000fe400078210ff */
[----:B------:R-:W-:Y:S01]  /*12220*/  MOV R250, c[0x0][0x180] ;  /* 0x0000600000fa7a02 */ /* 0x000fe20000000f00 */
[----:B------:R-:W-:Y:S01]  /*12230*/  IMAD R243, R248, c[0x0][0x190], RZ ;  /* 0x00006400f8f37a24 */ /* 0x000fe200078e02ff */
[-C--:B------:R-:W-:Y:S02]  /*12240*/  LEA.HI.X.SX32 R235, R235, R0.reuse, 0x2, P2 ;  /* 0x00000000ebeb7211 */ /* 0x080fe400010f16ff */
[----:B------:R-:W-:Y:S02]  /*12250*/  LEA.HI.X.SX32 R237, R237, R0, 0x2, P1 ;  /* 0x00000000eded7211 */ /* 0x000fe400008f16ff */
[----:B------:R-:W-:-:S02]  /*12260*/  LEA R238, P2, R239, R242, 0x2 ;  /* 0x000000f2efee7211 */ /* 0x000fc400078410ff */
[----:B------:R-:W-:Y:S02]  /*12270*/  LEA R240, P1, R241, R242, 0x2 ;  /* 0x000000f2f1f07211 */ /* 0x000fe400078210ff */
[----:B------:R-:W-:Y:S02]  /*12280*/  IADD3 R248, R250, -0x15, RZ ;  /* 0xffffffebfaf87810 */ /* 0x000fe40007ffe0ff */
[-C--:B------:R-:W-:Y:S02]  /*12290*/  LEA.HI.X.SX32 R239, R239, R0.reuse, 0x2, P2 ;  /* 0x00000000efef7211 */ /* 0x080fe400010f16ff */
[----:B------:R-:W-:Y:S02]  /*122a0*/  LEA.HI.X.SX32 R241, R241, R0, 0x2, P1 ;  /* 0x00000000f1f17211 */ /* 0x000fe400008f16ff */
[----:B-1----:R-:W-:Y:S02]  /*122b0*/  LOP3.LUT R251, R247, 0x7f, RZ, 0xc0, !PT ;  /* 0x0000007ff7fb7812 */ /* 0x002fe400078ec0ff */
[----:B------:R-:W-:-:S02]  /*122c0*/  LEA R242, P2, R243, R242, 0x2 ;  /* 0x000000f2f3f27211 */ /* 0x000fc400078410ff */
[----:B------:R-:W-:Y:S01]  /*122d0*/  ISETP.GE.U32.AND P1, PT, R248, 0x7fffffac, PT ;  /* 0x7fffffacf800780c */ /* 0x000fe20003f26070 */
[----:B------:R-:W-:Y:S01]  /*122e0*/  IMAD.MOV.U32 R248, RZ, RZ, c[0x0][0x188] ;  /* 0x00006200fff87624 */ /* 0x000fe200078e00ff */
[----:B------:R-:W-:Y:S01]  /*122f0*/  STL.64 [R1+0x2598], R244 ;  /* 0x002598f401007387 */ /* 0x000fe20000100a00 */
[----:B------:R-:W-:Y:S02]  /*12300*/  IADD3 R249, R250, -0x19, RZ ;  /* 0xffffffe7faf97810 */ /* 0x000fe40007ffe0ff */
[----:B------:R-:W-:Y:S01]  /*12310*/  LEA.HI.X.SX32 R243, R243, R0, 0x2, P2 ;  /* 0x00000000f3f37211 */ /* 0x000fe200010f16ff */
[----:B------:R1:W-:Y:S01]  /*12320*/  STL.64 [R1+0x25a0], R6 ;  /* 0x0025a00601007387 */ /* 0x0003e20000100a00 */
[----:B------:R-:W-:Y:S01]  /*12330*/  IMAD.SHL.U32 R0, R248, 0x4, RZ ;  /* 0x00000004f8007824 */ /* 0x000fe200078e00ff */
[----:B------:R-:W-:Y:S01]  /*12340*/  ISETP.GE.U32.AND P2, PT, R249, 0x7fffffa8, PT ;  /* 0x7fffffa8f900780c */ /* 0x000fe20003f46070 */
[----:B------:R-:W-:Y:S01]  /*12350*/  ULDC.64 UR4, c[0x0][0x118] ;  /* 0x0000460000047ab9 */ /* 0x000fe20000000a00 */
[----:B------:R2:W-:Y:S01]  /*12360*/  STL.64 [R1+0x25a8], R8 ;  /* 0x0025a80801007387 */ /* 0x0005e20000100a00 */
[----:B------:R-:W-:-:S03]  /*12370*/  IADD3 R249, R250, -0x1d, RZ ;  /* 0xffffffe3faf97810 */ /* 0x000fc60007ffe0ff */
[----:B------:R3:W-:Y:S01]  /*12380*/  STL.64 [R1+0x25b0], R10 ;  /* 0x0025b00a01007387 */ /* 0x0007e20000100a00 */
[----:B-1----:R-:W-:Y:S02]  /*12390*/  IMAD.SHL.U32 R6, R251, 0x4, RZ ;  /* 0x00000004fb067824 */ /* 0x002fe400078e00ff */
[----:B--2---:R-:W-:-:S03]  /*123a0*/  IMAD.WIDE R8, R0, 0x4, R2 ;  /* 0x0000000400087825 */ /* 0x004fc600078e0202 */
[----:B------:R1:W-:Y:S01]  /*123b0*/  LDGSTS.E [R6+0x60000], [R4.64], !P3 ;  /* 0x6000000004067fae */ /* 0x0003e2000d921844 */
[----:B---3--:R-:W-:-:S03]  /*123c0*/  IMAD.WIDE R10, R0, 0x4, R4 ;  /* 0x00000004000a7825 */ /* 0x008fc600078e0204 */
[----:B------:R1:W-:Y:S01]  /*123d0*/  LDGSTS.E [R6+0x60200], [R2.64], !P3 ;  /* 0x6020000002067fae */ /* 0x0003e2000d921844 */
[----:B------:R-:W-:Y:S02]  /*123e0*/  ISETP.GE.U32.AND P3, PT, R249, 0x7fffffa4, PT ;  /* 0x7fffffa4f900780c */ /* 0x000fe40003f66070 */
[----:B------:R-:W-:Y:S01]  /*123f0*/  IADD3 R249, R250, -0x21, RZ ;  /* 0xffffffdffaf97810 */ /* 0x000fe20007ffe0ff */
[----:B------:R2:W-:Y:S01]  /*12400*/  LDGSTS.E [R6+0x61000], [R10.64], !P4 ;  /* 0x610000000a067fae */ /* 0x0005e2000e121844 */
[----:B------:R-:W-:-:S03]  /*12410*/  IMAD.SHL.U32 R0, R248, 0x8, RZ ;  /* 0x00000008f8007824 */ /* 0x000fc600078e00ff */
[----:B------:R3:W-:Y:S01]  /*12420*/  LDGSTS.E [R6+0x61200], [R8.64], !P4 ;  /* 0x6120000008067fae */ /* 0x0007e2000e121844 */
[----:B------:R-:W-:Y:S01]  /*12430*/  ISETP.GE.U32.AND P4, PT, R249, 0x7fffffa0, PT ;  /* 0x7fffffa0f900780c */ /* 0x000fe20003f86070 */
[----:B------:R-:W-:Y:S02]  /*12440*/  IMAD R249, R248, 0xc, RZ ;  /* 0x0000000cf8f97824 */ /* 0x000fe400078e02ff */
[----:B------:R4:W-:Y:S01]  /*12450*/  STL.64 [R1+0x25b8], R12 ;  /* 0x0025b80c01007387 */ /* 0x0009e20000100a00 */
[----:B------:R-:W-:-:S03]  /*12460*/  IMAD.WIDE R244, R0, 0x4, R4 ;  /* 0x0000000400f47825 */ /* 0x000fc600078e0204 */
[----:B------:R2:W-:Y:S04]  /*12470*/  STL.64 [R1+0x7e8], R10 ;  /* 0x0007e80a01007387 */ /* 0x0005e80000100a00 */
[----:B------:R3:W-:Y:S01]  /*12480*/  STL.64 [R1+0x7e0], R8 ;  /* 0x0007e00801007387 */ /* 0x0007e20000100a00 */
[----:B----4-:R-:W-:Y:S01]  /*12490*/  IMAD.WIDE R12, R0, 0x4, R2 ;  /* 0x00000004000c7825 */ /* 0x010fe200078e0202 */
[----:B------:R-:W-:Y:S02]  /*124a0*/  IADD3 R0, R250, -0x25, RZ ;  /* 0xffffffdbfa007810 */ /* 0x000fe40007ffe0ff */
[----:B------:R4:W-:Y:S01]  /*124b0*/  LDGSTS.E [R6+0x62000], [R244.64], !P0 ;  /* 0x62000000f4067fae */ /* 0x0009e2000c121844 */
[----:B--2---:R-:W-:-:S03]  /*124c0*/  IMAD.WIDE R10, R249, 0x4, R4 ;  /* 0x00000004f90a7825 */ /* 0x004fc600078e0204 */
[----:B------:R2:W-:Y:S01]  /*124d0*/  LDGSTS.E [R6+0x62200], [R12.64], !P0 ;  /* 0x622000000c067fae */ /* 0x0005e2000c121844 */
[----:B---3--:R-:W-:Y:S01]  /*124e0*/  IMAD.WIDE R8, R249, 0x4, R2 ;  /* 0x00000004f9087825 */ /* 0x008fe200078e0202 */
[----:B------:R-:W-:Y:S02]  /*124f0*/  IADD3 R249, R250, -0x29, RZ ;  /* 0xffffffd7faf97810 */ /* 0x000fe40007ffe0ff */
[----:B------:R3:W-:Y:S01]  /*12500*/  LDGSTS.E [R6+0x63000], [R10.64], !P6 ;  /* 0x630000000a067fae */ /* 0x0007e2000f121844 */
[----:B------:R-:W-:Y:S01]  /*12510*/  ISETP.GE.U32.AND P0, PT, R0, 0x7fffff9c, PT ;  /* 0x7fffff9c0000780c */ /* 0x000fe20003f06070 */
[C---:B------:R-:W-:Y:S02]  /*12520*/  IMAD.SHL.U32 R0, R248.reuse, 0x10, RZ ;  /* 0x00000010f8007824 */ /* 0x040fe400078e00ff */
[----:B------:R1:W-:Y:S01]  /*12530*/  LDGSTS.E [R6+0x63200], [R8.64], !P6 ;  /* 0x6320000008067fae */ /* 0x0003e2000f121844 */
[----:B------:R-:W-:Y:S01]  /*12540*/  ISETP.GE.U32.AND P6, PT, R249, 0x7fffff98, PT ;  /* 0x7fffff98f900780c */ /* 0x000fe20003fc6070 */
[----:B------:R-:W-:-:S02]  /*12550*/  IMAD R249, R248, 0x14, RZ ;  /* 0x00000014f8f97824 */ /* 0x000fc400078e02ff */
[----:B------:R4:W-:Y:S04]  /*12560*/  STL.64 [R1+0x7a8], R244 ;  /* 0x0007a8f401007387 */ /* 0x0009e80000100a00 */
[----:B------:R2:W-:Y:S04]  /*12570*/  STL.64 [R1+0x7a0], R12 ;  /* 0x0007a00c01007387 */ /* 0x0005e80000100a00 */
[----:B------:R3:W-:Y:S01]  /*12580*/  STL.64 [R1+0x768], R10 ;  /* 0x0007680a01007387 */ /* 0x0007e20000100a00 */
[----:B----4-:R-:W-:-:S03]  /*12590*/  IMAD.WIDE R244, R0, 0x4, R4 ;  /* 0x0000000400f47825 */ /* 0x010fc600078e0204 */
[----:B------:R1:W-:Y:S01]  /*125a0*/  STL.64 [R1+0x760], R8 ;  /* 0x0007600801007387 */ /* 0x0003e20000100a00 */
[----:B--2---:R-:W-:Y:S01]  /*125b0*/  IMAD.WIDE R12, R0, 0x4, R2 ;  /* 0x00000004000c7825 */ /* 0x004fe200078e0202 */
[----:B------:R-:W-:Y:S02]  /*125c0*/  IADD3 R0, R250, -0x2d, RZ ;  /* 0xffffffd3fa007810 */ /* 0x000fe40007ffe0ff */
[----:B------:R2:W-:Y:S01]  /*125d0*/  LDGSTS.E [R6+0x64000], [R244.64], !P5 ;  /* 0x64000000f4067fae */ /* 0x0005e2000e921844 */
[----:B---3--:R-:W-:-:S03]  /*125e0*/  IMAD.WIDE R10, R249, 0x4, R4 ;  /* 0x00000004f90a7825 */ /* 0x008fc600078e0204 */
[----:B------:R3:W-:Y:S01]  /*125f0*/  LDGSTS.E [R6+0x64200], [R12.64], !P5 ;  /* 0x642000000c067fae */ /* 0x0007e2000e921844 */
[----:B-1----:R-:W-:Y:S01]  /*12600*/  IMAD.WIDE R8, R249, 0x4, R2 ;  /* 0x00000004f9087825 */ /* 0x002fe200078e0202 */
[----:B------:R-:W-:Y:S02]  /*12610*/  IADD3 R249, R250, -0x31, RZ ;  /* 0xffffffcffaf97810 */ /* 0x000fe40007ffe0ff */
[----:B------:R1:W-:Y:S01]  /*12620*/  LDGSTS.E [R6+0x65000], [R10.64], !P1 ;  /* 0x650000000a067fae */ /* 0x0003e2000c921844 */
[----:B------:R-:W-:Y:S01]  /*12630*/  ISETP.GE.U32.AND P5, PT, R0, 0x7fffff94, PT ;  /* 0x7fffff940000780c */ /* 0x000fe20003fa6070 */
[C---:B------:R-:W-:Y:S02]  /*12640*/  IMAD R0, R248.reuse, 0x18, RZ ;  /* 0x00000018f8007824 */ /* 0x040fe400078e02ff */
[----:B------:R4:W-:Y:S01]  /*12650*/  LDGSTS.E [R6+0x65200], [R8.64], !P1 ;  /* 0x6520000008067fae */ /* 0x0009e2000c921844 */
[----:B------:R-:W-:Y:S01]  /*12660*/  ISETP.GE.U32.AND P1, PT, R249, 0x7fffff90, PT ;  /* 0x7fffff90f900780c */ /* 0x000fe20003f26070 */
[----:B------:R-:W-:-:S02]  /*12670*/  IMAD R249, R248, 0x1c, RZ ;  /* 0x0000001cf8f97824 */ /* 0x000fc400078e02ff */
[----:B------:R2:W-:Y:S04]  /*12680*/  STL.64 [R1+0x728], R244 ;  /* 0x000728f401007387 */ /* 0x0005e80000100a00 */
[----:B------:R3:W-:Y:S04]  /*12690*/  STL.64 [R1+0x720], R12 ;  /* 0x0007200c01007387 */ /* 0x0007e80000100a00 */
[----:B------:R1:W-:Y:S01]  /*126a0*/  STL.64 [R1+0x6e8], R10 ;  /* 0x0006e80a01007387 */ /* 0x0003e20000100a00 */
[----:B--2---:R-:W-:-:S03]  /*126b0*/  IMAD.WIDE R244, R0, 0x4, R4 ;  /* 0x0000000400f47825 */ /* 0x004fc600078e0204 */
[----:B------:R4:W-:Y:S01]  /*126c0*/  STL.64 [R1+0x6e0], R8 ;  /* 0x0006e00801007387 */ /* 0x0009e20000100a00 */
[----:B---3--:R-:W-:Y:S01]  /*126d0*/  IMAD.WIDE R12, R0, 0x4, R2 ;  /* 0x00000004000c7825 */ /* 0x008fe200078e0202 */
[----:B------:R-:W-:Y:S02]  /*126e0*/  IADD3 R0, R250, -0x35, RZ ;  /* 0xffffffcbfa007810 */ /* 0x000fe40007ffe0ff */
[----:B------:R2:W-:Y:S01]  /*126f0*/  LDGSTS.E [R6+0x66000], [R244.64], !P2 ;  /* 0x66000000f4067fae */ /* 0x0005e2000d121844 */
[----:B-1----:R-:W-:-:S03]  /*12700*/  IMAD.WIDE R10, R249, 0x4, R4 ;  /* 0x00000004f90a7825 */ /* 0x002fc600078e0204 */
[----:B------:R1:W-:Y:S01]  /*12710*/  LDGSTS.E [R6+0x66200], [R12.64], !P2 ;  /* 0x662000000c067fae */ /* 0x0003e2000d121844 */
[----:B----4-:R-:W-:Y:S01]  /*12720*/  IMAD.WIDE R8, R249, 0x4, R2 ;  /* 0x00000004f9087825 */ /* 0x010fe200078e0202 */
        /* <DEDUP_REMOVED lines=12> */
[----:B-1----:R-:W-:Y:S01]  /*127f0*/  IMAD.WIDE R12, R0, 0x4, R2 ;  /* 0x00000004000c7825 */ /* 0x002fe200078e0202 */
[----:B------:R-:W-:Y:S02]  /*12800*/  IADD3 R0, R250, -0x3d, RZ ;  /* 0xffffffc3fa007810 */ /* 0x000fe40007ffe0ff */
[----:B------:R1:W-:Y:S01]  /*12810*/  LDGSTS.E [R6+0x68000], [R244.64], !P4 ;  /* 0x68000000f4067fae */ /* 0x0003e2000e121844 */
[----:B---3--:R-:W-:-:S03]  /*12820*/  IMAD.WIDE R10, R249, 0x4, R4 ;  /* 0x00000004f90a7825 */ /* 0x008fc600078e0204 */
[----:B------:R2:W-:Y:S01]  /*12830*/  LDGSTS.E [R6+0x68200], [R12.64], !P4 ;  /* 0x682000000c067fae */ /* 0x0005e2000e121844 */
[----:B----4-:R-:W-:Y:S01]  /*12840*/  IMAD.WIDE R8, R249, 0x4, R2 ;  /* 0x00000004f9087825 */ /* 0x010fe200078e0202 */
        /* <DEDUP_REMOVED lines=10> */
[----:B-1----:R-:W-:-:S03]  /*128f0*/  IMAD.WIDE R244, R0, 0x4, R4 ;  /* 0x0000000400f47825 */ /* 0x002fc600078e0204 */
[----:B------:R4:W-:Y:S01]  /*12900*/  STL.64 [R1+0x5e0], R8 ;  /* 0x0005e00801007387 */ /* 0x0009e20000100a00 */
[----:B--2---:R-:W-:Y:S01]  /*12910*/  IMAD.WIDE R12, R0, 0x4, R2 ;  /* 0x00000004000c7825 */ /* 0x004fe200078e0202 */
        /* <DEDUP_REMOVED lines=40> */
[----:B----4-:R-:W-:-:S03]  /*12ba0*/  IMAD.WIDE R8, R249, 0x4, R2 ;  /* 0x00000004f9087825 */ /* 0x010fc600078e0202 */
[----:B------:R3:W-:Y:S01]  /*12bb0*/  LDGSTS.E [R6+0x6f000], [R10.64], !P4 ;  /* 0x6f0000000a067fae */ /* 0x0007e2000e121844 */
[----:B------:R-:W-:-:S03]  /*12bc0*/  LOP3.LUT R7, R6, 0x20, RZ, 0x3c, !PT ;  /* 0x0000002006077812 */ /* 0x000fc600078e3cff */
[----:B------:R1:W-:Y:S04]  /*12bd0*/  STL.64 [R1+0x4a8], R244 ;  /* 0x0004a8f401007387 */ /* 0x0003e80000100a00 */
[----:B------:R4:W-:Y:S01]  /*12be0*/  LDGSTS.E [R6+0x6f200], [R8.64], !P4 ;  /* 0x6f20000008067fae */ /* 0x0009e2000e121844 */
[----:B------:R-:W-:Y:S01]  /*12bf0*/  ISETP.GE.U32.AND P4, PT, R0, 0x7fffffa7, PT ;  /* 0x7fffffa70000780c */ /* 0x000fe20003f86070 */
[----:B------:R-:W-:Y:S02]  /*12c00*/  IMAD R0, R248, 0x5, RZ ;  /* 0x00000005f8007824 */ /* 0x000fe400078e02ff */
[----:B------:R2:W-:Y:S01]  /*12c10*/  STL.64 [R1+0x4a0], R12 ;  /* 0x0004a00c01007387 */ /* 0x0005e20000100a00 */
[----:B------:R-:W-:Y:S01]  /*12c20*/  IADD3 R249, R250, -0x1e, RZ ;  /* 0xffffffe2faf97810 */ /* 0x000fe20007ffe0ff */
[----:B-1----:R-:W-:-:S02]  /*12c30*/  IMAD.WIDE R244, R248, 0x4, R4 ;  /* 0x00000004f8f47825 */ /* 0x002fc400078e0204 */
[----:B------:R3:W-:Y:S02]  /*12c40*/  STL.64 [R1+0x468], R10 ;  /* 0x0004680a01007387 */ /* 0x0007e40000100a00 */
[----:B--2---:R-:W-:Y:S02]  /*12c50*/  IMAD.WIDE R12, R248, 0x4, R2 ;  /* 0x00000004f80c7825 */ /* 0x004fe400078e0202 */
[----:B------:R4:W-:Y:S02]  /*12c60*/  STL.64 [R1+0x460], R8 ;  /* 0x0004600801007387 */ /* 0x0009e40000100a00 */
[C---:B---3--:R-:W-:Y:S02]  /*12c70*/  IMAD.WIDE R10, R0.reuse, 0x4, R4 ;  /* 0x00000004000a7825 */ /* 0x048fe400078e0204 */
[----:B------:R1:W-:Y:S04]  /*12c80*/  LDGSTS.E [R7+0x60400], [R244.64], !P0 ;  /* 0x60400000f4077fae */ /* 0x0003e8000c121844 */
[----:B------:R2:W-:Y:S01]  /*12c90*/  LDGSTS.E [R7+0x60600], [R12.64], !P0 ;  /* 0x606000000c077fae */ /* 0x0005e2000c121844 */
[----:B------:R-:W-:Y:S01]  /*12ca0*/  ISETP.GE.U32.AND P0, PT, R249, 0x7fffffa3, PT ;  /* 0x7fffffa3f900780c */ /* 0x000fe20003f06070 */
[----:B----4-:R-:W-:Y:S01]  /*12cb0*/  IMAD.WIDE R8, R0, 0x4, R2 ;  /* 0x0000000400087825 */ /* 0x010fe200078e0202 */
[----:B------:R-:W-:Y:S01]  /*12cc0*/  IADD3 R249, R250, -0x22, RZ ;  /* 0xffffffdefaf97810 */ /* 0x000fe20007ffe0ff */
[----:B------:R3:W-:Y:S02]  /*12cd0*/  LDGSTS.E [R7+0x61400], [R10.64], !P6 ;  /* 0x614000000a077fae */ /* 0x0007e4000f121844 */
[----:B------:R-:W-:-:S02]  /*12ce0*/  IMAD R0, R248, 0x9, RZ ;  /* 0x00000009f8007824 */ /* 0x000fc400078e02ff */
[----:B------:R4:W-:Y:S01]  /*12cf0*/  LDGSTS.E [R7+0x61600], [R8.64], !P6 ;  /* 0x6160000008077fae */ /* 0x0009e2000f121844 */
[----:B------:R-:W-:Y:S01]  /*12d00*/  ISETP.GE.U32.AND P6, PT, R249, 0x7fffff9f, PT ;  /* 0x7fffff9ff900780c */ /* 0x000fe20003fc6070 */
[----:B------:R-:W-:Y:S02]  /*12d10*/  IMAD R249, R248, 0xd, RZ ;  /* 0x0000000df8f97824 */ /* 0x000fe400078e02ff */
[----:B------:R1:W-:Y:S01]  /*12d20*/  STL.64 [R1+0x818], R244 ;  /* 0x000818f401007387 */ /* 0x0003e20000100a00 */
[----:B------:R-:W-:-:S03]  /*12d30*/  IADD3 R252, R250, -0x16, RZ ;  /* 0xffffffeafafc7810 */ /* 0x000fc60007ffe0ff */
[----:B------:R2:W-:Y:S04]  /*12d40*/  STL.64 [R1+0x810], R12 ;  /* 0x0008100c01007387 */ /* 0x0005e80000100a00 */
[----:B------:R3:W-:Y:S01]  /*12d50*/  STL.64 [R1+0x7d8], R10 ;  /* 0x0007d80a01007387 */ /* 0x0007e20000100a00 */
[----:B-1----:R-:W-:-:S03]  /*12d60*/  IMAD.WIDE R244, R0, 0x4, R4 ;  /* 0x0000000400f47825 */ /* 0x002fc600078e0204 */
[----:B------:R4:W-:Y:S01]  /*12d70*/  STL.64 [R1+0x7d0], R8 ;  /* 0x0007d00801007387 */ /* 0x0009e20000100a00 */
[----:B--2---:R-:W-:Y:S01]  /*12d80*/  IMAD.WIDE R12, R0, 0x4, R2 ;  /* 0x00000004000c7825 */ /* 0x004fe200078e0202 */
[----:B------:R-:W-:Y:S02]  /*12d90*/  IADD3 R0, R250, -0x26, RZ ;  /* 0xffffffdafa007810 */ /* 0x000fe40007ffe0ff */
[----:B------:R1:W-:Y:S01]  /*12da0*/  LDGSTS.E [R7+0x62400], [R244.64], !P5 ;  /* 0x62400000f4077fae */ /* 0x0003e2000e921844 */
[C---:B---3--:R-:W-:Y:S01]  /*12db0*/  IMAD.WIDE R10, R249.reuse, 0x4, R4 ;  /* 0x00000004f90a7825 */ /* 0x048fe200078e0204 */
[----:B------:R-:W-:Y:S02]  /*12dc0*/  ISETP.GE.U32.AND P3, PT, R252, 0x7fffffab, PT ;  /* 0x7fffffabfc00780c */ /* 0x000fe40003f66070 */
[----:B------:R2:W-:Y:S01]  /*12dd0*/  LDGSTS.E [R7+0x62600], [R12.64], !P5 ;  /* 0x626000000c077fae */ /* 0x0005e2000e921844 */
[----:B----4-:R-:W-:Y:S01]  /*12de0*/  IMAD.WIDE R8, R249, 0x4, R2 ;  /* 0x00000004f9087825 */ /* 0x010fe200078e0202 */
[----:B------:R-:W-:-:S02]  /*12df0*/  IADD3 R249, R250, -0x2a, RZ ;  /* 0xffffffd6faf97810 */ /* 0x000fc40007ffe0ff */
[----:B------:R3:W-:Y:S01]  /*12e00*/  LDGSTS.E [R7+0x63400], [R10.64], !P1 ;  /* 0x634000000a077fae */ /* 0x0007e2000c921844 */
[----:B------:R-:W-:Y:S01]  /*12e10*/  ISETP.GE.U32.AND P5, PT, R0, 0x7fffff9b, PT ;  /* 0x7fffff9b0000780c */ /* 0x000fe20003fa6070 */
[C---:B------:R-:W-:Y:S02]  /*12e20*/  IMAD R0, R248.reuse, 0x11, RZ ;  /* 0x00000011f8007824 */ /* 0x040fe400078e02ff */
[----:B------:R4:W-:Y:S01]  /*12e30*/  LDGSTS.E [R7+0x63600], [R8.64], !P1 ;  /* 0x6360000008077fae */ /* 0x0009e2000c921844 */
[----:B------:R-:W-:Y:S01]  /*12e40*/  ISETP.GE.U32.AND P1, PT, R249, 0x7fffff97, PT ;  /* 0x7fffff97f900780c */ /* 0x000fe20003f26070 */
[----:B------:R-:W-:Y:S02]  /*12e50*/  IMAD R249, R248, 0x15, RZ ;  /* 0x00000015f8f97824 */ /* 0x000fe400078e02ff */
        /* <DEDUP_REMOVED lines=109> */
[----:B------:R3:W-:Y:S01]  /*13530*/  STL.64 [R1+0x490], R12 ;  /* 0x0004900c01007387 */ /* 0x0007e20000100a00 */
[----:B-1----:R-:W-:-:S03]  /*13540*/  LOP3.LUT R7, R6, 0x40, RZ, 0x3c, !PT ;  /* 0x0000004006077812 */ /* 0x002fc600078e3cff */
        /* <DEDUP_REMOVED lines=8> */
[----:B--2---:R-:W-:Y:S01]  /*135d0*/  IMAD.WIDE R8, R249, 0x4, R2 ;  /* 0x00000004f9087825 */ /* 0x004fe200078e0202 */
        /* <DEDUP_REMOVED lines=10> */
[----:B---3--:R-:W-:-:S03]  /*13680*/  IMAD.WIDE R244, R0, 0x4, R4 ;  /* 0x0000000400f47825 */ /* 0x008fc600078e0204 */
[----:B------:R4:W-:Y:S01]  /*13690*/  STL.64 [R1+0x7c0], R8 ;  /* 0x0007c00801007387 */ /* 0x0009e20000100a00 */
[----:B-1----:R-:W-:Y:S01]  /*136a0*/  IMAD.WIDE R12, R0, 0x4, R2 ;  /* 0x00000004000c7825 */ /* 0x002fe200078e0202 */
[----:B------:R-:W-:Y:S02]  /*136b0*/  IADD3 R0, R250, -0x27, RZ ;  /* 0xffffffd9fa007810 */ /* 0x000fe40007ffe0ff */
[----:B------:R1:W-:Y:S01]  /*136c0*/  LDGSTS.E [R7+0x62800], [R244.64], !P2 ;  /* 0x62800000f4077fae */ /* 0x0003e2000d121844 */
[----:B--2---:R-:W-:-:S03]  /*136d0*/  IMAD.WIDE R10, R249, 0x4, R4 ;  /* 0x00000004f90a7825 */ /* 0x004fc600078e0204 */
        /* <DEDUP_REMOVED lines=105> */
[----:B------:R-:W-:-:S03]  /*13d70*/  IADD3 R0, R250, -0x18, RZ ;  /* 0xffffffe8fa007810 */ /* 0x000fc60007ffe0ff */
[C---:B---3--:R-:W-:Y:S01]  /*13d80*/  IMAD.WIDE R10, R249.reuse, 0x4, R4 ;  /* 0x00000004f90a7825 */ /* 0x048fe200078e0204 */
[----:B------:R1:W-:Y:S03]  /*13d90*/  LDGSTS.E [R7+0x6e800], [R12.64], !P5 ;  /* 0x6e8000000c077fae */ /* 0x0003e6000e921844 */
[----:B----4-:R-:W-:Y:S01]  /*13da0*/  IMAD.WIDE R8, R249, 0x4, R2 ;  /* 0x00000004f9087825 */ /* 0x010fe200078e0202 */
[----:B------:R-:W-:Y:S01]  /*13db0*/  IADD3 R249, R250, -0x1c, RZ ;  /* 0xffffffe4faf97810 */ /* 0x000fe20007ffe0ff */
[----:B------:R1:W-:Y:S01]  /*13dc0*/  LDGSTS.E [R7+0x6ea00], [R244.64], !P5 ;  /* 0x6ea00000f4077fae */ /* 0x0003e2000e921844 */
[----:B------:R-:W-:Y:S01]  /*13dd0*/  ISETP.GE.U32.AND P5, PT, R0, 0x7fffffa9, PT ;  /* 0x7fffffa90000780c */ /* 0x000fe20003fa6070 */
[C---:B------:R-:W-:Y:S02]  /*13de0*/  IMAD R0, R248.reuse, 0x3, RZ ;  /* 0x00000003f8007824 */ /* 0x040fe400078e02ff */
[----:B------:R1:W-:Y:S04]  /*13df0*/  LDGSTS.E [R7+0x6f800], [R10.64], !P1 ;  /* 0x6f8000000a077fae */ /* 0x0003e8000c921844 */
[----:B------:R1:W-:Y:S01]  /*13e00*/  LDGSTS.E [R7+0x6fa00], [R8.64], !P1 ;  /* 0x6fa0000008077fae */ /* 0x0003e2000c921844 */
[----:B------:R-:W-:Y:S01]  /*13e10*/  ISETP.GE.U32.AND P1, PT, R249, 0x7fffffa5, PT ;  /* 0x7fffffa5f900780c */ /* 0x000fe20003f26070 */
[----:B------:R-:W-:-:S02]  /*13e20*/  IMAD R249, R248, 0x7, RZ ;  /* 0x00000007f8f97824 */ /* 0x000fc400078e02ff */
[----:B------:R2:W-:Y:S01]  /*13e30*/  STL.64 [R1+0x488], R12 ;  /* 0x0004880c01007387 */ /* 0x0005e20000100a00 */
[----:B------:R-:W-:-:S03]  /*13e40*/  LOP3.LUT R246, R6, 0x60, RZ, 0x3c, !PT ;  /* 0x0000006006f67812 */ /* 0x000fc600078e3cff */
[----:B------:R3:W-:Y:S01]  /*13e50*/  STL.64 [R1+0x480], R244 ;  /* 0x000480f401007387 */ /* 0x0007e20000100a00 */
[----:B-1----:R-:W-:-:S03]  /*13e60*/  IMAD.WIDE R6, R249, 0x4, R2 ;  /* 0x00000004f9067825 */ /* 0x002fc600078e0202 */
[----:B--2---:R1:W5:Y:S04]  /*13e70*/  LDL.LU.64 R12, [R1+0x25b8] ;  /* 0x0025b800010c7983 */ /* 0x0043680000300a00 */
[----:B------:R2:W-:Y:S01]  /*13e80*/  STL.64 [R1+0x448], R10 ;  /* 0x0004480a01007387 */ /* 0x0005e20000100a00 */
[----:B---3--:R-:W-:-:S03]  /*13e90*/  IMAD.WIDE R244, R0, 0x4, R4 ;  /* 0x0000000400f47825 */ /* 0x008fc600078e0204 */
[----:B------:R3:W-:Y:S04]  /*13ea0*/  STL.64 [R1+0x440], R8 ;  /* 0x0004400801007387 */ /* 0x0007e80000100a00 */
[----:B------:R4:W-:Y:S01]  /*13eb0*/  LDGSTS.E [R246+0x60c00], [R244.64], !P2 ;  /* 0x60c00000f4f67fae */ /* 0x0009e2000d121844 */
[----:B--2---:R-:W-:Y:S01]  /*13ec0*/  IMAD.WIDE R10, R0, 0x4, R2 ;  /* 0x00000004000a7825 */ /* 0x004fe200078e0202 */
[----:B------:R-:W-:-:S03]  /*13ed0*/  IADD3 R0, R250, -0x20, RZ ;  /* 0xffffffe0fa007810 */ /* 0x000fc60007ffe0ff */
[----:B---3--:R-:W-:Y:S01]  /*13ee0*/  IMAD.WIDE R8, R249, 0x4, R4 ;  /* 0x00000004f9087825 */ /* 0x008fe200078e0204 */
        /* <DEDUP_REMOVED lines=28> */
[----:B------:R1:W-:Y:S04]  /*140b0*/  STL.64 [R1+0x738], R8 ;  /* 0x0007380801007387 */ /* 0x0003e80000100a00 */
[----:B------:R4:W-:Y:S01]  /*140c0*/  STL.64 [R1+0x730], R6 ;  /* 0x0007300601007387 */ /* 0x0009e20000100a00 */
[----:B--2---:R-:W-:Y:S01]  /*140d0*/  IMAD.WIDE R244, R249, 0x4, R4 ;  /* 0x00000004f9f47825 */ /* 0x004fe200078e0204 */
[----:B------:R-:W-:-:S03]  /*140e0*/  LOP3.LUT R247, R247, 0x3f, RZ, 0xc0, !PT ;  /* 0x0000003ff7f77812 */ /* 0x000fc600078ec0ff */
[----:B---3--:R-:W-:-:S04]  /*140f0*/  IMAD.WIDE R10, R249, 0x4, R2 ;  /* 0x00000004f90a7825 */ /* 0x008fc800078e0202 */
[----:B-1----:R-:W-:-:S04]  /*14100*/  IMAD.WIDE R8, R0, 0x4, R4 ;  /* 0x0000000400087825 */ /* 0x002fc800078e0204 */
[----:B----4-:R-:W-:Y:S01]  /*14110*/  IMAD.WIDE R6, R0, 0x4, R2 ;  /* 0x0000000400067825 */ /* 0x010fe200078e0202 */
[----:B------:R-:W-:Y:S01]  /*14120*/  IADD3 R0, R250, -0x40, RZ ;  /* 0xffffffc0fa007810 */ /* 0x000fe20007ffe0ff */
[----:B------:R1:W-:Y:S02]  /*14130*/  LDGSTS.E [R246+0x64c00], [R8.64], !P6 ;  /* 0x64c0000008f67fae */ /* 0x0003e4000f121844 */
[----:B------:R-:W-:Y:S02]  /*14140*/  IMAD R252, R248, 0x1b, RZ ;  /* 0x0000001bf8fc7824 */ /* 0x000fe400078e02ff */
[----:B------:R2:W-:Y:S01]  /*14150*/  LDGSTS.E [R246+0x64e00], [R6.64], !P6 ;  /* 0x64e0000006f67fae */ /* 0x0005e2000f121844 */
[----:B------:R-:W-:-:S03]  /*14160*/  ISETP.GE.U32.AND P6, PT, R0, 0x7fffff81, PT ;  /* 0x7fffff810000780c */ /* 0x000fc60003fc6070 */
[----:B------:R1:W-:Y:S04]  /*14170*/  STL.64 [R1+0x6f8], R8 ;  /* 0x0006f80801007387 */ /* 0x0003e80000100a00 */
[----:B------:R3:W-:Y:S04]  /*14180*/  LDGSTS.E [R246+0x65c00], [R244.64], !P5 ;  /* 0x65c00000f4f67fae */ /* 0x0007e8000e921844 */
[----:B------:R2:W-:Y:S01]  /*14190*/  STL.64 [R1+0x6f0], R6 ;  /* 0x0006f00601007387 */ /* 0x0005e20000100a00 */
[----:B-1----:R-:W-:-:S03]  /*141a0*/  IMAD.WIDE R8, R252, 0x4, R4 ;  /* 0x00000004fc087825 */ /* 0x002fc600078e0204 */
[----:B------:R1:W-:Y:S01]  /*141b0*/  LDGSTS.E [R246+0x65e00], [R10.64], !P5 ;  /* 0x65e000000af67fae */ /* 0x0003e2000e921844 */
[----:B------:R-:W-:Y:S01]  /*141c0*/  ISETP.GE.AND P5, PT, R247, R0, PT ;  /* 0x00000000f700720c */ /* 0x000fe20003fa6270 */
[----:B------:R-:W-:Y:S02]  /*141d0*/  IMAD R0, R248, 0x1f, RZ ;  /* 0x0000001ff8007824 */ /* 0x000fe400078e02ff */
[----:B------:R-:W-:Y:S01]  /*141e0*/  STL.64 [R1+0x6b8], R244 ;  /* 0x0006b8f401007387 */ /* 0x000fe20000100a00 */
[----:B--2---:R-:W-:-:S03]  /*141f0*/  IMAD.WIDE R6, R252, 0x4, R2 ;  /* 0x00000004fc067825 */ /* 0x004fc600078e0202 */
[----:B------:R-:W-:Y:S04]  /*14200*/  STL.64 [R1+0x6b0], R10 ;  /* 0x0006b00a01007387 */ /* 0x000fe80000100a00 */
[----:B------:R2:W-:Y:S04]  /*14210*/  STL.64 [R1+0x678], R8 ;  /* 0x0006780801007387 */ /* 0x0005e80000100a00 */
[----:B------:R2:W-:Y:S04]  /*14220*/  LDGSTS.E [R246+0x66c00], [R8.64], !P1 ;  /* 0x66c0000008f67fae */ /* 0x0005e8000c921844 */
[----:B------:R4:W-:Y:S04]  /*14230*/  STL.64 [R1+0x670], R6 ;  /* 0x0006700601007387 */ /* 0x0009e80000100a00 */
[----:B------:R4:W-:Y:S01]  /*14240*/  LDGSTS.E [R246+0x66e00], [R6.64], !P1 ;  /* 0x66e0000006f67fae */ /* 0x0009e2000c921844 */
[----:B--2---:R-:W-:Y:S01]  /*14250*/  IMAD.WIDE R8, R0, 0x4, R4 ;  /* 0x0000000400087825 */ /* 0x004fe200078e0204 */
[----:B------:R-:W-:-:S04]  /*14260*/  IADD3 R249, R250, -0x30, RZ ;  /* 0xffffffd0faf97810 */ /* 0x000fc80007ffe0ff */
[----:B------:R2:W-:Y:S01]  /*14270*/  LDGSTS.E [R246+0x67c00], [R8.64], !P2 ;  /* 0x67c0000008f67fae */ /* 0x0005e2000d121844 */
[----:B----4-:R-:W-:Y:S01]  /*14280*/  IMAD.WIDE R6, R0, 0x4, R2 ;  /* 0x0000000400067825 */ /* 0x010fe200078e0202 */
[----:B------:R-:W-:-:S04]  /*14290*/  IADD3 R0, R250, -0x34, RZ ;  /* 0xffffffccfa007810 */ /* 0x000fc80007ffe0ff */
[----:B------:R4:W-:Y:S01]  /*142a0*/  LDGSTS.E [R246+0x67e00], [R6.64], !P2 ;  /* 0x67e0000006f67fae */ /* 0x0009e2000d121844 */
[----:B------:R-:W-:Y:S01]  /*142b0*/  ISETP.GE.U32.AND P2, PT, R0, 0x7fffff8d, PT ;  /* 0x7fffff8d0000780c */ /* 0x000fe20003f46070 */
[----:B------:R-:W-:Y:S01]  /*142c0*/  IMAD R0, R248, 0x23, RZ ;  /* 0x00000023f8007824 */ /* 0x000fe200078e02ff */
[----:B------:R-:W-:Y:S01]  /*142d0*/  ISETP.GE.U32.AND P1, PT, R249, 0x7fffff91, PT ;  /* 0x7fffff91f900780c */ /* 0x000fe20003f26070 */
[----:B------:R2:W-:Y:S02]  /*142e0*/  STL.64 [R1+0x638], R8 ;  /* 0x0006380801007387 */ /* 0x0005e40000100a00 */
[----:B-1----:R-:W-:Y:S02]  /*142f0*/  IMAD.WIDE R10, R0, 0x4, R4 ;  /* 0x00000004000a7825 */ /* 0x002fe400078e0204 */
[----:B------:R4:W-:Y:S02]  /*14300*/  STL.64 [R1+0x630], R6 ;  /* 0x0006300601007387 */ /* 0x0009e40000100a00 */
[----:B------:R-:W-:-:S02]  /*14310*/  IMAD.MOV.U32 R249, RZ, RZ, 0x3f ;  /* 0x0000003ffff97424 */ /* 0x000fc400078e00ff */
[----:B------:R1:W-:Y:S01]  /*14320*/  STL.64 [R1+0x5f8], R10 ;  /* 0x0005f80a01007387 */ /* 0x0003e20000100a00 */
[----:B--2---:R-:W-:-:S03]  /*14330*/  IMAD.WIDE R8, R0, 0x4, R2 ;  /* 0x0000000400087825 */ /* 0x004fc600078e0202 */
[----:B------:R1:W-:Y:S01]  /*14340*/  LDGSTS.E [R246+0x68c00], [R10.64], !P3 ;  /* 0x68c000000af67fae */ /* 0x0003e2000d921844 */
[----:B------:R-:W-:-:S03]  /*14350*/  IMAD R0, R248, 0x27, RZ ;  /* 0x00000027f8007824 */ /* 0x000fc600078e02ff */
[----:B------:R2:W-:Y:S01]  /*14360*/  STL.64 [R1+0x5f0], R8 ;  /* 0x0005f00801007387 */ /* 0x0005e20000100a00 */
[----:B----4-:R-:W-:Y:S01]  /*14370*/  IADD3 R6, R249, c[0x0][0x180], RZ ;  /* 0x00006000f9067a10 */ /* 0x010fe20007ffe0ff */
[----:B------:R-:W-:Y:S02]  /*14380*/  IMAD R249, R248, 0x2b, RZ ;  /* 0x0000002bf8f97824 */ /* 0x000fe400078e02ff */
[----:B------:R2:W-:Y:S01]  /*14390*/  LDGSTS.E [R246+0x68e00], [R8.64], !P3 ;  /* 0x68e0000008f67fae */ /* 0x0005e2000d921844 */
[----:B------:R-:W-:Y:S01]  /*143a0*/  ISETP.GT.AND P3, PT, R6, 0x3f, PT ;  /* 0x0000003f0600780c */ /* 0x000fe20003f64270 */
[----:B---3--:R-:W-:-:S04]  /*143b0*/  IMAD.WIDE R244, R249, 0x4, R4 ;  /* 0x00000004f9f47825 */ /* 0x008fc800078e0204 */
[----:B-1----:R-:W-:-:S04]  /*143c0*/  IMAD.WIDE R10, R0, 0x4, R2 ;  /* 0x00000004000a7825 */ /* 0x002fc800078e0202 */
[----:B--2---:R-:W-:-:S05]  /*143d0*/  IMAD.WIDE R8, R0, 0x4, R4 ;  /* 0x0000000400087825 */ /* 0x004fca00078e0204 */
[----:B------:R1:W-:Y:S04]  /*143e0*/  STL.64 [R1+0x5b8], R8 ;  /* 0x0005b80801007387 */ /* 0x0003e80000100a00 */
[----:B------:R1:W-:Y:S01]  /*143f0*/  LDGSTS.E [R246+0x69c00], [R8.64], !P4 ;  /* 0x69c0000008f67fae */ /* 0x0003e2000e121844 */
[----:B------:R-:W-:-:S03]  /*14400*/  SEL R0, RZ, 0x4, !P3 ;  /* 0x00000004ff007807 */ /* 0x000fc60005800000 */
[----:B------:R2:W-:Y:S04]  /*14410*/  STL.64 [R1+0x5b0], R10 ;  /* 0x0005b00a01007387 */ /* 0x0005e80000100a00 */
[----:B------:R2:W-:Y:S01]  /*14420*/  LDGSTS.E [R246+0x69e00], [R10.64], !P4 ;  /* 0x69e000000af67fae */ /* 0x0005e2000e121844 */
[----:B-1----:R-:W-:Y:S01]  /*14430*/  IMAD.WIDE R8, R249, 0x4, R2 ;  /* 0x00000004f9087825 */ /* 0x002fe200078e0202 */
[----:B------:R-:W-:Y:S02]  /*14440*/  ISETP.GE.AND P4, PT, R247, c[0x0][0x180], PT ;  /* 0x00006000f7007a0c */ /* 0x000fe40003f86270 */
[----:B------:R1:W-:Y:S01]  /*14450*/  LDGSTS.E [R246+0x6ac00], [R244.64], !P0 ;  /* 0x6ac00000f4f67fae */ /* 0x0003e2000c121844 */
[----:B------:R-:W-:-:S03]  /*14460*/  IMAD R249, R248, 0x2f, RZ ;  /* 0x0000002ff8f97824 */ /* 0x000fc600078e02ff */
[----:B------:R3:W-:Y:S04]  /*14470*/  LDGSTS.E [R246+0x6ae00], [R8.64], !P0 ;  /* 0x6ae0000008f67fae */ /* 0x0007e8000c121844 */
[----:B--2---:R2:W5:Y:S04]  /*14480*/  LDL.LU.64 R10, [R1+0x25b0] ;  /* 0x0025b000010a7983 */ /* 0x0045680000300a00 */
[----:B------:R1:W-:Y:S01]  /*14490*/  STL.64 [R1+0x578], R244 ;  /* 0x000578f401007387 */ /* 0x0003e20000100a00 */
[----:B------:R-:W-:-:S03]  /*144a0*/  SEL R0, R0, RZ, !P4 ;  /* 0x000000ff00007207 */ /* 0x000fc60006000000 */
[----:B------:R3:W-:Y:S01]  /*144b0*/  STL.64 [R1+0x570], R8 ;  /* 0x0005700801007387 */ /* 0x0007e20000100a00 */
[----:B-1----:R-:W-:-:S04]  /*144c0*/  IMAD.WIDE R244, R249, 0x4, R4 ;  /* 0x00000004f9f47825 */ /* 0x002fc800078e0204 */
[--C-:B---3--:R-:W-:Y:S01]  /*144d0*/  IMAD.WIDE R8, R249, 0x4, R2.reuse ;  /* 0x00000004f9087825 */ /* 0x108fe200078e0202 */
[----:B------:R1:W-:Y:S04]  /*144e0*/  LDGSTS.E [R246+0x6bc00], [R244.64], !P1 ;  /* 0x6bc00000f4f67fae */ /* 0x0003e8000c921844 */
[----:B------:R3:W-:Y:S01]  /*144f0*/  LDGSTS.E [R246+0x6be00], [R8.64], !P1 ;  /* 0x6be0000008f67fae */ /* 0x0007e2000c921844 */
[----:B------:R-:W-:Y:S01]  /*14500*/  ISETP.NE.U32.AND P1, PT, R0, RZ, PT ;  /* 0x000000ff0000720c */ /* 0x000fe20003f25070 */
[----:B------:R-:W-:Y:S02]  /*14510*/  IMAD R0, R248, 0x33, RZ ;  /* 0x00000033f8007824 */ /* 0x000fe400078e02ff */
[----:B------:R1:W-:Y:S04]  /*14520*/  STL.64 [R1+0x538], R244 ;  /* 0x000538f401007387 */ /* 0x0003e80000100a00 */
[----:B------:R3:W-:Y:S01]  /*14530*/  STL.64 [R1+0x530], R8 ;  /* 0x0005300801007387 */ /* 0x0007e20000100a00 */
[----:B------:R-:W-:Y:S01]  /*14540*/  IADD3 R252, R250, -0x80, RZ ;  /* 0xffffff80fafc7810 */ /* 0x000fe20007ffe0ff */
[----:B-1----:R-:W-:-:S04]  /*14550*/  IMAD.WIDE R244, R0, 0x4, R2 ;  /* 0x0000000400f47825 */ /* 0x002fc800078e0202 */
[----:B---3--:R-:W-:Y:S01]  /*14560*/  IMAD.WIDE R8, R0, 0x4, R4 ;  /* 0x0000000400087825 */ /* 0x008fe200078e0204 */
[----:B------:R-:W-:-:S04]  /*14570*/  IADD3 R0, R250, -0x38, RZ ;  /* 0xffffffc8fa007810 */ /* 0x000fc80007ffe0ff */
[----:B------:R1:W-:Y:S01]  /*14580*/  LDGSTS.E [R246+0x6cc00], [R8.64], !P2 ;  /* 0x6cc0000008f67fae */ /* 0x0003e2000d121844 */
[----:B------:R-:W-:-:S03]  /*14590*/  ISETP.GE.U32.AND P0, PT, R252, 0x7fffff41, PT ;  /* 0x7fffff41fc00780c */ /* 0x000fc60003f06070 */
[----:B------:R3:W-:Y:S01]  /*145a0*/  LDGSTS.E [R246+0x6ce00], [R244.64], !P2 ;  /* 0x6ce00000f4f67fae */ /* 0x0007e2000d121844 */
[----:B------:R-:W-:Y:S02]  /*145b0*/  ISETP.GE.U32.AND P2, PT, R0, 0x7fffff89, PT ;  /* 0x7fffff890000780c */ /* 0x000fe40003f46070 */
[----:B------:R-:W-:Y:S02]  /*145c0*/  SEL R0, RZ, 0x4, P5 ;  /* 0x00000004ff007807 */ /* 0x000fe40002800000 */
[----:B------:R-:W-:Y:S02]  /*145d0*/  ISETP.GE.AND P4, PT, R247, R252, PT ;  /* 0x000000fcf700720c */ /* 0x000fe40003f86270 */
[----:B------:R-:W-:Y:S02]  /*145e0*/  ISETP.GT.AND P5, PT, R6, 0x7f, PT ;  /* 0x0000007f0600780c */ /* 0x000fe40003fa4270 */
[----:B------:R-:W-:Y:S02]  /*145f0*/  IADD3 R252, R250, -0x3c, RZ ;  /* 0xffffffc4fafc7810 */ /* 0x000fe40007ffe0ff */
[----:B------:R-:W-:-:S02]  /*14600*/  SEL R249, R0, RZ, P5 ;  /* 0x000000ff00f97207 */ /* 0x000fc40002800000 */
[----:B------:R-:W-:Y:S01]  /*14610*/  ISETP.GE.U32.AND P5, PT, R252, 0x7fffff85, PT ;  /* 0x7fffff85fc00780c */ /* 0x000fe20003fa6070 */
[----:B------:R-:W-:Y:S01]  /*14620*/  IMAD R252, R248, 0x37, RZ ;  /* 0x00000037f8fc7824 */ /* 0x000fe200078e02ff */
[----:B------:R1:W-:Y:S01]  /*14630*/  STL.64 [R1+0x4f8], R8 ;  /* 0x0004f80801007387 */ /* 0x0003e20000100a00 */
[----:B------:R-:W-:Y:S02]  /*14640*/  SEL R0, RZ, 0x4, P4 ;  /* 0x00000004ff007807 */ /* 0x000fe40002000000 */
[----:B------:R-:W-:Y:S01]  /*14650*/  ISETP.GT.AND P4, PT, R6, 0xbf, PT ;  /* 0x000000bf0600780c */ /* 0x000fe20003f84270 */
[----:B------:R-:W-:-:S03]  /*14660*/  IMAD.WIDE R6, R252, 0x4, R2 ;  /* 0x00000004fc067825 */ /* 0x000fc600078e0202 */
[----:B------:R-:W-:Y:S01]  /*14670*/  SEL R0, R0, RZ, P4 ;  /* 0x000000ff00007207 */ /* 0x000fe20002000000 */
[----:B-1----:R2:W5:Y:S04]  /*14680*/  LDL.LU.64 R8, [R1+0x25a8] ;  /* 0x0025a80001087983 */ /* 0x0025680000300a00 */
[----:B------:R3:W-:Y:S02]  /*14690*/  STL.64 [R1+0x4f0], R244 ;  /* 0x0004f0f401007387 */ /* 0x0007e40000100a00 */
[----:B---3--:R-:W-:-:S05]  /*146a0*/  IMAD.WIDE R244, R252, 0x4, R4 ;  /* 0x00000004fcf47825 */ /* 0x008fca00078e0204 */
[----:B------:R1:W-:Y:S04]  /*146b0*/  LDGSTS.E [R246+0x6dc00], [R244.64], !P2 ;  /* 0x6dc00000f4f67fae */ /* 0x0003e8000d121844 */
[----:B------:R3:W-:Y:S01]  /*146c0*/  LDGSTS.E [R246+0x6de00], [R6.64], !P2 ;  /* 0x6de0000006f67fae */ /* 0x0007e2000d121844 */
[----:B------:R-:W-:Y:S01]  /*146d0*/  ISETP.NE.U32.AND P2, PT, R0, RZ, PT ;  /* 0x000000ff0000720c */ /* 0x000fe20003f45070 */
[----:B------:R-:W-:Y:S02]  /*146e0*/  IMAD R0, R248, 0x3b, RZ ;  /* 0x0000003bf8007824 */ /* 0x000fe400078e02ff */
[----:B------:R1:W-:Y:S01]  /*146f0*/  STL.64 [R1+0x4b8], R244 ;  /* 0x0004b8f401007387 */ /* 0x0003e20000100a00 */
[----:B------:R-:W-:-:S03]  /*14700*/  IMAD.MOV.U32 R252, RZ, RZ, c[0x0][0x180] ;  /* 0x00006000fffc7624 */ /* 0x000fc600078e00ff */
[----:B------:R3:W-:Y:S01]  /*14710*/  STL.64 [R1+0x4b0], R6 ;  /* 0x0004b00601007387 */ /* 0x0007e20000100a00 */
[----:B------:R-:W-:Y:S01]  /*14720*/  ISETP.NE.U32.AND P4, PT, R249, RZ, PT ;  /* 0x000000fff900720c */ /* 0x000fe20003f85070 */
[----:B------:R-:W-:Y:S02]  /*14730*/  IMAD.SHL.U32 R249, R251, 0x4, RZ ;  /* 0x00000004fbf97824 */ /* 0x000fe400078e00ff */
[----:B-1----:R-:W-:-:S04]  /*14740*/  IMAD.WIDE R244, R0, 0x4, R2 ;  /* 0x0000000400f47825 */ /* 0x002fc800078e0202 */
[----:B---3--:R-:W-:Y:S01]  /*14750*/  IMAD.WIDE R6, R0, 0x4, R4 ;  /* 0x0000000400067825 */ /* 0x008fe200078e0204 */
[----:B------:R-:W-:-:S04]  /*14760*/  IADD3 R0, R252, -0x41, RZ ;  /* 0xffffffbffc007810 */ /* 0x000fc80007ffe0ff */
[----:B------:R1:W-:Y:S04]  /*14770*/  LDGSTS.E [R246+0x6ec00], [R6.64], !P5 ;  /* 0x6ec0000006f67fae */ /* 0x0003e8000e921844 */
[----:B------:R1:W-:Y:S01]  /*14780*/  LDGSTS.E [R246+0x6ee00], [R244.64], !P5 ;  /* 0x6ee00000f4f67fae */ /* 0x0003e2000e921844 */
[----:B------:R-:W-:Y:S01]  /*14790*/  ISETP.GE.U32.AND P5, PT, R0, 0x7fffff80, PT ;  /* 0x7fffff800000780c */ /* 0x000fe20003fa6070 */
[----:B------:R-:W-:Y:S01]  /*147a0*/  IMAD R0, R248, 0x3f, RZ ;  /* 0x0000003ff8007824 */ /* 0x000fe200078e02ff */
[----:B------:R-:W-:Y:S02]  /*147b0*/  LOP3.LUT R248, R249, 0x60, RZ, 0x3c, !PT ;  /* 0x00000060f9f87812 */ /* 0x000fe400078e3cff */
[----:B------:R-:W3:Y:S01]  /*147c0*/  S2R R249, SR_TID.X ;  /* 0x0000000000f97919 */ /* 0x000ee20000002100 */
[----:B------:R-:W-:-:S04]  /*147d0*/  IMAD.WIDE R250, R0, 0x4, R2 ;  /* 0x0000000400fa7825 */ /* 0x000fc800078e0202 */
[----:B-1----:R-:W-:Y:S01]  /*147e0*/  IMAD.WIDE R246, R0, 0x4, R4 ;  /* 0x0000000400f67825 */ /* 0x002fe200078e0204 */
[----:B------:R-:W-:Y:S02]  /*147f0*/  IADD3 R0, R252, -0x45, RZ ;  /* 0xffffffbbfc007810 */ /* 0x000fe40007ffe0ff */
[----:B------:R-:W1:Y:S04]  /*14800*/  S2R R252, SR_TID.X ;  /* 0x0000000000fc7919 */ /* 0x000e680000002100 */
[----:B------:R4:W-:Y:S04]  /*14810*/  LDGSTS.E [R248+0x6fc00], [R246.64], !P6 ;  /* 0x6fc00000f6f87fae */ /* 0x0009e8000f121844 */
[----:B------:R1:W-:Y:S01]  /*14820*/  LDGSTS.E [R248+0x6fe00], [R250.64], !P6 ;  /* 0x6fe00000faf87fae */ /* 0x0003e2000f121844 */
[----:B------:R-:W-:-:S02]  /*14830*/  ISETP.GE.U32.AND P6, PT, R0, 0x7fffff7c, PT ;  /* 0x7fffff7c0000780c */ /* 0x000fc40003fc6070 */
[----:B---3--:R-:W-:Y:S01]  /*14840*/  LOP3.LUT R0, R249, 0x3f, RZ, 0xc0, !PT ;  /* 0x0000003ff9007812 */ /* 0x008fe200078ec0ff */
[----:B------:R3:W-:Y:S03]  /*14850*/  STL.64 [R1+0x478], R6 ;  /* 0x0004780601007387 */ /* 0x0007e60000100a00 */
[----:B------:R-:W-:Y:S02]  /*14860*/  SHF.L.U32 R0, R0, 0x2, RZ ;  /* 0x0000000200007819 */ /* 0x000fe400000006ff */
[----:B-1----:R-:W-:Y:S01]  /*14870*/  SHF.R.S32.HI R249, RZ, 0x6, R252 ;  /* 0x00000006fff97819 */ /* 0x002fe200000114fc */
[----:B---3--:R2:W5:Y:S03]  /*14880*/  LDL.LU.64 R6, [R1+0x25a0] ;  /* 0x0025a00001067983 */ /* 0x0085660000300a00 */
[----:B------:R-:W-:Y:S01]  /*14890*/  SGXT R249, R249, 0x1 ;  /* 0x00000001f9f9781a */ /* 0x000fe20000000200 */
[----:B------:R1:W-:Y:S03]  /*148a0*/  STL.64 [R1+0x470], R244 ;  /* 0x000470f401007387 */ /* 0x0003e60000100a00 */
[----:B------:R-:W-:Y:S01]  /*148b0*/  LOP3.LUT R249, R0, 0x110, R249, 0x78, !PT ;  /* 0x0000011000f97812 */ /* 0x000fe200078e78f9 */
[----:B-1----:R2:W5:Y:S04]  /*148c0*/  LDL.LU.64 R244, [R1+0x2598] ;  /* 0x0025980001f47983 */ /* 0x0025680000300a00 */
[----:B------:R4:W-:Y:S04]  /*148d0*/  STL.64 [R1+0x438], R246 ;  /* 0x000438f601007387 */ /* 0x0009e80000100a00 */
[----:B------:R1:W-:Y:S04]  /*148e0*/  STL.64 [R1+0x430], R250 ;  /* 0x000430fa01007387 */ /* 0x0003e80000100a00 */
[----:B----4-:R2:W5:Y:S04]  /*148f0*/  LDL.LU.64 R246, [R1+0x2590] ;  /* 0x0025900001f67983 */ /* 0x0105680000300a00 */
[----:B-1----:R2:W5:Y:S04]  /*14900*/  LDL.LU.64 R250, [R1+0x2588] ;  /* 0x0025880001fa7983 */ /* 0x0025680000300a00 */
[----:B------:R2:W-:Y:S01]  /*14910*/  STL [R1+0x1930], R249 ;  /* 0x001930f901007387 */ /* 0x0005e20000100800 */
[----:B------:R-:W-:-:S04]  /*14920*/  IMAD.MOV.U32 R248, RZ, RZ, c[0x0][0x188] ;  /* 0x00006200fff87624 */ /* 0x000fc800078e00ff */
[----:B------:R-:W-:Y:S02]  /*14930*/  IMAD.SHL.U32 R248, R248, 0x40, RZ ;  /* 0x00000040f8f87824 */ /* 0x000fe400078e00ff */
[----:B-----5:R1:W-:Y:S04]  /*14940*/  STL.64 [R1+0x2a28], R12 ;  /* 0x002a280c01007387 */ /* 0x0203e80000100a00 */
[----:B------:R-:W0:Y:S04]  /*14950*/  LDGDEPBAR ;  /* 0x00000000000079af */ /* 0x000e280000000000 */
[----:B-1----:R-:W2:Y:S04]  /*14960*/  LDL.64 R12, [R1+0x3e0] ;  /* 0x0003e000010c7983 */ /* 0x002ea80000100a00 */
[----:B------:R1:W-:Y:S04]  /*14970*/  STL.64 [R1+0x2a20], R20 ;  /* 0x002a201401007387 */ /* 0x0003e80000100a00 */
[----:B-1----:R-:W4:Y:S04]  /*14980*/  LDL.64 R20, [R1+0x400] ;  /* 0x0004000001147983 */ /* 0x002f280000100a00 */
[----:B------:R1:W-:Y:S04]  /*14990*/  STL.64 [R1+0x2a18], R28 ;  /* 0x002a181c01007387 */ /* 0x0003e80000100a00 */
[----:B-12---:R-:W2:Y:S04]  /*149a0*/  LDL.64 R28, [R1+0x420] ;  /* 0x00042000011c7983 */ /* 0x006ea80000100a00 */
[----:B------:R1:W-:Y:S04]  /*149b0*/  STL.64 [R1+0x2a10], R36 ;  /* 0x002a102401007387 */ /* 0x0003e80000100a00 */
        /* <DEDUP_REMOVED lines=23> */
[----:B------:R-:W-:Y:S04]  /*14b30*/  STL.64 [R1+0x2950], R228 ;  /* 0x002950e401007387 */ /* 0x000fe80000100a00 */
[----:B------:R-:W-:Y:S04]  /*14b40*/  STL.64 [R1+0x2948], R236 ;  /* 0x002948ec01007387 */ /* 0x000fe80000100a00 */
[----:B------:R-:W-:Y:S04]  /*14b50*/  STL.64 [R1+0x2940], R4 ;  /* 0x0029400401007387 */ /* 0x000fe80000100a00 */
[----:B------:R1:W-:Y:S04]  /*14b60*/  STL.64 [R1+0x2938], R2 ;  /* 0x0029380201007387 */ /* 0x0003e80000100a00 */
[----:B-1----:R-:W3:Y:S04]  /*14b70*/  LDL.64 R36, [R1+0x360] ;  /* 0x0003600001247983 */ /* 0x002ee80000100a00 */
[----:B------:R-:W3:Y:S04]  /*14b80*/  LDL.64 R44, [R1+0x340] ;  /* 0x00034000012c7983 */ /* 0x000ee80000100a00 */
        /* <DEDUP_REMOVED lines=25> */
[----:B------:R-:W3:Y:S04]  /*14d20*/  LDL.64 R228, [R1] ;  /* 0x0000000001e47983 */ /* 0x000ee80000100a00 */
[----:B--2---:R1:W-:Y:S04]  /*14d30*/  LDGSTS.E [R249], [R28.64], P1 ;  /* 0x000000001cf97fae */ /* 0x0043e80008921844 */
[----:B----4-:R2:W-:Y:S04]  /*14d40*/  LDGSTS.E [R249+0x800], [R20.64], P1 ;  /* 0x0080000014f97fae */ /* 0x0105e80008921844 */
[----:B------:R4:W-:Y:S04]  /*14d50*/  LDGSTS.E [R249+0x1000], [R12.64], P1 ;  /* 0x010000000cf97fae */ /* 0x0009e80008921844 */
[----:B-1----:R-:W3:Y:S04]  /*14d60*/  LDL.64 R28, [R1+0x380] ;  /* 0x00038000011c7983 */ /* 0x002ee80000100a00 */
[----:B--2---:R-:W2:Y:S04]  /*14d70*/  LDL.64 R20, [R1+0x3a0] ;  /* 0x0003a00001147983 */ /* 0x004ea80000100a00 */
[----:B----4-:R-:W4:Y:S04]  /*14d80*/  LDL.64 R12, [R1+0x3c0] ;  /* 0x0003c000010c7983 */ /* 0x010f280000100a00 */
[----:B----4-:R1:W-:Y:S04]  /*14d90*/  LDGSTS.E [R249+0x1800], [R12.64], P1 ;  /* 0x018000000cf97fae */ /* 0x0103e80008921844 */
[----:B--2---:R2:W-:Y:S04]  /*14da0*/  LDGSTS.E [R249+0x2000], [R20.64], P1 ;  /* 0x0200000014f97fae */ /* 0x0045e80008921844 */
[----:B---3--:R3:W-:Y:S04]  /*14db0*/  LDGSTS.E [R249+0x2800], [R28.64], P1 ;  /* 0x028000001cf97fae */ /* 0x0087e80008921844 */
[----:B------:R2:W-:Y:S04]  /*14dc0*/  LDGSTS.E [R249+0x3000], [R36.64], P1 ;  /* 0x0300000024f97fae */ /* 0x0005e80008921844 */
[----:B-1----:R-:W4:Y:S04]  /*14dd0*/  LDL.LU.64 R12, [R1+0x2a28] ;  /* 0x002a2800010c7983 */ /* 0x002f280000300a00 */
[----:B------:R1:W-:Y:S04]  /*14de0*/  LDGSTS.E [R249+0x3800], [R44.64], P1 ;  /* 0x038000002cf97fae */ /* 0x0003e80008921844 */
[----:B--2---:R-:W2:Y:S04]  /*14df0*/  LDL.LU.64 R20, [R1+0x2a20] ;  /* 0x002a200001147983 */ /* 0x004ea80000300a00 */
[----:B------:R1:W-:Y:S04]  /*14e00*/  LDGSTS.E [R249+0x4000], [R52.64], P1 ;  /* 0x0400000034f97fae */ /* 0x0003e80008921844 */
[----:B---3--:R-:W3:Y:S04]  /*14e10*/  LDL.LU.64 R28, [R1+0x2a18] ;  /* 0x002a1800011c7983 */ /* 0x008ee80000300a00 */
[----:B------:R1:W-:Y:S04]  /*14e20*/  LDGSTS.E [R249+0x4800], [R60.64], P1 ;  /* 0x048000003cf97fae */ /* 0x0003e80008921844 */
[----:B------:R-:W2:Y:S04]  /*14e30*/  LDL.LU.64 R36, [R1+0x2a10] ;  /* 0x002a100001247983 */ /* 0x000ea80000300a00 */
[----:B------:R1:W-:Y:S04]  /*14e40*/  LDGSTS.E [R249+0x5000], [R68.64], P1 ;  /* 0x0500000044f97fae */ /* 0x0003e80008921844 */
[----:B-1----:R-:W2:Y:S04]  /*14e50*/  LDL.LU.64 R44, [R1+0x2a08] ;  /* 0x002a0800012c7983 */ /* 0x002ea80000300a00 */
[----:B------:R1:W-:Y:S04]  /*14e60*/  LDGSTS.E [R249+0x5800], [R76.64], P1 ;  /* 0x058000004cf97fae */ /* 0x0003e80008921844 */
[----:B------:R-:W2:Y:S04]  /*14e70*/  LDL.LU.64 R52, [R1+0x2a00] ;  /* 0x002a000001347983 */ /* 0x000ea80000300a00 */
[----:B------:R1:W-:Y:S04]  /*14e80*/  LDGSTS.E [R249+0x6000], [R84.64], P1 ;  /* 0x0600000054f97fae */ /* 0x0003e80008921844 */
[----:B------:R-:W2:Y:S04]  /*14e90*/  LDL.LU.64 R60, [R1+0x29f8] ;  /* 0x0029f800013c7983 */ /* 0x000ea80000300a00 */
        /* <DEDUP_REMOVED lines=41> */
[----:B-1----:R-:W2:Y:S04]  /*15130*/  LDL.64 R236, [R1+0x3f8] ;  /* 0x0003f80001ec7983 */ /* 0x002ea80000100a00 */
[----:B------:R-:W2:Y:S04]  /*15140*/  LDL.64 R4, [R1+0x3d8] ;  /* 0x0003d80001047983 */ /* 0x000ea80000100a00 */
[----:B------:R-:W2:Y:S04]  /*15150*/  LDL.64 R228, [R1+0x418] ;  /* 0x0004180001e47983 */ /* 0x000ea80000100a00 */
[----:B------:R-:W3:Y:S04]  /*15160*/  LDL.64 R2, [R1+0x3b8] ;  /* 0x0003b80001027983 */ /* 0x000ee80000100a00 */
[----:B------:R1:W-:Y:S04]  /*15170*/  LDGSTS.E [R249+0x11000], [R6.64], P1 ;  /* 0x1100000006f97fae */ /* 0x0003e80008921844 */
[----:B------:R-:W-:Y:S04]  /*15180*/  STL.64 [R1+0x26b0], R6 ;  /* 0x0026b00601007387 */ /* 0x000fe80000100a00 */
[----:B------:R1:W-:Y:S04]  /*15190*/  LDGSTS.E [R249+0x11800], [R14.64], P1 ;  /* 0x118000000ef97fae */ /* 0x0003e80008921844 */
[----:B------:R1:W-:Y:S04]  /*151a0*/  STL.64 [R1+0x26a8], R14 ;  /* 0x0026a80e01007387 */ /* 0x0003e80000100a00 */
[----:B------:R1:W-:Y:S04]  /*151b0*/  LDGSTS.E [R249+0x12000], [R22.64], P1 ;  /* 0x1200000016f97fae */ /* 0x0003e80008921844 */
[----:B------:R1:W-:Y:S04]  /*151c0*/  LDGSTS.E [R249+0x12800], [R30.64], P1 ;  /* 0x128000001ef97fae */ /* 0x0003e80008921844 */
[----:B-1----:R-:W4:Y:S04]  /*151d0*/  LDL.64 R14, [R1+0x118] ;  /* 0x00011800010e7983 */ /* 0x002f280000100a00 */
[----:B------:R1:W-:Y:S04]  /*151e0*/  STL.64 [R1+0x26b8], R22 ;  /* 0x0026b81601007387 */ /* 0x0003e80000100a00 */
[----:B------:R1:W-:Y:S04]  /*151f0*/  LDGSTS.E [R249+0x13000], [R38.64], P1 ;  /* 0x1300000026f97fae */ /* 0x0003e80008921844 */
[----:B------:R1:W-:Y:S04]  /*15200*/  LDGSTS.E [R249+0x13800], [R46.64], P1 ;  /* 0x138000002ef97fae */ /* 0x0003e80008921844 */
[----:B-1----:R-:W4:Y:S04]  /*15210*/  LDL.LU.64 R22, [R1+0x18] ;  /* 0x0000180001167983 */ /* 0x002f280000300a00 */
[----:B------:R1:W-:Y:S04]  /*15220*/  STL.64 [R1+0x26c0], R30 ;  /* 0x0026c01e01007387 */ /* 0x0003e80000100a00 */
[----:B------:R1:W-:Y:S04]  /*15230*/  LDGSTS.E [R249+0x14000], [R54.64], P1 ;  /* 0x1400000036f97fae */ /* 0x0003e80008921844 */
[----:B------:R1:W-:Y:S04]  /*15240*/  LDGSTS.E [R249+0x14800], [R62.64], P1 ;  /* 0x148000003ef97fae */ /* 0x0003e80008921844 */
[----:B-1----:R-:W4:Y:S04]  /*15250*/  LDL.64 R30, [R1+0x138] ;  /* 0x00013800011e7983 */ /* 0x002f280000100a00 */
        /* <DEDUP_REMOVED lines=32> */
[----:B------:R1:W-:Y:S01]  /*15460*/  STL.64 [R1+0x2708], R102 ;  /* 0x0027086601007387 */ /* 0x0003e20000100a00 */
[----:B------:R-:W-:-:S03]  /*15470*/  LOP3.LUT R7, R249, 0x20, RZ, 0x3c, !PT ;  /* 0x00000020f9077812 */ /* 0x000fc600078e3cff */
        /* <DEDUP_REMOVED lines=12> */
[----:B-1----:R-:W4:Y:S04]  /*15540*/  LDL.64 R126, [R1+0x258] ;  /* 0x00025800017e7983 */ /* 0x002f280000100a00 */
[----:B------:R1:W-:Y:S04]  /*15550*/  STL.64 [R1+0x2728], R134 ;  /* 0x0027288601007387 */ /* 0x0003e80000100a00 */
[----:B-1----:R-:W4:Y:S04]  /*15560*/  LDL.64 R134, [R1+0x278] ;  /* 0x0002780001867983 */ /* 0x002f280000100a00 */
[----:B------:R1:W-:Y:S04]  /*15570*/  STL.64 [R1+0x2730], R142 ;  /* 0x0027308e01007387 */ /* 0x0003e80000100a00 */
[----:B-1----:R-:W4:Y:S04]  /*15580*/  LDL.LU.64 R142, [R1+0x98] ;  /* 0x00009800018e7983 */ /* 0x002f280000300a00 */
[----:B------:R1:W-:Y:S04]  /*15590*/  STL.64 [R1+0x2738], R150 ;  /* 0x0027389601007387 */ /* 0x0003e80000100a00 */
[----:B--2---:R2:W-:Y:S04]  /*155a0*/  LDGSTS.E [R7+0x200], [R228.64], P1 ;  /* 0x00200000e4077fae */ /* 0x0045e80008921844 */
[----:B-1----:R-:W4:Y:S04]  /*155b0*/  LDL.64 R150, [R1+0x298] ;  /* 0x0002980001967983 */ /* 0x002f280000100a00 */
[----:B------:R1:W-:Y:S04]  /*155c0*/  STL.64 [R1+0x2740], R158 ;  /* 0x0027409e01007387 */ /* 0x0003e80000100a00 */
[----:B------:R2:W-:Y:S04]  /*155d0*/  LDGSTS.E [R7+0xa00], [R236.64], P1 ;  /* 0x00a00000ec077fae */ /* 0x0005e80008921844 */
[----:B------:R2:W-:Y:S04]  /*155e0*/  LDGSTS.E [R7+0x1200], [R4.64], P1 ;  /* 0x0120000004077fae */ /* 0x0005e80008921844 */
[----:B-1----:R-:W4:Y:S04]  /*155f0*/  LDL.64 R158, [R1+0x2b8] ;  /* 0x0002b800019e7983 */ /* 0x002f280000100a00 */
[----:B------:R1:W-:Y:S04]  /*15600*/  STL.64 [R1+0x2748], R166 ;  /* 0x002748a601007387 */ /* 0x0003e80000100a00 */
[----:B---3--:R3:W-:Y:S04]  /*15610*/  LDGSTS.E [R7+0x1a00], [R2.64], P1 ;  /* 0x01a0000002077fae */ /* 0x0087e80008921844 */
[----:B-1----:R-:W4:Y:S04]  /*15620*/  LDL.64 R166, [R1+0x2d8] ;  /* 0x0002d80001a67983 */ /* 0x002f280000100a00 */
[----:B------:R1:W-:Y:S04]  /*15630*/  STL.64 [R1+0x2750], R174 ;  /* 0x002750ae01007387 */ /* 0x0003e80000100a00 */
[----:B-1----:R-:W4:Y:S04]  /*15640*/  LDL.LU.64 R174, [R1+0xb8] ;  /* 0x0000b80001ae7983 */ /* 0x002f280000300a00 */
[----:B------:R1:W-:Y:S04]  /*15650*/  STL.64 [R1+0x2758], R182 ;  /* 0x002758b601007387 */ /* 0x0003e80000100a00 */
[----:B-1----:R-:W4:Y:S04]  /*15660*/  LDL.64 R182, [R1+0x2f8] ;  /* 0x0002f80001b67983 */ /* 0x002f280000100a00 */
[----:B------:R1:W-:Y:S04]  /*15670*/  STL.64 [R1+0x2760], R190 ;  /* 0x002760be01007387 */ /* 0x0003e80000100a00 */
[----:B-1----:R-:W4:Y:S04]  /*15680*/  LDL.64 R190, [R1+0x318] ;  /* 0x0003180001be7983 */ /* 0x002f280000100a00 */
[----:B------:R1:W-:Y:S04]  /*15690*/  STL.64 [R1+0x2768], R198 ;  /* 0x002768c601007387 */ /* 0x0003e80000100a00 */
[----:B-1----:R-:W4:Y:S04]  /*156a0*/  LDL.64 R198, [R1+0x338] ;  /* 0x0003380001c67983 */ /* 0x002f280000100a00 */
[----:B------:R1:W-:Y:S04]  /*156b0*/  STL.64 [R1+0x2770], R206 ;  /* 0x002770ce01007387 */ /* 0x0003e80000100a00 */
[----:B-1----:R-:W4:Y:S04]  /*156c0*/  LDL.LU.64 R206, [R1+0xd8] ;  /* 0x0000d80001ce7983 */ /* 0x002f280000300a00 */
[----:B------:R1:W-:Y:S04]  /*156d0*/  STL.64 [R1+0x2778], R214 ;  /* 0x002778d601007387 */ /* 0x0003e80000100a00 */
[----:B-1----:R-:W4:Y:S04]  /*156e0*/  LDL.64 R214, [R1+0x358] ;  /* 0x0003580001d67983 */ /* 0x002f280000100a00 */
[----:B------:R1:W-:Y:S04]  /*156f0*/  STL.64 [R1+0x2780], R222 ;  /* 0x002780de01007387 */ /* 0x0003e80000100a00 */
[----:B-1----:R-:W4:Y:S04]  /*15700*/  LDL.64 R222, [R1+0x378] ;  /* 0x0003780001de7983 */ /* 0x002f280000100a00 */
[----:B------:R-:W-:Y:S04]  /*15710*/  STL [R1+0x256c], R7 ;  /* 0x00256c0701007387 */ /* 0x000fe80000100800 */
[----:B------:R1:W-:Y:S04]  /*15720*/  STL.64 [R1+0x2788], R230 ;  /* 0x002788e601007387 */ /* 0x0003e80000100a00 */
[----:B-1----:R-:W4:Y:S04]  /*15730*/  LDL.64 R230, [R1+0x398] ;  /* 0x0003980001e67983 */ /* 0x002f280000100a00 */
[----:B------:R1:W-:Y:S04]  /*15740*/  STL.64 [R1+0x2790], R238 ;  /* 0x002790ee01007387 */ /* 0x0003e80000100a00 */
[----:B-1----:R-:W4:Y:S04]  /*15750*/  LDL.LU.64 R238, [R1+0xf8] ;  /* 0x0000f80001ee7983 */ /* 0x002f280000300a00 */
[----:B--2---:R-:W2:Y:S04]  /*15760*/  LDL.LU.64 R228, [R1+0x2950] ;  /* 0x0029500001e47983 */ /* 0x004ea80000300a00 */
[----:B------:R-:W2:Y:S04]  /*15770*/  LDL.LU.64 R236, [R1+0x2948] ;  /* 0x0029480001ec7983 */ /* 0x000ea80000300a00 */
[----:B------:R-:W2:Y:S04]  /*15780*/  LDL.LU.64 R4, [R1+0x2940] ;  /* 0x0029400001047983 */ /* 0x000ea80000300a00 */
[----:B---3--:R-:W3:Y:S04]  /*15790*/  LDL.LU.64 R2, [R1+0x2938] ;  /* 0x0029380001027983 */ /* 0x008ee80000300a00 */
[----:B----4-:R-:W-:Y:S01]  /*157a0*/  STL.64 [R1+0x2830], R86 ;  /* 0x0028305601007387 */ /* 0x010fe20000100a00 */
[----:B------:R-:W-:-:S03]  /*157b0*/  LOP3.LUT R0, R249, 0x40, RZ, 0x3c, !PT ;  /* 0x00000040f9007812 */ /* 0x000fc600078e3cff */
[----:B------:R-:W-:Y:S04]  /*157c0*/  STL.64 [R1+0x27d0], R118 ;  /* 0x0027d07601007387 */ /* 0x000fe80000100a00 */
[----:B------:R1:W-:Y:S04]  /*157d0*/  LDGSTS.E [R7+0x2200], [R230.64], P1 ;  /* 0x02200000e6077fae */ /* 0x0003e80008921844 */
        /* <DEDUP_REMOVED lines=19> */
[----:B------:R-:W-:Y:S04]  /*15910*/  STL.64 [R1+0x2798], R238 ;  /* 0x002798ee01007387 */ /* 0x000fe80000100a00 */
        /* <DEDUP_REMOVED lines=73> */
[----:B------:R-:W-:Y:S04]  /*15db0*/  STL [R1+0x2568], R0 ;  /* 0x0025680001007387 */ /* 0x000fe80000100800 */
[----:B------:R4:W-:Y:S04]  /*15dc0*/  LDGSTS.E [R7+0x1ea00], [R224.64], P1 ;  /* 0x1ea00000e0077fae */ /* 0x0009e80008921844 */
[----:B------:R-:W-:Y:S04]  /*15dd0*/  STL.64 [R1+0x28d0], R232 ;  /* 0x0028d0e801007387 */ /* 0x000fe80000100a00 */
[----:B------:R4:W-:Y:S04]  /*15de0*/  LDGSTS.E [R7+0x1f200], [R232.64], P1 ;  /* 0x1f200000e8077fae */ /* 0x0009e80008921844 */
[----:B-1----:R-:W2:Y:S04]  /*15df0*/  LDL.64 R158, [R1+0x410] ;  /* 0x00041000019e7983 */ /* 0x002ea80000100a00 */
[----:B------:R-:W3:Y:S04]  /*15e00*/  LDL.64 R126, [R1+0x3f0] ;  /* 0x0003f000017e7983 */ /* 0x000ee80000100a00 */
[----:B------:R-:W3:Y:S04]  /*15e10*/  LDL.64 R94, [R1+0x3d0] ;  /* 0x0003d000015e7983 */ /* 0x000ee80000100a00 */
[----:B------:R-:W3:Y:S04]  /*15e20*/  LDL.64 R62, [R1+0x3b0] ;  /* 0x0003b000013e7983 */ /* 0x000ee80000100a00 */
[----:B------:R-:W3:Y:S04]  /*15e30*/  LDL.64 R54, [R1+0x390] ;  /* 0x0003900001367983 */ /* 0x000ee80000100a00 */
[----:B------:R-:W3:Y:S04]  /*15e40*/  LDL.64 R30, [R1+0x370] ;  /* 0x00037000011e7983 */ /* 0x000ee80000100a00 */
[----:B------:R-:W3:Y:S04]  /*15e50*/  LDL.64 R14, [R1+0x350] ;  /* 0x00035000010e7983 */ /* 0x000ee80000100a00 */
[----:B------:R1:W-:Y:S04]  /*15e60*/  LDGSTS.E [R7+0x1fa00], [R240.64], P1 ;  /* 0x1fa00000f0077fae */ /* 0x0003e80008921844 */
[----:B------:R1:W-:Y:S04]  /*15e70*/  STL.64 [R1+0x28d8], R240 ;  /* 0x0028d8f001007387 */ /* 0x0003e80000100a00 */
[----:B-1----:R-:W3:Y:S04]  /*15e80*/  LDL.LU.64 R240, [R1+0x330] ;  /* 0x0003300001f07983 */ /* 0x002ee80000300a00 */
[----:B------:R-:W3:Y:S04]  /*15e90*/  LDL.LU.64 R48, [R1+0x310] ;  /* 0x0003100001307983 */ /* 0x000ee80000300a00 */
        /* <DEDUP_REMOVED lines=23> */
[----:B----4-:R-:W4:Y:S04]  /*16010*/  LDL.LU.64 R6, [R1+0x10] ;  /* 0x0000100001067983 */ /* 0x010f280000300a00 */
[----:B--2---:R1:W-:Y:S04]  /*16020*/  LDGSTS.E [R0+0x400], [R158.64], P1 ;  /* 0x004000009e007fae */ /* 0x0043e80008921844 */
[----:B---3--:R2:W-:Y:S04]  /*16030*/  LDGSTS.E [R0+0xc00], [R126.64], P1 ;  /* 0x00c000007e007fae */ /* 0x0085e80008921844 */
[----:B------:R3:W-:Y:S04]  /*16040*/  LDGSTS.E [R0+0x1400], [R94.64], P1 ;  /* 0x014000005e007fae */ /* 0x0007e80008921844 */
[----:B------:R1:W-:Y:S04]  /*16050*/  LDGSTS.E [R0+0x1c00], [R62.64], P1 ;  /* 0x01c000003e007fae */ /* 0x0003e80008921844 */
[----:B------:R1:W-:Y:S04]  /*16060*/  LDGSTS.E [R0+0x2400], [R54.64], P1 ;  /* 0x0240000036007fae */ /* 0x0003e80008921844 */
[----:B------:R1:W-:Y:S04]  /*16070*/  LDGSTS.E [R0+0x2c00], [R30.64], P1 ;  /* 0x02c000001e007fae */ /* 0x0003e80008921844 */
[----:B------:R1:W-:Y:S04]  /*16080*/  LDGSTS.E [R0+0x3400], [R14.64], P1 ;  /* 0x034000000e007fae */ /* 0x0003e80008921844 */
[----:B------:R1:W-:Y:S04]  /*16090*/  STL.64 [R1+0x28e0], R240 ;  /* 0x0028e0f001007387 */ /* 0x0003e80000100a00 */
[----:B------:R1:W-:Y:S04]  /*160a0*/  STL.64 [R1+0x28e8], R48 ;  /* 0x0028e83001007387 */ /* 0x0003e80000100a00 */
[----:B------:R-:W-:Y:S04]  /*160b0*/  STL.64 [R1+0x28f0], R112 ;  /* 0x0028f07001007387 */ /* 0x000fe80000100a00 */
[----:B------:R-:W-:Y:S04]  /*160c0*/  STL.64 [R1+0x28f8], R96 ;  /* 0x0028f86001007387 */ /* 0x000fe80000100a00 */
[----:B------:R-:W-:Y:S04]  /*160d0*/  STL.64 [R1+0x2900], R86 ;  /* 0x0029005601007387 */ /* 0x000fe80000100a00 */
[----:B------:R1:W-:Y:S04]  /*160e0*/  STL.64 [R1+0x2908], R152 ;  /* 0x0029089801007387 */ /* 0x0003e80000100a00 */
        /* <DEDUP_REMOVED lines=9> */
[----:B------:R1:W-:Y:S04]  /*16180*/  STL.64 [R1+0x2930], R110 ;  /* 0x0029306e01007387 */ /* 0x0003e80000100a00 */
[----:B------:R1:W-:Y:S04]  /*16190*/  LDGSTS.E [R0+0x6400], [R152.64], P1 ;  /* 0x0640000098007fae */ /* 0x0003e80008921844 */
[----:B------:R-:W4:Y:S04]  /*161a0*/  LDL.64 R192, [R1+0x428] ;  /* 0x0004280001c07983 */ /* 0x000f280000100a00 */
[----:B------:R2:W-:Y:S04]  /*161b0*/  LDGSTS.E [R0+0x6c00], [R136.64], P1 ;  /* 0x06c0000088007fae */ /* 0x0005e80008921844 */
[----:B-1----:R-:W4:Y:S04]  /*161c0*/  LDL.LU.64 R240, [R1+0x7e8] ;  /* 0x0007e80001f07983 */ /* 0x002f280000300a00 */
[----:B------:R1:W-:Y:S04]  /*161d0*/  LDGSTS.E [R0+0x7400], [R214.64], P1 ;  /* 0x07400000d6007fae */ /* 0x0003e80008921844 */
[----:B------:R-:W4:Y:S04]  /*161e0*/  LDL.LU.64 R48, [R1+0x7e0] ;  /* 0x0007e00001307983 */ /* 0x000f280000300a00 */
[----:B------:R1:W-:Y:S04]  /*161f0*/  LDGSTS.E [R0+0x7c00], [R250.64], P1 ;  /* 0x07c00000fa007fae */ /* 0x0003e80008921844 */
[----:B------:R-:W4:Y:S04]  /*16200*/  LDL.LU.64 R224, [R1+0x7a8] ;  /* 0x0007a80001e07983 */ /* 0x000f280000300a00 */
[----:B------:R1:W-:Y:S04]  /*16210*/  LDGSTS.E [R0+0x8400], [R88.64], P1 ;  /* 0x0840000058007fae */ /* 0x0003e80008921844 */
[----:B------:R-:W4:Y:S04]  /*16220*/  LDL.LU.64 R152, [R1+0x7a0] ;  /* 0x0007a00001987983 */ /* 0x000f280000300a00 */
[----:B------:R1:W-:Y:S04]  /*16230*/  LDGSTS.E [R0+0x8c00], [R110.64], P1 ;  /* 0x08c000006e007fae */ /* 0x0003e80008921844 */
[----:B------:R-:W4:Y:S04]  /*16240*/  LDL.LU.64 R176, [R1+0x408] ;  /* 0x0004080001b07983 */ /* 0x000f280000300a00 */
[----:B------:R2:W-:Y:S04]  /*16250*/  LDGSTS.E [R0+0x9400], [R64.64], P1 ;  /* 0x0940000040007fae */ /* 0x0005e80008921844 */
[----:B-1----:R-:W4:Y:S04]  /*16260*/  LDL.LU.64 R110, [R1+0x3e8] ;  /* 0x0003e800016e7983 */ /* 0x002f280000300a00 */
[----:B------:R-:W4:Y:S04]  /*16270*/  LDL.LU.64 R232, [R1+0x3c8] ;  /* 0x0003c80001e87983 */ /* 0x000f280000300a00 */
        /* <DEDUP_REMOVED lines=25> */
[----:B--2---:R-:W2:Y:S04]  /*16410*/  LDL.LU.64 R126, [R1+0x88] ;  /* 0x00008800017e7983 */ /* 0x004ea80000300a00 */
[----:B---3--:R-:W3:Y:S04]  /*16420*/  LDL.LU.64 R94, [R1+0x68] ;  /* 0x00006800015e7983 */ /* 0x008ee80000300a00 */
[----:B------:R-:W2:Y:S04]  /*16430*/  LDL.LU.64 R62, [R1+0x48] ;  /* 0x00004800013e7983 */ /* 0x000ea80000300a00 */
[----:B------:R-:W2:Y:S04]  /*16440*/  LDL.LU.64 R30, [R1+0x28] ;  /* 0x00002800011e7983 */ /* 0x000ea80000300a00 */
[----:B------:R-:W2:Y:S04]  /*16450*/  LDL.LU.64 R14, [R1+0x8] ;  /* 0x00000800010e7983 */ /* 0x000ea80000300a00 */
[----:B------:R-:W3:Y:S04]  /*16460*/  LDL.LU.64 R208, [R1+0x768] ;  /* 0x0007680001d07983 */ /* 0x000ee80000300a00 */
        /* <DEDUP_REMOVED lines=13> */
[----:B----4-:R1:W-:Y:S04]  /*16540*/  LDGSTS.E [R0+0x10400], [R6.64], P1 ;  /* 0x1040000006007fae */ /* 0x0103e80008921844 */
        /* <DEDUP_REMOVED lines=22> */
[----:B------:R1:W-:Y:S01]  /*166b0*/  LDGSTS.E [R0+0x1bc00], [R178.64], P1 ;  /* 0x1bc00000b2007fae */ /* 0x0003e20008921844 */
[----:B------:R-:W-:-:S03]  /*166c0*/  LOP3.LUT R249, R249, 0x60, RZ, 0x3c, !PT ;  /* 0x00000060f9f97812 */ /* 0x000fc600078e3cff */
        /* <DEDUP_REMOVED lines=36> */
[----:B--2---:R4:W-:Y:S04]  /*16910*/  LDGSTS.E [R249+0xe600], [R126.64], P1 ;  /* 0x0e6000007ef97fae */ /* 0x0049e80008921844 */
[----:B---3--:R4:W-:Y:S04]  /*16920*/  LDGSTS.E [R249+0xee00], [R94.64], P1 ;  /* 0x0ee000005ef97fae */ /* 0x0089e80008921844 */
        /* <DEDUP_REMOVED lines=26> */
[----:B------:R-:W2:Y:S04]  /*16ad0*/  S2R R87, SR_TID.X ;  /* 0x0000000000577919 */ /* 0x000ea80000002100 */
        /* <DEDUP_REMOVED lines=8> */
[----:B------:R-:W0:Y:S01]  /*16b60*/  LDGDEPBAR ;  /* 0x00000000000079af */ /* 0x000e220000000000 */
[----:B--2---:R-:W-:-:S03]  /*16b70*/  LOP3.LUT R112, R87, 0x7f, RZ, 0xc0, !PT ;  /* 0x0000007f57707812 */ /* 0x004fc600078ec0ff */
[----:B------:R-:W2:Y:S01]  /*16b80*/  LDL.LU.64 R136, [R1+0x760] ;  /* 0x0007600001887983 */ /* 0x000ea20000300a00 */
[----:B------:R-:W-:-:S03]  /*16b90*/  IMAD.WIDE R2, R248, 0x4, R2 ;  /* 0x00000004f8027825 */ /* 0x000fc600078e0202 */
[----:B---3--:R-:W3:Y:S01]  /*16ba0*/  LDL.LU.64 R192, [R1+0x728] ;  /* 0x0007280001c07983 */ /* 0x008ee20000300a00 */
[----:B------:R-:W-:Y:S02]  /*16bb0*/  IMAD.MOV.U32 R86, RZ, RZ, c[0x0][0x180] ;  /* 0x00006000ff567624 */ /* 0x000fe400078e00ff */
[----:B------:R-:W-:Y:S01]  /*16bc0*/  IMAD.WIDE R4, R248, 0x4, R4 ;  /* 0x00000004f8047825 */ /* 0x000fe200078e0204 */
[----:B------:R-:W3:Y:S03]  /*16bd0*/  LDL.LU.64 R96, [R1+0x720] ;  /* 0x0007200001607983 */ /* 0x000ee60000300a00 */
[----:B------:R-:W-:Y:S01]  /*16be0*/  IMAD.SHL.U32 R113, R112, 0x4, RZ ;  /* 0x0000000470717824 */ /* 0x000fe200078e00ff */
[----:B------:R-:W-:Y:S01]  /*16bf0*/  BAR.SYNC.DEFER_BLOCKING 0x0 ;  /* 0x0000000000007b1d */ /* 0x000fe20000010000 */
[----:B-1----:R-:W-:-:S05]  /*16c00*/  IADD3 R0, R86, -0x49, RZ ;  /* 0xffffffb756007810 */ /* 0x002fca0007ffe0ff */
[----:B------:R-:W-:Y:S04]  /*16c10*/  STL.64 [R1+0x998], R2 ;  /* 0x0009980201007387 */ /* 0x000fe80000100a00 */
[----:B------:R1:W-:Y:S01]  /*16c20*/  STL.64 [R1+0x25c0], R4 ;  /* 0x0025c00401007387 */ /* 0x0003e20000100a00 */
[----:B------:R-:W-:-:S03]  /*16c30*/  ISETP.GE.U32.AND P1, PT, R0, 0x7fffff78, PT ;  /* 0x7fffff780000780c */ /* 0x000fc60003f26070 */
[----:B------:R-:W-:Y:S01]  /*16c40*/  @!PT LDS RZ, [RZ] ;  /* 0x00000000fffff984 */ /* 0x000fe20000000800 */
[----:B------:R-:W-:Y:S01]  /*16c50*/  @!PT LDS RZ, [RZ] ;  /* 0x00000000fffff984 */ /* 0x000fe20000000800 */
[----:B------:R-:W-:Y:S01]  /*16c60*/  @!PT LDS RZ, [RZ] ;  /* 0x00000000fffff984 */ /* 0x000fe20000000800 */
[----:B------:R1:W-:Y:S04]  /*16c70*/  LDGSTS.E [R113+0x70000], [R4.64], !P5 ;  /* 0x7000000004717fae */ /* 0x0003e8000e921844 */
[----:B------:R4:W-:Y:S01]  /*16c80*/  LDGSTS.E [R113+0x70200], [R2.64], !P5 ;  /* 0x7020000002717fae */ /* 0x0009e2000e921844 */
[----:B-1----:R-:W-:-:S03]  /*16c90*/  IMAD.WIDE R4, R248, 0x4, R240 ;  /* 0x00000004f8047825 */ /* 0x002fc600078e02f0 */
[----:B------:R-:W3:Y:S01]  /*16ca0*/  LDL.LU.64 R240, [R1+0x6e8] ;  /* 0x0006e80001f07983 */ /* 0x000ee20000300a00 */
[----:B----4-:R-:W-:-:S03]  /*16cb0*/  IMAD.WIDE R2, R248, 0x4, R48 ;  /* 0x00000004f8027825 */ /* 0x010fc600078e0230 */
[----:B------:R-:W4:Y:S04]  /*16cc0*/  LDL.LU.64 R48, [R1+0x6e0] ;  /* 0x0006e00001307983 */ /* 0x000f280000300a00 */
[----:B------:R1:W-:Y:S04]  /*16cd0*/  STL.64 [R1+0x990], R4 ;  /* 0x0009900401007387 */ /* 0x0003e80000100a00 */
[----:B------:R1:W-:Y:S04]  /*16ce0*/  LDGSTS.E [R113+0x71000], [R4.64], !P6 ;  /* 0x7100000004717fae */ /* 0x0003e8000f121844 */
[----:B------:R1:W-:Y:S04]  /*16cf0*/  STL.64 [R1+0x988], R2 ;  /* 0x0009880201007387 */ /* 0x0003e80000100a00 */
[----:B------:R1:W-:Y:S02]  /*16d00*/  LDGSTS.E [R113+0x71200], [R2.64], !P6 ;  /* 0x7120000002717fae */ /* 0x0003e4000f121844 */
[----:B-1----:R-:W-:-:S02]  /*16d10*/  IMAD.WIDE R4, R248, 0x4, R224 ;  /* 0x00000004f8047825 */ /* 0x002fc400078e02e0 */
[----:B------:R-:W4:Y:S04]  /*16d20*/  LDL.LU.64 R224, [R1+0x6a8] ;  /* 0x0006a80001e07983 */ /* 0x000f280000300a00 */
[----:B------:R1:W-:Y:S01]  /*16d30*/  LDGSTS.E [R113+0x72000], [R4.64], !P1 ;  /* 0x7200000004717fae */ /* 0x0003e2000c921844 */
[----:B------:R-:W-:-:S03]  /*16d40*/  IMAD.WIDE R2, R248, 0x4, R152 ;  /* 0x00000004f8027825 */ /* 0x000fc600078e0298 */
[----:B------:R-:W4:Y:S04]  /*16d50*/  LDL.LU.64 R152, [R1+0x6a0] ;  /* 0x0006a00001987983 */ /* 0x000f280000300a00 */
[----:B------:R1:W-:Y:S04]  /*16d60*/  STL.64 [R1+0x980], R4 ;  /* 0x0009800401007387 */ /* 0x0003e80000100a00 */
[----:B------:R2:W-:Y:S01]  /*16d70*/  STL.64 [R1+0x978], R2 ;  /* 0x0009780201007387 */ /* 0x0005e20000100a00 */
[----:B------:R-:W-:-:S03]  /*16d80*/  IADD3 R0, R86, -0x4d, RZ ;  /* 0xffffffb356007810 */ /* 0x000fc60007ffe0ff */
[----:B------:R2:W-:Y:S01]  /*16d90*/  LDGSTS.E [R113+0x72200], [R2.64], !P1 ;  /* 0x7220000002717fae */ /* 0x0005e2000c921844 */
[----:B-1----:R-:W-:-:S03]  /*16da0*/  IMAD.WIDE R4, R248, 0x4, R208 ;  /* 0x00000004f8047825 */ /* 0x002fc600078e02d0 */
[----:B------:R-:W4:Y:S01]  /*16db0*/  LDL.LU.64 R208, [R1+0x668] ;  /* 0x0006680001d07983 */ /* 0x000f220000300a00 */
[----:B------:R-:W-:Y:S02]  /*16dc0*/  ISETP.GE.U32.AND P5, PT, R0, 0x7fffff74, PT ;  /* 0x7fffff740000780c */ /* 0x000fe40003fa6070 */
[----:B------:R-:W-:-:S04]  /*16dd0*/  IADD3 R0, R86, -0x51, RZ ;  /* 0xffffffaf56007810 */ /* 0x000fc80007ffe0ff */
[----:B------:R-:W-:Y:S02]  /*16de0*/  ISETP.GE.U32.AND P6, PT, R0, 0x7fffff70, PT ;  /* 0x7fffff700000780c */ /* 0x000fe40003fc6070 */
[----:B------:R-:W-:-:S04]  /*16df0*/  IADD3 R0, R86, -0x55, RZ ;  /* 0xffffffab56007810 */ /* 0x000fc80007ffe0ff */
[----:B------:R-:W-:Y:S01]  /*16e00*/  ISETP.GE.U32.AND P1, PT, R0, 0x7fffff6c, PT ;  /* 0x7fffff6c0000780c */ /* 0x000fe20003f26070 */
[----:B------:R3:W-:Y:S01]  /*16e10*/  LDGSTS.E [R113+0x73000], [R4.64], !P5 ;  /* 0x7300000004717fae */ /* 0x0007e2000e921844 */
[----:B------:R-:W-:Y:S01]  /*16e20*/  IADD3 R0, R86, -0x59, RZ ;  /* 0xffffffa756007810 */ /* 0x000fe20007ffe0ff */
[C---:B--2---:R-:W-:Y:S02]  /*16e30*/  IMAD.WIDE R2, R248.reuse, 0x4, R136 ;  /* 0x00000004f8027825 */ /* 0x044fe400078e0288 */
[----:B------:R-:W2:Y:S04]  /*16e40*/  LDL.LU.64 R136, [R1+0x660] ;  /* 0x0006600001887983 */ /* 0x000ea80000300a00 */
[----:B------:R3:W-:Y:S04]  /*16e50*/  STL.64 [R1+0x970], R4 ;  /* 0x0009700401007387 */ /* 0x0007e80000100a00 */
[----:B------:R1:W-:Y:S04]  /*16e60*/  STL.64 [R1+0x968], R2 ;  /* 0x0009680201007387 */ /* 0x0003e80000100a00 */
[----:B------:R1:W-:Y:S01]  /*16e70*/  LDGSTS.E [R113+0x73200], [R2.64], !P5 ;  /* 0x7320000002717fae */ /* 0x0003e2000e921844 */
[----:B---3--:R-:W-:-:S03]  /*16e80*/  IMAD.WIDE R4, R248, 0x4, R192 ;  /* 0x00000004f8047825 */ /* 0x008fc600078e02c0 */
[----:B------:R-:W3:Y:S04]  /*16e90*/  LDL.LU.64 R192, [R1+0x628] ;  /* 0x0006280001c07983 */ /* 0x000ee80000300a00 */
[----:B------:R4:W-:Y:S01]  /*16ea0*/  LDGSTS.E [R113+0x74000], [R4.64], !P6 ;  /* 0x7400000004717fae */ /* 0x0009e2000f121844 */
[----:B-1----:R-:W-:-:S03]  /*16eb0*/  IMAD.WIDE R2, R248, 0x4, R96 ;  /* 0x00000004f8027825 */ /* 0x002fc600078e0260 */
[----:B------:R-:W3:Y:S04]  /*16ec0*/  LDL.LU.64 R96, [R1+0x620] ;  /* 0x0006200001607983 */ /* 0x000ee80000300a00 */
[----:B------:R4:W-:Y:S01]  /*16ed0*/  STL.64 [R1+0x960], R4 ;  /* 0x0009600401007387 */ /* 0x0009e20000100a00 */
[----:B------:R-:W-:-:S03]  /*16ee0*/  ISETP.GE.U32.AND P5, PT, R0, 0x7fffff68, PT ;  /* 0x7fffff680000780c */ /* 0x000fc60003fa6070 */
[----:B------:R1:W-:Y:S04]  /*16ef0*/  STL.64 [R1+0x958], R2 ;  /* 0x0009580201007387 */ /* 0x0003e80000100a00 */
[----:B------:R1:W-:Y:S01]  /*16f00*/  LDGSTS.E [R113+0x74200], [R2.64], !P6 ;  /* 0x7420000002717fae */ /* 0x0003e2000f121844 */
[----:B----4-:R-:W-:-:S03]  /*16f10*/  IMAD.WIDE R4, R248, 0x4, R240 ;  /* 0x00000004f8047825 */ /* 0x010fc600078e02f0 */
[----:B------:R-:W4:Y:S01]  /*16f20*/  LDL.LU.64 R240, [R1+0x5e8] ;  /* 0x0005e80001f07983 */ /* 0x000f220000300a00 */
[----:B-1----:R-:W-:-:S03]  /*16f30*/  IMAD.WIDE R2, R248, 0x4, R48 ;  /* 0x00000004f8027825 */ /* 0x002fc600078e0230 */
        /* <DEDUP_REMOVED lines=17> */
[----:B------:R-:W-:Y:S01]  /*17050*/  IADD3 R0, R86, -0x61, RZ ;  /* 0xffffff9f56007810 */ /* 0x000fe20007ffe0ff */
[----:B------:R-:W4:Y:S03]  /*17060*/  LDL.LU.64 R214, [R1+0x560] ;  /* 0x0005600001d67983 */ /* 0x000f260000300a00 */
[----:B------:R-:W-:Y:S02]  /*17070*/  ISETP.GE.U32.AND P1, PT, R0, 0x7fffff60, PT ;  /* 0x7fffff600000780c */ /* 0x000fe40003f26070 */
[----:B------:R-:W-:Y:S01]  /*17080*/  IADD3 R0, R86, -0x65, RZ ;  /* 0xffffff9b56007810 */ /* 0x000fe20007ffe0ff */
[----:B------:R3:W-:Y:S03]  /*17090*/  STL.64 [R1+0x930], R4 ;  /* 0x0009300401007387 */ /* 0x0007e60000100a00 */
[----:B------:R-:W-:Y:S01]  /*170a0*/  ISETP.GE.U32.AND P5, PT, R0, 0x7fffff5c, PT ;  /* 0x7fffff5c0000780c */ /* 0x000fe20003fa6070 */
[----:B------:R3:W-:Y:S01]  /*170b0*/  LDGSTS.E [R113+0x77000], [R4.64], !P6 ;  /* 0x7700000004717fae */ /* 0x0007e2000f121844 */
[----:B------:R-:W-:Y:S01]  /*170c0*/  IADD3 R0, R86, -0x69, RZ ;  /* 0xffffff9756007810 */ /* 0x000fe20007ffe0ff */
[----:B--2---:R-:W-:-:S05]  /*170d0*/  IMAD.WIDE R2, R248, 0x4, R136 ;  /* 0x00000004f8027825 */ /* 0x004fca00078e0288 */
[----:B------:R1:W-:Y:S04]  /*170e0*/  STL.64 [R1+0x928], R2 ;  /* 0x0009280201007387 */ /* 0x0003e80000100a00 */
[----:B------:R1:W-:Y:S04]  /*170f0*/  LDGSTS.E [R113+0x77200], [R2.64], !P6 ;  /* 0x7720000002717fae */ /* 0x0003e8000f121844 */
[----:B------:R-:W2:Y:S01]  /*17100*/  LDL.LU.64 R136, [R1+0x528] ;  /* 0x0005280001887983 */ /* 0x000ea20000300a00 */
[----:B---3--:R-:W-:-:S03]  /*17110*/  IMAD.WIDE R4, R248, 0x4, R192 ;  /* 0x00000004f8047825 */ /* 0x008fc600078e02c0 */
[----:B------:R-:W3:Y:S01]  /*17120*/  LDL.LU.64 R192, [R1+0x520] ;  /* 0x0005200001c07983 */ /* 0x000ee20000300a00 */
[----:B-1----:R-:W-:-:S03]  /*17130*/  IMAD.WIDE R2, R248, 0x4, R96 ;  /* 0x00000004f8027825 */ /* 0x002fc600078e0260 */
[----:B------:R4:W-:Y:S04]  /*17140*/  STL.64 [R1+0x920], R4 ;  /* 0x0009200401007387 */ /* 0x0009e80000100a00 */
[----:B------:R4:W-:Y:S04]  /*17150*/  LDGSTS.E [R113+0x78000], [R4.64], !P1 ;  /* 0x7800000004717fae */ /* 0x0009e8000c921844 */
[----:B------:R1:W-:Y:S01]  /*17160*/  STL.64 [R1+0x918], R2 ;  /* 0x0009180201007387 */ /* 0x0003e20000100a00 */
[----:B------:R-:W-:-:S03]  /*17170*/  ISETP.GE.U32.AND P6, PT, R0, 0x7fffff58, PT ;  /* 0x7fffff580000780c */ /* 0x000fc60003fc6070 */
[----:B------:R1:W-:Y:S04]  /*17180*/  LDGSTS.E [R113+0x78200], [R2.64], !P1 ;  /* 0x7820000002717fae */ /* 0x0003e8000c921844 */
[----:B------:R-:W3:Y:S01]  /*17190*/  LDL.LU.64 R96, [R1+0x4e8] ;  /* 0x0004e80001607983 */ /* 0x000ee20000300a00 */
[----:B----4-:R-:W-:-:S03]  /*171a0*/  IMAD.WIDE R4, R248, 0x4, R240 ;  /* 0x00000004f8047825 */ /* 0x010fc600078e02f0 */
[----:B------:R-:W4:Y:S01]  /*171b0*/  LDL.LU.64 R240, [R1+0x4e0] ;  /* 0x0004e00001f07983 */ /* 0x000f220000300a00 */
[----:B-1----:R-:W-:-:S03]  /*171c0*/  IMAD.WIDE R2, R248, 0x4, R48 ;  /* 0x00000004f8027825 */ /* 0x002fc600078e0230 */
[----:B------:R1:W-:Y:S04]  /*171d0*/  STL.64 [R1+0x910], R4 ;  /* 0x0009100401007387 */ /* 0x0003e80000100a00 */
[----:B------:R1:W-:Y:S04]  /*171e0*/  LDGSTS.E [R113+0x79000], [R4.64], !P5 ;  /* 0x7900000004717fae */ /* 0x0003e8000e921844 */
[----:B------:R1:W-:Y:S04]  /*171f0*/  STL.64 [R1+0x908], R2 ;  /* 0x0009080201007387 */ /* 0x0003e80000100a00 */
[----:B------:R-:W4:Y:S04]  /*17200*/  LDL.LU.64 R48, [R1+0x4a8] ;  /* 0x0004a80001307983 */ /* 0x000f280000300a00 */
[----:B------:R1:W-:Y:S02]  /*17210*/  LDGSTS.E [R113+0x79200], [R2.64], !P5 ;  /* 0x7920000002717fae */ /* 0x0003e4000e921844 */
[----:B-1----:R-:W-:-:S02]  /*17220*/  IMAD.WIDE R4, R248, 0x4, R224 ;  /* 0x00000004f8047825 */ /* 0x002fc400078e02e0 */
[----:B------:R-:W4:Y:S02]  /*17230*/  LDL.LU.64 R224, [R1+0x4a0] ;  /* 0x0004a00001e07983 */ /* 0x000f240000300a00 */
[----:B------:R-:W-:Y:S02]  /*17240*/  IMAD.WIDE R2, R248, 0x4, R152 ;  /* 0x00000004f8027825 */ /* 0x000fe400078e0298 */
[----:B------:R1:W-:Y:S04]  /*17250*/  STL.64 [R1+0x900], R4 ;  /* 0x0009000401007387 */ /* 0x0003e80000100a00 */
[----:B------:R1:W-:Y:S04]  /*17260*/  LDGSTS.E [R113+0x7a000], [R4.64], !P6 ;  /* 0x7a00000004717fae */ /* 0x0003e8000f121844 */
[----:B------:R1:W-:Y:S04]  /*17270*/  STL.64 [R1+0x8f8], R2 ;  /* 0x0008f80201007387 */ /* 0x0003e80000100a00 */
[----:B------:R-:W4:Y:S01]  /*17280*/  LDL.LU.64 R152, [R1+0x468] ;  /* 0x0004680001987983 */ /* 0x000f220000300a00 */
[----:B------:R-:W-:-:S03]  /*17290*/  IADD3 R0, R86, -0x6d, RZ ;  /* 0xffffff9356007810 */ /* 0x000fc60007ffe0ff */
[----:B------:R1:W-:Y:S02]  /*172a0*/  LDGSTS.E [R113+0x7a200], [R2.64], !P6 ;  /* 0x7a20000002717fae */ /* 0x0003e4000f121844 */
[----:B-1----:R-:W-:Y:S02]  /*172b0*/  IMAD.WIDE R4, R248, 0x4, R208 ;  /* 0x00000004f8047825 */ /* 0x002fe400078e02d0 */
[----:B------:R-:W4:Y:S01]  /*172c0*/  LDL.LU.64 R208, [R1+0x460] ;  /* 0x0004600001d07983 */ /* 0x000f220000300a00 */
[----:B------:R-:W-:Y:S02]  /*172d0*/  ISETP.GE.U32.AND P1, PT, R0, 0x7fffff54, PT ;  /* 0x7fffff540000780c */ /* 0x000fe40003f26070 */
[----:B------:R-:W-:-:S04]  /*172e0*/  IADD3 R0, R86, -0x71, RZ ;  /* 0xffffff8f56007810 */ /* 0x000fc80007ffe0ff */
[----:B------:R-:W-:Y:S01]  /*172f0*/  ISETP.GE.U32.AND P5, PT, R0, 0x7fffff50, PT ;  /* 0x7fffff500000780c */ /* 0x000fe20003fa6070 */
[----:B------:R-:W-:Y:S01]  /*17300*/  IMAD.WIDE R2, R248, 0x4, R214 ;  /* 0x00000004f8027825 */ /* 0x000fe200078e02d6 */
[----:B------:R-:W-:Y:S01]  /*17310*/  IADD3 R0, R86, -0x75, RZ ;  /* 0xffffff8b56007810 */ /* 0x000fe20007ffe0ff */
[----:B------:R2:W-:Y:S03]  /*17320*/  STL.64 [R1+0x8f0], R4 ;  /* 0x0008f00401007387 */ /* 0x0005e60000100a00 */
[----:B------:R-:W-:Y:S01]  /*17330*/  ISETP.GE.U32.AND P6, PT, R0, 0x7fffff4c, PT ;  /* 0x7fffff4c0000780c */ /* 0x000fe20003fc6070 */
[----:B------:R2:W-:Y:S04]  /*17340*/  LDGSTS.E [R113+0x7b000], [R4.64], !P1 ;  /* 0x7b00000004717fae */ /* 0x0005e8000c921844 */
[----:B------:R3:W-:Y:S04]  /*17350*/  STL.64 [R1+0x8e8], R2 ;  /* 0x0008e80201007387 */ /* 0x0007e80000100a00 */
[----:B------:R3:W-:Y:S01]  /*17360*/  LDGSTS.E [R113+0x7b200], [R2.64], !P1 ;  /* 0x7b20000002717fae */ /* 0x0007e2000c921844 */
[----:B------:R-:W-:-:S04]  /*17370*/  IADD3 R0, R86, -0x79, RZ ;  /* 0xffffff8756007810 */ /* 0x000fc80007ffe0ff */
[----:B------:R-:W-:Y:S01]  /*17380*/  ISETP.GE.U32.AND P1, PT, R0, 0x7fffff48, PT ;  /* 0x7fffff480000780c */ /* 0x000fe20003f26070 */
[----:B--2---:R-:W-:-:S05]  /*17390*/  IMAD.WIDE R4, R248, 0x4, R136 ;  /* 0x00000004f8047825 */ /* 0x004fca00078e0288 */
[----:B------:R1:W-:Y:S01]  /*173a0*/  LDGSTS.E [R113+0x7c000], [R4.64], !P5 ;  /* 0x7c00000004717fae */ /* 0x0003e2000e921844 */
[----:B---3--:R-:W-:-:S03]  /*173b0*/  IMAD.WIDE R2, R248, 0x4, R192 ;  /* 0x00000004f8027825 */ /* 0x008fc600078e02c0 */
[----:B------:R-:W2:Y:S04]  /*173c0*/  LDL.LU.64 R192, [R1+0x818] ;  /* 0x0008180001c07983 */ /* 0x000ea80000300a00 */
[----:B------:R-:W3:Y:S04]  /*173d0*/  LDL.LU.64 R136, [R1+0x810] ;  /* 0x0008100001887983 */ /* 0x000ee80000300a00 */
[----:B------:R1:W-:Y:S04]  /*173e0*/  STL.64 [R1+0x8e0], R4 ;  /* 0x0008e00401007387 */ /* 0x0003e80000100a00 */
[----:B------:R4:W-:Y:S04]  /*173f0*/  STL.64 [R1+0x8d8], R2 ;  /* 0x0008d80201007387 */ /* 0x0009e80000100a00 */
[----:B------:R4:W-:Y:S01]  /*17400*/  LDGSTS.E [R113+0x7c200], [R2.64], !P5 ;  /* 0x7c20000002717fae */ /* 0x0009e2000e921844 */
[----:B-1----:R-:W-:-:S05]  /*17410*/  IMAD.WIDE R4, R248, 0x4, R96 ;  /* 0x00000004f8047825 */ /* 0x002fca00078e0260 */
[----:B------:R1:W-:Y:S01]  /*17420*/  LDGSTS.E [R113+0x7d000], [R4.64], !P6 ;  /* 0x7d00000004717fae */ /* 0x0003e2000f121844 */
[----:B----4-:R-:W-:-:S03]  /*17430*/  IMAD.WIDE R2, R248, 0x4, R240 ;  /* 0x00000004f8027825 */ /* 0x010fc600078e02f0 */
[----:B------:R-:W4:Y:S04]  /*17440*/  LDL.LU.64 R240, [R1+0x7d8] ;  /* 0x0007d80001f07983 */ /* 0x000f280000300a00 */
[----:B------:R-:W4:Y:S04]  /*17450*/  LDL.LU.64 R96, [R1+0x7d0] ;  /* 0x0007d00001607983 */ /* 0x000f280000300a00 */
[----:B------:R1:W-:Y:S04]  /*17460*/  STL.64 [R1+0x8d0], R4 ;  /* 0x0008d00401007387 */ /* 0x0003e80000100a00 */
[----:B------:R1:W-:Y:S04]  /*17470*/  STL.64 [R1+0x8c8], R2 ;  /* 0x0008c80201007387 */ /* 0x0003e80000100a00 */
[----:B------:R1:W-:Y:S02]  /*17480*/  LDGSTS.E [R113+0x7d200], [R2.64], !P6 ;  /* 0x7d20000002717fae */ /* 0x0003e4000f121844 */
[----:B-1----:R-:W-:-:S05]  /*17490*/  IMAD.WIDE R4, R248, 0x4, R48 ;  /* 0x00000004f8047825 */ /* 0x002fca00078e0230 */
[----:B------:R1:W-:Y:S01]  /*174a0*/  LDGSTS.E [R113+0x7e000], [R4.64], !P1 ;  /* 0x7e00000004717fae */ /* 0x0003e2000c921844 */
[----:B------:R-:W-:-:S03]  /*174b0*/  IMAD.WIDE R2, R248, 0x4, R224 ;  /* 0x00000004f8027825 */ /* 0x000fc600078e02e0 */
[----:B------:R-:W4:Y:S04]  /*174c0*/  LDL.LU.64 R224, [R1+0x798] ;  /* 0x0007980001e07983 */ /* 0x000f280000300a00 */
[----:B------:R-:W4:Y:S04]  /*174d0*/  LDL.LU.64 R48, [R1+0x790] ;  /* 0x0007900001307983 */ /* 0x000f280000300a00 */
[----:B------:R-:W-:Y:S04]  /*174e0*/  STL.64 [R1+0x8c0], R4 ;  /* 0x0008c00401007387 */ /* 0x000fe80000100a00 */
[----:B------:R1:W-:Y:S04]  /*174f0*/  STL.64 [R1+0x8b8], R2 ;  /* 0x0008b80201007387 */ /* 0x0003e80000100a00 */
[----:B------:R1:W-:Y:S02]  /*17500*/  LDGSTS.E [R113+0x7e200], [R2.64], !P1 ;  /* 0x7e20000002717fae */ /* 0x0003e4000c921844 */
[----:B-1----:R-:W-:-:S02]  /*17510*/  IMAD.WIDE R2, R248, 0x4, R208 ;  /* 0x00000004f8027825 */ /* 0x002fc400078e02d0 */
[----:B------:R-:W4:Y:S01]  /*17520*/  LDL.LU.64 R208, [R1+0x758] ;  /* 0x0007580001d07983 */ /* 0x000f220000300a00 */
[----:B------:R-:W-:-:S04]  /*17530*/  IADD3 R0, R86, -0x7d, RZ ;  /* 0xffffff8356007810 */ /* 0x000fc80007ffe0ff */
[----:B------:R-:W-:Y:S02]  /*17540*/  ISETP.GE.U32.AND P5, PT, R0, 0x7fffff44, PT ;  /* 0x7fffff440000780c */ /* 0x000fe40003fa6070 */
[----:B------:R-:W-:Y:S02]  /*17550*/  IADD3 R0, R86, -0x42, RZ ;  /* 0xffffffbe56007810 */ /* 0x000fe40007ffe0ff */
[----:B------:R-:W-:Y:S01]  /*17560*/  LOP3.LUT R87, R87, 0x7f, RZ, 0xc0, !PT ;  /* 0x0000007f57577812 */ /* 0x000fe200078ec0ff */
[----:B------:R-:W-:Y:S01]  /*17570*/  IMAD.WIDE R4, R248, 0x4, R152 ;  /* 0x00000004f8047825 */ /* 0x000fe200078e0298 */
[----:B------:R-:W-:Y:S01]  /*17580*/  ISETP.GE.U32.AND P6, PT, R0, 0x7fffff7f, PT ;  /* 0x7fffff7f0000780c */ /* 0x000fe20003fc6070 */
[----:B------:R-:W4:Y:S01]  /*17590*/  LDL.LU.64 R152, [R1+0x750] ;  /* 0x0007500001987983 */ /* 0x000f220000300a00 */
[----:B------:R-:W-:Y:S01]  /*175a0*/  IADD3 R0, R86, -0x46, RZ ;  /* 0xffffffba56007810 */ /* 0x000fe20007ffe0ff */
[----:B------:R-:W-:Y:S02]  /*175b0*/  IMAD.SHL.U32 R87, R87, 0x4, RZ ;  /* 0x0000000457577824 */ /* 0x000fe400078e00ff */
[----:B------:R2:W-:Y:S01]  /*175c0*/  STL.64 [R1+0x8b0], R4 ;  /* 0x0008b00401007387 */ /* 0x0005e20000100a00 */
[----:B------:R-:W-:-:S03]  /*175d0*/  ISETP.GE.U32.AND P1, PT, R0, 0x7fffff7b, PT ;  /* 0x7fffff7b0000780c */ /* 0x000fc60003f26070 */
[----:B------:R2:W-:Y:S01]  /*175e0*/  LDGSTS.E [R113+0x7f000], [R4.64], !P5 ;  /* 0x7f00000004717fae */ /* 0x0005e2000e921844 */
[----:B------:R-:W-:-:S03]  /*175f0*/  LOP3.LUT R87, R87, 0x20, RZ, 0x3c, !PT ;  /* 0x0000002057577812 */ /* 0x000fc600078e3cff */
[----:B------:R3:W-:Y:S04]  /*17600*/  STL.64 [R1+0x8a8], R2 ;  /* 0x0008a80201007387 */ /* 0x0007e80000100a00 */
[----:B------:R3:W-:Y:S01]  /*17610*/  LDGSTS.E [R113+0x7f200], [R2.64], !P5 ;  /* 0x7f20000002717fae */ /* 0x0007e2000e921844 */
[----:B------:R-:W-:-:S04]  /*17620*/  IADD3 R0, R86, -0x4a, RZ ;  /* 0xffffffb656007810 */ /* 0x000fc80007ffe0ff */
[----:B------:R-:W-:Y:S01]  /*17630*/  ISETP.GE.U32.AND P5, PT, R0, 0x7fffff77, PT ;  /* 0x7fffff770000780c */ /* 0x000fe20003fa6070 */
[C---:B--2---:R-:W-:Y:S02]  /*17640*/  IMAD.WIDE R4, R248.reuse, 0x4, R192 ;  /* 0x00000004f8047825 */ /* 0x044fe400078e02c0 */
[----:B------:R-:W2:Y:S02]  /*17650*/  LDL.LU.64 R192, [R1+0x718] ;  /* 0x0007180001c07983 */ /* 0x000ea40000300a00 */
[C---:B---3--:R-:W-:Y:S02]  /*17660*/  IMAD.WIDE R2, R248.reuse, 0x4, R136 ;  /* 0x00000004f8027825 */ /* 0x048fe400078e0288 */
[----:B------:R-:W3:Y:S04]  /*17670*/  LDL.LU.64 R136, [R1+0x710] ;  /* 0x0007100001887983 */ /* 0x000ee80000300a00 */
[----:B------:R4:W-:Y:S04]  /*17680*/  STL.64 [R1+0x8a0], R4 ;  /* 0x0008a00401007387 */ /* 0x0009e80000100a00 */
[----:B------:R4:W-:Y:S04]  /*17690*/  LDGSTS.E [R87+0x70400], [R4.64], !P6 ;  /* 0x7040000004577fae */ /* 0x0009e8000f121844 */
        /* <DEDUP_REMOVED lines=11> */
[----:B------:R-:W4:Y:S02]  /*17750*/  LDL.LU.64 R224, [R1+0x698] ;  /* 0x0006980001e07983 */ /* 0x000f240000300a00 */
[----:B------:R-:W-:Y:S02]  /*17760*/  IMAD.WIDE R2, R248, 0x4, R48 ;  /* 0x00000004f8027825 */ /* 0x000fe400078e0230 */
[----:B------:R-:W4:Y:S04]  /*17770*/  LDL.LU.64 R48, [R1+0x690] ;  /* 0x0006900001307983 */ /* 0x000f280000300a00 */
[----:B------:R1:W-:Y:S04]  /*17780*/  STL.64 [R1+0x880], R4 ;  /* 0x0008800401007387 */ /* 0x0003e80000100a00 */
[----:B------:R1:W-:Y:S04]  /*17790*/  LDGSTS.E [R87+0x72400], [R4.64], !P5 ;  /* 0x7240000004577fae */ /* 0x0003e8000e921844 */
[----:B------:R1:W-:Y:S01]  /*177a0*/  STL.64 [R1+0x878], R2 ;  /* 0x0008780201007387 */ /* 0x0003e20000100a00 */
        /* <DEDUP_REMOVED lines=9> */
[----:B------:R-:W4:Y:S03]  /*17840*/  LDL.LU.64 R152, [R1+0x650] ;  /* 0x0006500001987983 */ /* 0x000f260000300a00 */
[----:B------:R-:W-:Y:S01]  /*17850*/  ISETP.GE.U32.AND P5, PT, R0, 0x7fffff6b, PT ;  /* 0x7fffff6b0000780c */ /* 0x000fe20003fa6070 */
[----:B------:R2:W-:Y:S04]  /*17860*/  STL.64 [R1+0x870], R4 ;  /* 0x0008700401007387 */ /* 0x0005e80000100a00 */
[----:B------:R2:W-:Y:S04]  /*17870*/  LDGSTS.E [R87+0x73400], [R4.64], !P6 ;  /* 0x7340000004577fae */ /* 0x0005e8000f121844 */
        /* <DEDUP_REMOVED lines=32> */
[----:B------:R-:W-:Y:S01]  /*17a80*/  IADD3 R0, R86, -0x62, RZ ;  /* 0xffffff9e56007810 */ /* 0x000fe20007ffe0ff */
[----:B------:R-:W4:Y:S03]  /*17a90*/  LDL.LU.64 R214, [R1+0x550] ;  /* 0x0005500001d67983 */ /* 0x000f260000300a00 */
[----:B------:R-:W-:Y:S01]  /*17aa0*/  ISETP.GE.U32.AND P5, PT, R0, 0x7fffff5f, PT ;  /* 0x7fffff5f0000780c */ /* 0x000fe20003fa6070 */
[----:B------:R-:W-:Y:S01]  /*17ab0*/  IMAD.WIDE R2, R248, 0x4, R152 ;  /* 0x00000004f8027825 */ /* 0x000fe200078e0298 */
[----:B------:R-:W-:Y:S01]  /*17ac0*/  IADD3 R0, R86, -0x66, RZ ;  /* 0xffffff9a56007810 */ /* 0x000fe20007ffe0ff */
[----:B------:R2:W-:Y:S03]  /*17ad0*/  STL.64 [R1+0x830], R4 ;  /* 0x0008300401007387 */ /* 0x0005e60000100a00 */
[----:B------:R-:W-:Y:S01]  /*17ae0*/  ISETP.GE.U32.AND P6, PT, R0, 0x7fffff5b, PT ;  /* 0x7fffff5b0000780c */ /* 0x000fe20003fc6070 */
[----:B------:R2:W-:Y:S04]  /*17af0*/  LDGSTS.E [R87+0x77400], [R4.64], !P1 ;  /* 0x7740000004577fae */ /* 0x0005e8000c921844 */
[----:B------:R3:W-:Y:S04]  /*17b00*/  STL.64 [R1+0x820], R2 ;  /* 0x0008200201007387 */ /* 0x0007e80000100a00 */
[----:B------:R3:W-:Y:S04]  /*17b10*/  LDGSTS.E [R87+0x77600], [R2.64], !P1 ;  /* 0x7760000002577fae */ /* 0x0007e8000c921844 */
[----:B------:R-:W4:Y:S01]  /*17b20*/  LDL.LU.64 R152, [R1+0x518] ;  /* 0x0005180001987983 */ /* 0x000f220000300a00 */
[----:B------:R-:W-:-:S04]  /*17b30*/  IADD3 R0, R86, -0x6a, RZ ;  /* 0xffffff9656007810 */ /* 0x000fc80007ffe0ff */
[----:B------:R-:W-:Y:S01]  /*17b40*/  ISETP.GE.U32.AND P1, PT, R0, 0x7fffff57, PT ;  /* 0x7fffff570000780c */ /* 0x000fe20003f26070 */
[C---:B--2---:R-:W-:Y:S02]  /*17b50*/  IMAD.WIDE R4, R248.reuse, 0x4, R192 ;  /* 0x00000004f8047825 */ /* 0x044fe400078e02c0 */
[----:B------:R-:W2:Y:S02]  /*17b60*/  LDL.LU.64 R192, [R1+0x510] ;  /* 0x0005100001c07983 */ /* 0x000ea40000300a00 */
[C---:B---3--:R-:W-:Y:S02]  /*17b70*/  IMAD.WIDE R2, R248.reuse, 0x4, R136 ;  /* 0x00000004f8027825 */ /* 0x048fe400078e0288 */
[----:B------:R4:W-:Y:S04]  /*17b80*/  STL.64 [R1+0x818], R4 ;  /* 0x0008180401007387 */ /* 0x0009e80000100a00 */
[----:B------:R4:W-:Y:S04]  /*17b90*/  LDGSTS.E [R87+0x78400], [R4.64], !P5 ;  /* 0x7840000004577fae */ /* 0x0009e8000e921844 */
[----:B------:R1:W-:Y:S04]  /*17ba0*/  STL.64 [R1+0x810], R2 ;  /* 0x0008100201007387 */ /* 0x0003e80000100a00 */
        /* <DEDUP_REMOVED lines=22> */
[----:B------:R-:W-:Y:S01]  /*17d10*/  IADD3 R0, R86, -0x72, RZ ;  /* 0xffffff8e56007810 */ /* 0x000fe20007ffe0ff */
[----:B------:R-:W-:-:S03]  /*17d20*/  IMAD.WIDE R2, R248, 0x4, R214 ;  /* 0x00000004f8027825 */ /* 0x000fc600078e02d6 */
[----:B------:R-:W-:Y:S02]  /*17d30*/  ISETP.GE.U32.AND P6, PT, R0, 0x7fffff4f, PT ;  /* 0x7fffff4f0000780c */ /* 0x000fe40003fc6070 */
[----:B------:R-:W-:Y:S01]  /*17d40*/  IADD3 R0, R86, -0x76, RZ ;  /* 0xffffff8a56007810 */ /* 0x000fe20007ffe0ff */
[----:B------:R1:W-:Y:S03]  /*17d50*/  STL.64 [R1+0x7a8], R4 ;  /* 0x0007a80401007387 */ /* 0x0003e60000100a00 */
[----:B------:R-:W-:Y:S01]  /*17d60*/  ISETP.GE.U32.AND P1, PT, R0, 0x7fffff4b, PT ;  /* 0x7fffff4b0000780c */ /* 0x000fe20003f26070 */
[----:B------:R1:W-:Y:S04]  /*17d70*/  LDGSTS.E [R87+0x7b400], [R4.64], !P5 ;  /* 0x7b40000004577fae */ /* 0x0003e8000e921844 */
[----:B------:R2:W-:Y:S04]  /*17d80*/  STL.64 [R1+0x7a0], R2 ;  /* 0x0007a00201007387 */ /* 0x0005e80000100a00 */
[----:B------:R2:W-:Y:S01]  /*17d90*/  LDGSTS.E [R87+0x7b600], [R2.64], !P5 ;  /* 0x7b60000002577fae */ /* 0x0005e2000e921844 */
[----:B-1----:R-:W-:Y:S01]  /*17da0*/  IMAD.WIDE R4, R248, 0x4, R152 ;  /* 0x00000004f8047825 */ /* 0x002fe200078e0298 */
[----:B------:R-:W-:-:S04]  /*17db0*/  IADD3 R0, R86, -0x7a, RZ ;  /* 0xffffff8656007810 */ /* 0x000fc80007ffe0ff */
[----:B------:R3:W-:Y:S01]  /*17dc0*/  LDGSTS.E [R87+0x7c400], [R4.64], !P6 ;  /* 0x7c40000004577fae */ /* 0x0007e2000f121844 */
[----:B------:R-:W-:Y:S01]  /*17dd0*/  ISETP.GE.U32.AND P5, PT, R0, 0x7fffff47, PT ;  /* 0x7fffff470000780c */ /* 0x000fe20003fa6070 */
[C---:B--2---:R-:W-:Y:S02]  /*17de0*/  IMAD.WIDE R2, R248.reuse, 0x4, R192 ;  /* 0x00000004f8027825 */ /* 0x044fe400078e02c0 */
[----:B------:R-:W2:Y:S04]  /*17df0*/  LDL.LU.64 R192, [R1+0x808] ;  /* 0x0008080001c07983 */ /* 0x000ea80000300a00 */
[----:B------:R-:W2:Y:S04]  /*17e00*/  LDL.LU.64 R152, [R1+0x800] ;  /* 0x0008000001987983 */ /* 0x000ea80000300a00 */
[----:B------:R3:W-:Y:S04]  /*17e10*/  STL.64 [R1+0x798], R4 ;  /* 0x0007980401007387 */ /* 0x0007e80000100a00 */
[----:B------:R4:W-:Y:S04]  /*17e20*/  STL.64 [R1+0x790], R2 ;  /* 0x0007900201007387 */ /* 0x0009e80000100a00 */
[----:B------:R4:W-:Y:S01]  /*17e30*/  LDGSTS.E [R87+0x7c600], [R2.64], !P6 ;  /* 0x7c60000002577fae */ /* 0x0009e2000f121844 */
[----:B---3--:R-:W-:-:S05]  /*17e40*/  IMAD.WIDE R4, R248, 0x4, R136 ;  /* 0x00000004f8047825 */ /* 0x008fca00078e0288 */
[----:B------:R1:W-:Y:S01]  /*17e50*/  LDGSTS.E [R87+0x7d400], [R4.64], !P1 ;  /* 0x7d40000004577fae */ /* 0x0003e2000c921844 */
[----:B----4-:R-:W-:-:S03]  /*17e60*/  IMAD.WIDE R2, R248, 0x4, R240 ;  /* 0x00000004f8027825 */ /* 0x010fc600078e02f0 */
[----:B------:R-:W3:Y:S04]  /*17e70*/  LDL.LU.64 R240, [R1+0x7c8] ;  /* 0x0007c80001f07983 */ /* 0x000ee80000300a00 */
        /* <DEDUP_REMOVED lines=16> */
[----:B------:R-:W-:Y:S01]  /*17f80*/  IADD3 R0, R86, -0x43, RZ ;  /* 0xffffffbd56007810 */ /* 0x000fe20007ffe0ff */
[----:B------:R-:W-:Y:S02]  /*17f90*/  IMAD.WIDE R4, R248, 0x4, R48 ;  /* 0x00000004f8047825 */ /* 0x000fe400078e0230 */
[----:B------:R-:W4:Y:S01]  /*17fa0*/  LDL.LU.64 R48, [R1+0x740] ;  /* 0x0007400001307983 */ /* 0x000f220000300a00 */
[----:B------:R-:W-:Y:S01]  /*17fb0*/  ISETP.GE.U32.AND P1, PT, R0, 0x7fffff7e, PT ;  /* 0x7fffff7e0000780c */ /* 0x000fe20003f26070 */
[----:B------:R-:W-:Y:S01]  /*17fc0*/  IMAD.SHL.U32 R112, R112, 0x4, RZ ;  /* 0x0000000470707824 */ /* 0x000fe200078e00ff */
[----:B------:R-:W-:Y:S01]  /*17fd0*/  IADD3 R0, R86, -0x47, RZ ;  /* 0xffffffb956007810 */ /* 0x000fe20007ffe0ff */
[----:B------:R2:W-:Y:S03]  /*17fe0*/  STL.64 [R1+0x728], R4 ;  /* 0x0007280401007387 */ /* 0x0005e60000100a00 */
[----:B------:R-:W-:Y:S01]  /*17ff0*/  ISETP.GE.U32.AND P5, PT, R0, 0x7fffff7a, PT ;  /* 0x7fffff7a0000780c */ /* 0x000fe20003fa6070 */
        /* <DEDUP_REMOVED lines=8> */
[C---:B-1----:R-:W-:Y:S02]  /*18080*/  IMAD.WIDE R2, R248.reuse, 0x4, R152 ;  /* 0x00000004f8027825 */ /* 0x042fe400078e0298 */
[----:B------:R-:W2:Y:S04]  /*18090*/  LDL.LU.64 R152, [R1+0x700] ;  /* 0x0007000001987983 */ /* 0x000ea80000300a00 */
[----:B------:R3:W-:Y:S04]  /*180a0*/  STL.64 [R1+0x718], R4 ;  /* 0x0007180401007387 */ /* 0x0007e80000100a00 */
[----:B------:R3:W-:Y:S04]  /*180b0*/  LDGSTS.E [R112+0x70800], [R4.64], !P1 ;  /* 0x7080000004707fae */ /* 0x0007e8000c921844 */
[----:B------:R4:W-:Y:S04]  /*180c0*/  STL.64 [R1+0x710], R2 ;  /* 0x0007100201007387 */ /* 0x0009e80000100a00 */
[----:B------:R4:W-:Y:S01]  /*180d0*/  LDGSTS.E [R112+0x70a00], [R2.64], !P1 ;  /* 0x70a0000002707fae */ /* 0x0009e2000c921844 */
[----:B---3--:R-:W-:-:S03]  /*180e0*/  IMAD.WIDE R4, R248, 0x4, R240 ;  /* 0x00000004f8047825 */ /* 0x008fc600078e02f0 */
        /* <DEDUP_REMOVED lines=74> */
[C---:B-1----:R-:W-:Y:S02]  /*18590*/  IMAD.WIDE R2, R248.reuse, 0x4, R152 ;  /* 0x00000004f8027825 */ /* 0x042fe400078e0298 */
[----:B------:R3:W-:Y:S04]  /*185a0*/  STL.64 [R1+0x618], R4 ;  /* 0x0006180401007387 */ /* 0x0007e80000100a00 */
[----:B------:R3:W-:Y:S04]  /*185b0*/  LDGSTS.E [R112+0x78800], [R4.64], !P6 ;  /* 0x7880000004707fae */ /* 0x0007e8000f121844 */
[----:B------:R4:W-:Y:S04]  /*185c0*/  STL.64 [R1+0x610], R2 ;  /* 0x0006100201007387 */ /* 0x0009e80000100a00 */
[----:B------:R4:W-:Y:S04]  /*185d0*/  LDGSTS.E [R112+0x78a00], [R2.64], !P6 ;  /* 0x78a0000002707fae */ /* 0x0009e8000f121844 */
[----:B------:R-:W2:Y:S01]  /*185e0*/  LDL.LU.64 R152, [R1+0x4c8] ;  /* 0x0004c80001987983 */ /* 0x000ea20000300a00 */
[----:B---3--:R-:W-:-:S03]  /*185f0*/  IMAD.WIDE R4, R248, 0x4, R240 ;  /* 0x00000004f8047825 */ /* 0x008fc600078e02f0 */
[----:B------:R-:W3:Y:S01]  /*18600*/  LDL.LU.64 R240, [R1+0x4c0] ;  /* 0x0004c00001f07983 */ /* 0x000ee20000300a00 */
[----:B----4-:R-:W-:-:S03]  /*18610*/  IMAD.WIDE R2, R248, 0x4, R136 ;  /* 0x00000004f8027825 */ /* 0x010fc600078e0288 */
[----:B------:R1:W-:Y:S04]  /*18620*/  STL.64 [R1+0x608], R4 ;  /* 0x0006080401007387 */ /* 0x0003e80000100a00 */
[----:B------:R1:W-:Y:S04]  /*18630*/  LDGSTS.E [R112+0x79800], [R4.64], !P1 ;  /* 0x7980000004707fae */ /* 0x0003e8000c921844 */
[----:B------:R4:W-:Y:S04]  /*18640*/  STL.64 [R1+0x600], R2 ;  /* 0x0006000201007387 */ /* 0x0009e80000100a00 */
[----:B------:R-:W3:Y:S04]  /*18650*/  LDL.LU.64 R136, [R1+0x488] ;  /* 0x0004880001887983 */ /* 0x000ee80000300a00 */
[----:B------:R4:W-:Y:S01]  /*18660*/  LDGSTS.E [R112+0x79a00], [R2.64], !P1 ;  /* 0x79a0000002707fae */ /* 0x0009e2000c921844 */
[----:B-1----:R-:W-:-:S03]  /*18670*/  IMAD.WIDE R4, R248, 0x4, R224 ;  /* 0x00000004f8047825 */ /* 0x002fc600078e02e0 */
[----:B------:R-:W3:Y:S01]  /*18680*/  LDL.LU.64 R224, [R1+0x480] ;  /* 0x0004800001e07983 */ /* 0x000ee20000300a00 */
[----:B----4-:R-:W-:-:S03]  /*18690*/  IMAD.WIDE R2, R248, 0x4, R96 ;  /* 0x00000004f8027825 */ /* 0x010fc600078e0260 */
[----:B------:R1:W-:Y:S04]  /*186a0*/  STL.64 [R1+0x5e8], R4 ;  /* 0x0005e80401007387 */ /* 0x0003e80000100a00 */
[----:B------:R1:W-:Y:S04]  /*186b0*/  LDGSTS.E [R112+0x7a800], [R4.64], !P5 ;  /* 0x7a80000004707fae */ /* 0x0003e8000e921844 */
[----:B------:R4:W-:Y:S04]  /*186c0*/  STL.64 [R1+0x5e0], R2 ;  /* 0x0005e00201007387 */ /* 0x0009e80000100a00 */
[----:B------:R-:W3:Y:S01]  /*186d0*/  LDL.LU.64 R96, [R1+0x448] ;  /* 0x0004480001607983 */ /* 0x000ee20000300a00 */
[----:B------:R-:W-:-:S03]  /*186e0*/  IADD3 R0, R86, -0x6f, RZ ;  /* 0xffffff9156007810 */ /* 0x000fc60007ffe0ff */
[----:B------:R4:W-:Y:S01]  /*186f0*/  LDGSTS.E [R112+0x7aa00], [R2.64], !P5 ;  /* 0x7aa0000002707fae */ /* 0x0009e2000e921844 */
[----:B-1----:R-:W-:-:S03]  /*18700*/  IMAD.WIDE R4, R248, 0x4, R208 ;  /* 0x00000004f8047825 */ /* 0x002fc600078e02d0 */
[----:B------:R-:W3:Y:S01]  /*18710*/  LDL.LU.64 R208, [R1+0x440] ;  /* 0x0004400001d07983 */ /* 0x000ee20000300a00 */
[----:B------:R-:W-:Y:S02]  /*18720*/  ISETP.GE.U32.AND P6, PT, R0, 0x7fffff52, PT ;  /* 0x7fffff520000780c */ /* 0x000fe40003fc6070 */
[----:B------:R-:W-:Y:S01]  /*18730*/  IADD3 R0, R86, -0x73, RZ ;  /* 0xffffff8d56007810 */ /* 0x000fe20007ffe0ff */
[----:B----4-:R-:W-:-:S03]  /*18740*/  IMAD.WIDE R2, R248, 0x4, R214 ;  /* 0x00000004f8027825 */ /* 0x010fc600078e02d6 */
[----:B------:R-:W-:Y:S02]  /*18750*/  ISETP.GE.U32.AND P1, PT, R0, 0x7fffff4e, PT ;  /* 0x7fffff4e0000780c */ /* 0x000fe40003f26070 */
[----:B------:R-:W-:Y:S01]  /*18760*/  IADD3 R0, R86, -0x77, RZ ;  /* 0xffffff8956007810 */ /* 0x000fe20007ffe0ff */
[----:B------:R1:W-:Y:S03]  /*18770*/  STL.64 [R1+0x5d8], R4 ;  /* 0x0005d80401007387 */ /* 0x0003e60000100a00 */
[----:B------:R-:W-:Y:S01]  /*18780*/  ISETP.GE.U32.AND P5, PT, R0, 0x7fffff4a, PT ;  /* 0x7fffff4a0000780c */ /* 0x000fe20003fa6070 */
[----:B------:R1:W-:Y:S04]  /*18790*/  LDGSTS.E [R112+0x7b800], [R4.64], !P6 ;  /* 0x7b80000004707fae */ /* 0x0003e8000f121844 */
[----:B------:R2:W-:Y:S04]  /*187a0*/  STL.64 [R1+0x5d0], R2 ;  /* 0x0005d00201007387 */ /* 0x0005e80000100a00 */
[----:B------:R2:W-:Y:S01]  /*187b0*/  LDGSTS.E [R112+0x7ba00], [R2.64], !P6 ;  /* 0x7ba0000002707fae */ /* 0x0005e2000f121844 */
[----:B-1----:R-:W-:-:S03]  /*187c0*/  IMAD.WIDE R4, R248, 0x4, R48 ;  /* 0x00000004f8047825 */ /* 0x002fc600078e0230 */
[----:B------:R-:W4:Y:S01]  /*187d0*/  LDL.LU.64 R48, [R1+0x7f8] ;  /* 0x0007f80001307983 */ /* 0x000f220000300a00 */
[----:B------:R-:W-:-:S03]  /*187e0*/  IADD3 R0, R86, -0x7b, RZ ;  /* 0xffffff8556007810 */ /* 0x000fc60007ffe0ff */
[----:B------:R1:W-:Y:S01]  /*187f0*/  LDGSTS.E [R112+0x7c800], [R4.64], !P1 ;  /* 0x7c80000004707fae */ /* 0x0003e2000c921844 */
[----:B------:R-:W-:Y:S01]  /*18800*/  ISETP.GE.U32.AND P6, PT, R0, 0x7fffff46, PT ;  /* 0x7fffff460000780c */ /* 0x000fe20003fc6070 */
[C---:B--2---:R-:W-:Y:S02]  /*18810*/  IMAD.WIDE R2, R248.reuse, 0x4, R192 ;  /* 0x00000004f8027825 */ /* 0x044fe400078e02c0 */
[----:B------:R-:W2:Y:S04]  /*18820*/  LDL.LU.64 R192, [R1+0x7f0] ;  /* 0x0007f00001c07983 */ /* 0x000ea80000300a00 */
[----:B------:R1:W-:Y:S04]  /*18830*/  STL.64 [R1+0x5c8], R4 ;  /* 0x0005c80401007387 */ /* 0x0003e80000100a00 */
[----:B------:R3:W-:Y:S04]  /*18840*/  STL.64 [R1+0x5c0], R2 ;  /* 0x0005c00201007387 */ /* 0x0007e80000100a00 */
[----:B------:R3:W-:Y:S01]  /*18850*/  LDGSTS.E [R112+0x7ca00], [R2.64], !P1 ;  /* 0x7ca0000002707fae */ /* 0x0007e2000c921844 */
[----:B-1----:R-:W-:-:S05]  /*18860*/  IMAD.WIDE R4, R248, 0x4, R152 ;  /* 0x00000004f8047825 */ /* 0x002fca00078e0298 */
[----:B------:R1:W-:Y:S01]  /*18870*/  LDGSTS.E [R112+0x7d800], [R4.64], !P5 ;  /* 0x7d80000004707fae */ /* 0x0003e2000e921844 */
[----:B---3--:R-:W-:-:S03]  /*18880*/  IMAD.WIDE R2, R248, 0x4, R240 ;  /* 0x00000004f8027825 */ /* 0x008fc600078e02f0 */
[----:B------:R-:W3:Y:S04]  /*18890*/  LDL.LU.64 R240, [R1+0x7b8] ;  /* 0x0007b80001f07983 */ /* 0x000ee80000300a00 */
[----:B------:R1:W-:Y:S04]  /*188a0*/  STL.64 [R1+0x5a8], R4 ;  /* 0x0005a80401007387 */ /* 0x0003e80000100a00 */
[----:B------:R1:W-:Y:S04]  /*188b0*/  STL.64 [R1+0x5a0], R2 ;  /* 0x0005a00201007387 */ /* 0x0003e80000100a00 */
[----:B------:R-:W3:Y:S04]  /*188c0*/  LDL.LU.64 R152, [R1+0x7b0] ;  /* 0x0007b00001987983 */ /* 0x000ee80000300a00 */
[----:B------:R1:W-:Y:S02]  /*188d0*/  LDGSTS.E [R112+0x7da00], [R2.64], !P5 ;  /* 0x7da0000002707fae */ /* 0x0003e4000e921844 */
[----:B-1----:R-:W-:-:S05]  /*188e0*/  IMAD.WIDE R4, R248, 0x4, R136 ;  /* 0x00000004f8047825 */ /* 0x002fca00078e0288 */
[----:B------:R1:W-:Y:S01]  /*188f0*/  LDGSTS.E [R112+0x7e800], [R4.64], !P6 ;  /* 0x7e80000004707fae */ /* 0x0003e2000f121844 */
[----:B------:R-:W-:-:S03]  /*18900*/  IMAD.WIDE R2, R248, 0x4, R224 ;  /* 0x00000004f8027825 */ /* 0x000fc600078e02e0 */
[----:B------:R-:W3:Y:S04]  /*18910*/  LDL.LU.64 R224, [R1+0x778] ;  /* 0x0007780001e07983 */ /* 0x000ee80000300a00 */
[----:B------:R-:W-:Y:S04]  /*18920*/  STL.64 [R1+0x598], R4 ;  /* 0x0005980401007387 */ /* 0x000fe80000100a00 */
[----:B------:R1:W-:Y:S04]  /*18930*/  STL.64 [R1+0x590], R2 ;  /* 0x0005900201007387 */ /* 0x0003e80000100a00 */
[----:B------:R-:W3:Y:S04]  /*18940*/  LDL.LU.64 R136, [R1+0x770] ;  /* 0x0007700001887983 */ /* 0x000ee80000300a00 */
[----:B------:R1:W-:Y:S02]  /*18950*/  LDGSTS.E [R112+0x7ea00], [R2.64], !P6 ;  /* 0x7ea0000002707fae */ /* 0x0003e4000f121844 */
[----:B-1----:R-:W-:-:S02]  /*18960*/  IMAD.WIDE R2, R248, 0x4, R208 ;  /* 0x00000004f8027825 */ /* 0x002fc400078e02d0 */
[----:B------:R-:W3:Y:S01]  /*18970*/  LDL.LU.64 R208, [R1+0x738] ;  /* 0x0007380001d07983 */ /* 0x000ee20000300a00 */
[----:B------:R-:W-:-:S04]  /*18980*/  IADD3 R0, R86, -0x7f, RZ ;  /* 0xffffff8156007810 */ /* 0x000fc80007ffe0ff */
[----:B------:R-:W-:Y:S02]  /*18990*/  ISETP.GE.U32.AND P1, PT, R0, 0x7fffff42, PT ;  /* 0x7fffff420000780c */ /* 0x000fe40003f26070 */
[----:B------:R-:W-:Y:S01]  /*189a0*/  IADD3 R0, R86, -0x44, RZ ;  /* 0xffffffbc56007810 */ /* 0x000fe20007ffe0ff */
[----:B------:R-:W-:Y:S02]  /*189b0*/  IMAD.WIDE R4, R248, 0x4, R96 ;  /* 0x00000004f8047825 */ /* 0x000fe400078e0260 */
[----:B------:R-:W3:Y:S01]  /*189c0*/  LDL.LU.64 R96, [R1+0x730] ;  /* 0x0007300001607983 */ /* 0x000ee20000300a00 */
[----:B------:R-:W-:Y:S02]  /*189d0*/  ISETP.GE.U32.AND P5, PT, R0, 0x7fffff7d, PT ;  /* 0x7fffff7d0000780c */ /* 0x000fe40003fa6070 */
[----:B------:R-:W-:Y:S01]  /*189e0*/  IADD3 R0, R86, -0x48, RZ ;  /* 0xffffffb856007810 */ /* 0x000fe20007ffe0ff */
[----:B------:R4:W-:Y:S01]  /*189f0*/  STL.64 [R1+0x588], R4 ;  /* 0x0005880401007387 */ /* 0x0009e20000100a00 */
[----:B------:R-:W-:-:S02]  /*18a00*/  LOP3.LUT R87, R113, 0x60, RZ, 0x3c, !PT ;  /* 0x0000006071577812 */ /* 0x000fc400078e3cff */
[----:B------:R-:W-:Y:S01]  /*18a10*/  ISETP.GE.U32.AND P6, PT, R0, 0x7fffff79, PT ;  /* 0x7fffff790000780c */ /* 0x000fe20003fc6070 */
[----:B------:R4:W-:Y:S01]  /*18a20*/  LDGSTS.E [R112+0x7f800], [R4.64], !P1 ;  /* 0x7f80000004707fae */ /* 0x0009e2000c921844 */
[----:B------:R-:W-:-:S03]  /*18a30*/  IADD3 R0, R86, -0x4c, RZ ;  /* 0xffffffb456007810 */ /* 0x000fc60007ffe0ff */
[----:B------:R2:W-:Y:S04]  /*18a40*/  STL.64 [R1+0x580], R2 ;  /* 0x0005800201007387 */ /* 0x0005e80000100a00 */
[----:B------:R1:W-:Y:S01]  /*18a50*/  LDGSTS.E [R112+0x7fa00], [R2.64], !P1 ;  /* 0x7fa0000002707fae */ /* 0x0003e2000c921844 */
[----:B----4-:R-:W-:Y:S01]  /*18a60*/  IMAD.WIDE R4, R248, 0x4, R48 ;  /* 0x00000004f8047825 */ /* 0x010fe200078e0230 */
[----:B------:R-:W-:-:S04]  /*18a70*/  ISETP.GE.U32.AND P1, PT, R0, 0x7fffff75, PT ;  /* 0x7fffff750000780c */ /* 0x000fc80003f26070 */
[----:B------:R3:W-:Y:S04]  /*18a80*/  LDGSTS.E [R87+0x70c00], [R4.64], !P5 ;  /* 0x70c0000004577fae */ /* 0x0007e8000e921844 */
[----:B-1----:R-:W4:Y:S01]  /*18a90*/  LDL.LU.64 R112, [R1+0x6f8] ;  /* 0x0006f80001707983 */ /* 0x002f220000300a00 */
[----:B--2---:R-:W-:-:S03]  /*18aa0*/  IMAD.WIDE R2, R248, 0x4, R192 ;  /* 0x00000004f8027825 */ /* 0x004fc600078e02c0 */
[----:B------:R-:W2:Y:S04]  /*18ab0*/  LDL.LU.64 R192, [R1+0x6f0] ;  /* 0x0006f00001c07983 */ /* 0x000ea80000300a00 */
[----:B------:R3:W-:Y:S04]  /*18ac0*/  STL.64 [R1+0x568], R4 ;  /* 0x0005680401007387 */ /* 0x0007e80000100a00 */
[----:B------:R1:W-:Y:S04]  /*18ad0*/  STL.64 [R1+0x560], R2 ;  /* 0x0005600201007387 */ /* 0x0003e80000100a00 */
[----:B------:R1:W-:Y:S04]  /*18ae0*/  LDGSTS.E [R87+0x70e00], [R2.64], !P5 ;  /* 0x70e0000002577fae */ /* 0x0003e8000e921844 */
[----:B------:R-:W2:Y:S01]  /*18af0*/  LDL.LU.64 R48, [R1+0x6b8] ;  /* 0x0006b80001307983 */ /* 0x000ea20000300a00 */
[----:B---3--:R-:W-:-:S03]  /*18b00*/  IMAD.WIDE R4, R248, 0x4, R240 ;  /* 0x00000004f8047825 */ /* 0x008fc600078e02f0 */
[----:B------:R-:W3:Y:S04]  /*18b10*/  LDL.LU.64 R240, [R1+0x6b0] ;  /* 0x0006b00001f07983 */ /* 0x000ee80000300a00 */
[----:B------:R1:W-:Y:S04]  /*18b20*/  STL.64 [R1+0x558], R4 ;  /* 0x0005580401007387 */ /* 0x0003e80000100a00 */
[----:B------:R1:W-:Y:S02]  /*18b30*/  LDGSTS.E [R87+0x71c00], [R4.64], !P6 ;  /* 0x71c0000004577fae */ /* 0x0003e4000f121844 */
[----:B-1----:R-:W-:-:S05]  /*18b40*/  IMAD.WIDE R2, R248, 0x4, R152 ;  /* 0x00000004f8027825 */ /* 0x002fca00078e0298 */
[----:B------:R1:W-:Y:S04]  /*18b50*/  STL.64 [R1+0x550], R2 ;  /* 0x0005500201007387 */ /* 0x0003e80000100a00 */
[----:B------:R1:W-:Y:S04]  /*18b60*/  LDGSTS.E [R87+0x71e00], [R2.64], !P6 ;  /* 0x71e0000002577fae */ /* 0x0003e8000f121844 */
[----:B------:R-:W3:Y:S01]  /*18b70*/  LDL.LU.64 R152, [R1+0x678] ;  /* 0x0006780001987983 */ /* 0x000ee20000300a00 */
[----:B------:R-:W-:-:S03]  /*18b80*/  IMAD.WIDE R4, R248, 0x4, R224 ;  /* 0x00000004f8047825 */ /* 0x000fc600078e02e0 */
[----:B------:R-:W3:Y:S04]  /*18b90*/  LDL.LU.64 R224, [R1+0x670] ;  /* 0x0006700001e07983 */ /* 0x000ee80000300a00 */
[----:B------:R1:W-:Y:S04]  /*18ba0*/  STL.64 [R1+0x548], R4 ;  /* 0x0005480401007387 */ /* 0x0003e80000100a00 */
[----:B------:R1:W-:Y:S02]  /*18bb0*/  LDGSTS.E [R87+0x72c00], [R4.64], !P1 ;  /* 0x72c0000004577fae */ /* 0x0003e4000c921844 */
[----:B-1----:R-:W-:-:S05]  /*18bc0*/  IMAD.WIDE R2, R248, 0x4, R136 ;  /* 0x00000004f8027825 */ /* 0x002fca00078e0288 */
[----:B------:R1:W-:Y:S01]  /*18bd0*/  STL.64 [R1+0x540], R2 ;  /* 0x0005400201007387 */ /* 0x0003e20000100a00 */
[----:B------:R-:W-:-:S03]  /*18be0*/  IADD3 R0, R86, -0x50, RZ ;  /* 0xffffffb056007810 */ /* 0x000fc60007ffe0ff */
[----:B------:R1:W-:Y:S01]  /*18bf0*/  LDGSTS.E [R87+0x72e00], [R2.64], !P1 ;  /* 0x72e0000002577fae */ /* 0x0003e2000c921844 */
[----:B------:R-:W-:-:S03]  /*18c00*/  IMAD.WIDE R4, R248, 0x4, R208 ;  /* 0x00000004f8047825 */ /* 0x000fc600078e02d0 */
[----:B------:R-:W3:Y:S01]  /*18c10*/  LDL.LU.64 R208, [R1+0x638] ;  /* 0x0006380001d07983 */ /* 0x000ee20000300a00 */
[----:B------:R-:W-:Y:S02]  /*18c20*/  ISETP.GE.U32.AND P5, PT, R0, 0x7fffff71, PT ;  /* 0x7fffff710000780c */ /* 0x000fe40003fa6070 */
[----:B------:R-:W-:-:S04]  /*18c30*/  IADD3 R0, R86, -0x54, RZ ;  /* 0xffffffac56007810 */ /* 0x000fc80007ffe0ff */
[----:B------:R-:W-:Y:S01]  /*18c40*/  ISETP.GE.U32.AND P6, PT, R0, 0x7fffff6d, PT ;  /* 0x7fffff6d0000780c */ /* 0x000fe20003fc6070 */
[----:B-1----:R-:W-:Y:S01]  /*18c50*/  IMAD.WIDE R2, R248, 0x4, R96 ;  /* 0x00000004f8027825 */ /* 0x002fe200078e0260 */
[----:B------:R-:W-:Y:S01]  /*18c60*/  IADD3 R0, R86, -0x58, RZ ;  /* 0xffffffa856007810 */ /* 0x000fe20007ffe0ff */
[----:B------:R-:W3:Y:S03]  /*18c70*/  LDL.LU.64 R96, [R1+0x630] ;  /* 0x0006300001607983 */ /* 0x000ee60000300a00 */
[----:B------:R-:W-:Y:S01]  /*18c80*/  ISETP.GE.U32.AND P1, PT, R0, 0x7fffff69, PT ;  /* 0x7fffff690000780c */ /* 0x000fe20003f26070 */
[----:B------:R4:W-:Y:S01]  /*18c90*/  STL.64 [R1+0x528], R4 ;  /* 0x0005280401007387 */ /* 0x0009e20000100a00 */
[----:B------:R-:W-:-:S03]  /*18ca0*/  IADD3 R0, R86, -0x5c, RZ ;  /* 0xffffffa456007810 */ /* 0x000fc60007ffe0ff */
[----:B------:R4:W-:Y:S04]  /*18cb0*/  LDGSTS.E [R87+0x73c00], [R4.64], !P5 ;  /* 0x73c0000004577fae */ /* 0x0009e8000e921844 */
[----:B------:R2:W-:Y:S04]  /*18cc0*/  STL.64 [R1+0x520], R2 ;  /* 0x0005200201007387 */ /* 0x0005e80000100a00 */
[----:B------:R2:W-:Y:S01]  /*18cd0*/  LDGSTS.E [R87+0x73e00], [R2.64], !P5 ;  /* 0x73e0000002577fae */ /* 0x0005e2000e921844 */
[----:B------:R-:W-:Y:S01]  /*18ce0*/  ISETP.GE.U32.AND P5, PT, R0, 0x7fffff65, PT ;  /* 0x7fffff650000780c */ /* 0x000fe20003fa6070 */
[----:B----4-:R-:W-:-:S02]  /*18cf0*/  IMAD.WIDE R4, R248, 0x4, R112 ;  /* 0x00000004f8047825 */ /* 0x010fc400078e0270 */
[----:B------:R-:W4:Y:S04]  /*18d00*/  LDL.LU.64 R112, [R1+0x5f8] ;  /* 0x0005f80001707983 */ /* 0x000f280000300a00 */
[----:B------:R1:W-:Y:S01]  /*18d10*/  LDGSTS.E [R87+0x74c00], [R4.64], !P6 ;  /* 0x74c0000004577fae */ /* 0x0003e2000f121844 */
[----:B--2---:R-:W-:-:S03]  /*18d20*/  IMAD.WIDE R2, R248, 0x4, R192 ;  /* 0x00000004f8027825 */ /* 0x004fc600078e02c0 */
[----:B------:R-:W2:Y:S04]  /*18d30*/  LDL.LU.64 R192, [R1+0x5f0] ;  /* 0x0005f00001c07983 */ /* 0x000ea80000300a00 */
[----:B------:R1:W-:Y:S04]  /*18d40*/  STL.64 [R1+0x518], R4 ;  /* 0x0005180401007387 */ /* 0x0003e80000100a00 */
[----:B------:R3:W-:Y:S04]  /*18d50*/  STL.64 [R1+0x510], R2 ;  /* 0x0005100201007387 */ /* 0x0007e80000100a00 */
[----:B------:R3:W-:Y:S01]  /*18d60*/  LDGSTS.E [R87+0x74e00], [R2.64], !P6 ;  /* 0x74e0000002577fae */ /* 0x0007e2000f121844 */
[----:B-1----:R-:W-:-:S03]  /*18d70*/  IMAD.WIDE R4, R248, 0x4, R48 ;  /* 0x00000004f8047825 */ /* 0x002fc600078e0230 */
[----:B------:R-:W2:Y:S04]  /*18d80*/  LDL.LU.64 R48, [R1+0x5b8] ;  /* 0x0005b80001307983 */ /* 0x000ea80000300a00 */
[----:B------:R1:W-:Y:S01]  /*18d90*/  LDGSTS.E [R87+0x75c00], [R4.64], !P1 ;  /* 0x75c0000004577fae */ /* 0x0003e2000c921844 */
[----:B---3--:R-:W-:-:S03]  /*18da0*/  IMAD.WIDE R2, R248, 0x4, R240 ;  /* 0x00000004f8027825 */ /* 0x008fc600078e02f0 */
[----:B------:R-:W3:Y:S04]  /*18db0*/  LDL.LU.64 R240, [R1+0x5b0] ;  /* 0x0005b00001f07983 */ /* 0x000ee80000300a00 */
[----:B------:R1:W-:Y:S04]  /*18dc0*/  STL.64 [R1+0x508], R4 ;  /* 0x0005080401007387 */ /* 0x0003e80000100a00 */
[----:B------:R1:W-:Y:S04]  /*18dd0*/  STL.64 [R1+0x500], R2 ;  /* 0x0005000201007387 */ /* 0x0003e80000100a00 */
[----:B------:R1:W-:Y:S04]  /*18de0*/  LDGSTS.E [R87+0x75e00], [R2.64], !P1 ;  /* 0x75e0000002577fae */ /* 0x0003e8000c921844 */
[----:B------:R-:W3:Y:S04]  /*18df0*/  LDL.LU.64 R214, [R1+0x578] ;  /* 0x0005780001d67983 */ /* 0x000ee80000300a00 */
[----:B------:R-:W3:Y:S01]  /*18e00*/  LDL.LU.64 R136, [R1+0x570] ;  /* 0x0005700001887983 */ /* 0x000ee20000300a00 */
[----:B-1----:R-:W-:-:S04]  /*18e10*/  IMAD.WIDE R4, R248, 0x4, R152 ;  /* 0x00000004f8047825 */ /* 0x002fc800078e0298 */
[----:B------:R-:W-:Y:S01]  /*18e20*/  IMAD.WIDE R2, R248, 0x4, R224 ;  /* 0x00000004f8027825 */ /* 0x000fe200078e02e0 */
[----:B------:R1:W-:Y:S04]  /*18e30*/  STL.64 [R1+0x4e8], R4 ;  /* 0x0004e80401007387 */ /* 0x0003e80000100a00 */
[----:B------:R1:W-:Y:S04]  /*18e40*/  STL.64 [R1+0x4e0], R2 ;  /* 0x0004e00201007387 */ /* 0x0003e80000100a00 */
[----:B------:R1:W-:Y:S04]  /*18e50*/  LDGSTS.E [R87+0x76c00], [R4.64], !P5 ;  /* 0x76c0000004577fae */ /* 0x0003e8000e921844 */
[----:B------:R-:W3:Y:S01]  /*18e60*/  LDL.LU.64 R224, [R1+0x538] ;  /* 0x0005380001e07983 */ /* 0x000ee20000300a00 */
[----:B------:R-:W-:-:S03]  /*18e70*/  IADD3 R0, R86, -0x60, RZ ;  /* 0xffffffa056007810 */ /* 0x000fc60007ffe0ff */
[----:B------:R1:W-:Y:S02]  /*18e80*/  LDGSTS.E [R87+0x76e00], [R2.64], !P5 ;  /* 0x76e0000002577fae */ /* 0x0003e4000e921844 */
[----:B-1----:R-:W-:Y:S02]  /*18e90*/  IMAD.WIDE R4, R248, 0x4, R208 ;  /* 0x00000004f8047825 */ /* 0x002fe400078e02d0 */
[----:B------:R-:W3:Y:S01]  /*18ea0*/  LDL.LU.64 R208, [R1+0x530] ;  /* 0x0005300001d07983 */ /* 0x000ee20000300a00 */
[----:B------:R-:W-:Y:S02]  /*18eb0*/  ISETP.GE.U32.AND P6, PT, R0, 0x7fffff61, PT ;  /* 0x7fffff610000780c */ /* 0x000fe40003fc6070 */
[----:B------:R-:W-:-:S04]  /*18ec0*/  IADD3 R0, R86, -0x64, RZ ;  /* 0xffffff9c56007810 */ /* 0x000fc80007ffe0ff */
[----:B------:R-:W-:Y:S01]  /*18ed0*/  ISETP.GE.U32.AND P1, PT, R0, 0x7fffff5d, PT ;  /* 0x7fffff5d0000780c */ /* 0x000fe20003f26070 */
[----:B------:R-:W-:Y:S01]  /*18ee0*/  IMAD.WIDE R2, R248, 0x4, R96 ;  /* 0x00000004f8027825 */ /* 0x000fe200078e0260 */
[----:B------:R-:W-:Y:S01]  /*18ef0*/  IADD3 R0, R86, -0x68, RZ ;  /* 0xffffff9856007810 */ /* 0x000fe20007ffe0ff */
[----:B------:R4:W-:Y:S03]  /*18f00*/  STL.64 [R1+0x4d8], R4 ;  /* 0x0004d80401007387 */ /* 0x0009e60000100a00 */
[----:B------:R-:W-:Y:S01]  /*18f10*/  ISETP.GE.U32.AND P5, PT, R0, 0x7fffff59, PT ;  /* 0x7fffff590000780c */ /* 0x000fe20003fa6070 */
[----:B------:R4:W-:Y:S01]  /*18f20*/  LDGSTS.E [R87+0x77c00], [R4.64], !P6 ;  /* 0x77c0000004577fae */ /* 0x0009e2000f121844 */
[----:B------:R-:W-:-:S03]  /*18f30*/  IADD3 R0, R86, -0x6c, RZ ;  /* 0xffffff9456007810 */ /* 0x000fc60007ffe0ff */
[----:B------:R2:W-:Y:S04]  /*18f40*/  STL.64 [R1+0x4d0], R2 ;  /* 0x0004d00201007387 */ /* 0x0005e80000100a00 */
[----:B------:R2:W-:Y:S01]  /*18f50*/  LDGSTS.E [R87+0x77e00], [R2.64], !P6 ;  /* 0x77e0000002577fae */ /* 0x0005e2000f121844 */
[----:B------:R-:W-:-:S03]  /*18f60*/  ISETP.GE.U32.AND P6, PT, R0, 0x7fffff55, PT ;  /* 0x7fffff550000780c */ /* 0x000fc60003fc6070 */
[----:B------:R-:W3:Y:S04]  /*18f70*/  LDL.LU.64 R152, [R1+0x4f8] ;  /* 0x0004f80001987983 */ /* 0x000ee80000300a00 */
[----:B------:R-:W3:Y:S01]  /*18f80*/  LDL.LU.64 R96, [R1+0x4f0] ;  /* 0x0004f00001607983 */ /* 0x000ee20000300a00 */
[----:B----4-:R-:W-:-:S05]  /*18f90*/  IMAD.WIDE R4, R248, 0x4, R112 ;  /* 0x00000004f8047825 */ /* 0x010fca00078e0270 */
[----:B------:R1:W-:Y:S04]  /*18fa0*/  STL.64 [R1+0x4c8], R4 ;  /* 0x0004c80401007387 */ /* 0x0003e80000100a00 */
[----:B------:R1:W-:Y:S01]  /*18fb0*/  LDGSTS.E [R87+0x78c00], [R4.64], !P1 ;  /* 0x78c0000004577fae */ /* 0x0003e2000c921844 */
[----:B--2---:R-:W-:-:S05]  /*18fc0*/  IMAD.WIDE R2, R248, 0x4, R192 ;  /* 0x00000004f8027825 */ /* 0x004fca00078e02c0 */
[----:B------:R3:W-:Y:S04]  /*18fd0*/  STL.64 [R1+0x4c0], R2 ;  /* 0x0004c00201007387 */ /* 0x0007e80000100a00 */
[----:B------:R3:W-:Y:S04]  /*18fe0*/  LDGSTS.E [R87+0x78e00], [R2.64], !P1 ;  /* 0x78e0000002577fae */ /* 0x0007e8000c921844 */
[----:B------:R-:W2:Y:S04]  /*18ff0*/  LDL.LU.64 R112, [R1+0x4b8] ;  /* 0x0004b80001707983 */ /* 0x000ea80000300a00 */
[----:B------:R-:W4:Y:S01]  /*19000*/  LDL.LU.64 R192, [R1+0x4b0] ;  /* 0x0004b00001c07983 */ /* 0x000f220000300a00 */
[----:B-1----:R-:W-:-:S05]  /*19010*/  IMAD.WIDE R4, R248, 0x4, R48 ;  /* 0x00000004f8047825 */ /* 0x002fca00078e0230 */
[----:B------:R1:W-:Y:S04]  /*19020*/  STL.64 [R1+0x4a8], R4 ;  /* 0x0004a80401007387 */ /* 0x0003e80000100a00 */
[----:B------:R1:W-:Y:S01]  /*19030*/  LDGSTS.E [R87+0x79c00], [R4.64], !P5 ;  /* 0x79c0000004577fae */ /* 0x0003e2000e921844 */
[----:B---3--:R-:W-:-:S05]  /*19040*/  IMAD.WIDE R2, R248, 0x4, R240 ;  /* 0x00000004f8027825 */ /* 0x008fca00078e02f0 */
[----:B------:R3:W-:Y:S04]  /*19050*/  STL.64 [R1+0x4a0], R2 ;  /* 0x0004a00201007387 */ /* 0x0007e80000100a00 */
[----:B------:R3:W-:Y:S04]  /*19060*/  LDGSTS.E [R87+0x79e00], [R2.64], !P5 ;  /* 0x79e0000002577fae */ /* 0x0007e8000e921844 */
[----:B------:R-:W4:Y:S01]  /*19070*/  LDL.LU.64 R48, [R1+0x478] ;  /* 0x0004780001307983 */ /* 0x000f220000300a00 */
[----:B-1----:R-:W-:-:S03]  /*19080*/  IMAD.WIDE R4, R248, 0x4, R214 ;  /* 0x00000004f8047825 */ /* 0x002fc600078e02d6 */
[----:B------:R-:W4:Y:S01]  /*19090*/  LDL.LU.64 R240, [R1+0x470] ;  /* 0x0004700001f07983 */ /* 0x000f220000300a00 */
[----:B---3--:R-:W-:-:S03]  /*190a0*/  IMAD.WIDE R2, R248, 0x4, R136 ;  /* 0x00000004f8027825 */ /* 0x008fc600078e0288 */
[----:B------:R1:W-:Y:S04]  /*190b0*/  STL.64 [R1+0x498], R4 ;  /* 0x0004980401007387 */ /* 0x0003e80000100a00 */
[----:B------:R1:W-:Y:S04]  /*190c0*/  LDGSTS.E [R87+0x7ac00], [R4.64], !P6 ;  /* 0x7ac0000004577fae */ /* 0x0003e8000f121844 */
[----:B------:R3:W-:Y:S04]  /*190d0*/  STL.64 [R1+0x490], R2 ;  /* 0x0004900201007387 */ /* 0x0007e80000100a00 */
[----:B------:R3:W-:Y:S01]  /*190e0*/  LDGSTS.E [R87+0x7ae00], [R2.64], !P6 ;  /* 0x7ae0000002577fae */ /* 0x0007e2000f121844 */
[----:B-1----:R-:W-:-:S04]  /*190f0*/  IMAD.WIDE R4, R248, 0x4, R224 ;  /* 0x00000004f8047825 */ /* 0x002fc800078e02e0 */
[----:B---3--:R-:W-:Y:S02]  /*19100*/  IMAD.WIDE R2, R248, 0x4, R208 ;  /* 0x00000004f8027825 */ /* 0x008fe400078e02d0 */
[----:B------:R-:W3:Y:S04]  /*19110*/  LDL.LU.64 R208, [R1+0x438] ;  /* 0x0004380001d07983 */ /* 0x000ee80000300a00 */
[----:B------:R-:W3:Y:S01]  /*19120*/  LDL.LU.64 R224, [R1+0x430] ;  /* 0x0004300001e07983 */ /* 0x000ee20000300a00 */
[----:B------:R-:W-:-:S04]  /*19130*/  IADD3 R0, R86, -0x70, RZ ;  /* 0xffffff9056007810 */ /* 0x000fc80007ffe0ff */
[----:B------:R-:W-:Y:S02]  /*19140*/  ISETP.GE.U32.AND P1, PT, R0, 0x7fffff51, PT ;  /* 0x7fffff510000780c */ /* 0x000fe40003f26070 */
[----:B------:R-:W-:-:S04]  /*19150*/  IADD3 R0, R86, -0x74, RZ ;  /* 0xffffff8c56007810 */ /* 0x000fc80007ffe0ff */
[----:B------:R-:W-:Y:S02]  /*19160*/  ISETP.GE.U32.AND P5, PT, R0, 0x7fffff4d, PT ;  /* 0x7fffff4d0000780c */ /* 0x000fe40003fa6070 */
[----:B------:R-:W-:Y:S01]  /*19170*/  IADD3 R0, R86, -0x78, RZ ;  /* 0xffffff8856007810 */ /* 0x000fe20007ffe0ff */
[----:B------:R1:W-:Y:S03]  /*19180*/  STL.64 [R1+0x488], R4 ;  /* 0x0004880401007387 */ /* 0x0003e60000100a00 */
[----:B------:R-:W-:Y:S01]  /*19190*/  ISETP.GE.U32.AND P6, PT, R0, 0x7fffff49, PT ;  /* 0x7fffff490000780c */ /* 0x000fe20003fc6070 */
[----:B------:R1:W-:Y:S01]  /*191a0*/  LDGSTS.E [R87+0x7bc00], [R4.64], !P1 ;  /* 0x7bc0000004577fae */ /* 0x0003e2000c921844 */
[----:B------:R-:W-:-:S03]  /*191b0*/  IADD3 R0, R86, -0x7c, RZ ;  /* 0xffffff8456007810 */ /* 0x000fc60007ffe0ff */
[----:B------:R1:W-:Y:S04]  /*191c0*/  STL.64 [R1+0x480], R2 ;  /* 0x0004800201007387 */ /* 0x0003e80000100a00 */
[----:B------:R1:W-:Y:S02]  /*191d0*/  LDGSTS.E [R87+0x7be00], [R2.64], !P1 ;  /* 0x7be0000002577fae */ /* 0x0003e4000c921844 */
[----:B-1----:R-:W-:Y:S01]  /*191e0*/  IMAD.WIDE R4, R248, 0x4, R152 ;  /* 0x00000004f8047825 */ /* 0x002fe200078e0298 */
[----:B------:R-:W-:-:S04]  /*191f0*/  ISETP.GE.U32.AND P1, PT, R0, 0x7fffff45, PT ;  /* 0x7fffff450000780c */ /* 0x000fc80003f26070 */
[----:B------:R2:W-:Y:S01]  /*19200*/  STL.64 [R1+0x468], R4 ;  /* 0x0004680401007387 */ /* 0x0005e20000100a00 */
[----:B------:R-:W-:-:S03]  /*19210*/  IMAD.WIDE R2, R248, 0x4, R96 ;  /* 0x00000004f8027825 */ /* 0x000fc600078e0260 */
[----:B------:R2:W-:Y:S04]  /*19220*/  LDGSTS.E [R87+0x7cc00], [R4.64], !P5 ;  /* 0x7cc0000004577fae */ /* 0x0005e8000e921844 */
[----:B------:R4:W-:Y:S04]  /*19230*/  STL.64 [R1+0x460], R2 ;  /* 0x0004600201007387 */ /* 0x0009e80000100a00 */
[----:B------:R4:W-:Y:S01]  /*19240*/  LDGSTS.E [R87+0x7ce00], [R2.64], !P5 ;  /* 0x7ce0000002577fae */ /* 0x0009e2000e921844 */
[----:B--2---:R-:W-:-:S04]  /*19250*/  IMAD.WIDE R4, R248, 0x4, R112 ;  /* 0x00000004f8047825 */ /* 0x004fc800078e0270 */
[C---:B----4-:R-:W-:Y:S01]  /*19260*/  IMAD.WIDE R2, R248.reuse, 0x4, R192 ;  /* 0x00000004f8027825 */ /* 0x050fe200078e02c0 */
[----:B------:R1:W-:Y:S04]  /*19270*/  STL.64 [R1+0x458], R4 ;  /* 0x0004580401007387 */ /* 0x0003e80000100a00 */
[----:B------:R1:W-:Y:S04]  /*19280*/  LDGSTS.E [R87+0x7dc00], [R4.64], !P6 ;  /* 0x7dc0000004577fae */ /* 0x0003e8000f121844 */
[----:B------:R2:W-:Y:S04]  /*19290*/  STL.64 [R1+0x450], R2 ;  /* 0x0004500201007387 */ /* 0x0005e80000100a00 */
[----:B------:R2:W-:Y:S04]  /*192a0*/  LDGSTS.E [R87+0x7de00], [R2.64], !P6 ;  /* 0x7de0000002577fae */ /* 0x0005e8000f121844 */
[----:B------:R-:W4:Y:S04]  /*192b0*/  LDL.LU.64 R192, [R1+0x420] ;  /* 0x0004200001c07983 */ /* 0x000f280000300a00 */
[----:B------:R-:W4:Y:S04]  /*192c0*/  LDL.LU.64 R96, [R1+0x418] ;  /* 0x0004180001607983 */ /* 0x000f280000300a00 */
[----:B------:R-:W4:Y:S01]  /*192d0*/  LDL.LU.64 R112, [R1+0x410] ;  /* 0x0004100001707983 */ /* 0x000f220000300a00 */
[----:B-1----:R-:W-:-:S04]  /*192e0*/  IMAD.WIDE R4, R248, 0x4, R48 ;  /* 0x00000004f8047825 */ /* 0x002fc800078e0230 */
[C---:B--2---:R-:W-:Y:S01]  /*192f0*/  IMAD.WIDE R2, R248.reuse, 0x4, R240 ;  /* 0x00000004f8027825 */ /* 0x044fe200078e02f0 */
[----:B------:R1:W-:Y:S04]  /*19300*/  STL.64 [R1+0x448], R4 ;  /* 0x0004480401007387 */ /* 0x0003e80000100a00 */
[----:B------:R-:W2:Y:S04]  /*19310*/  LDL.LU.64 R48, [R1+0x3f8] ;  /* 0x0003f80001307983 */ /* 0x000ea80000300a00 */
[----:B------:R1:W-:Y:S04]  /*19320*/  LDGSTS.E [R87+0x7ec00], [R4.64], !P1 ;  /* 0x7ec0000004577fae */ /* 0x0003e8000c921844 */
[----:B------:R-:W-:Y:S01]  /*19330*/  STL.64 [R1+0x440], R2 ;  /* 0x0004400201007387 */ /* 0x000fe20000100a00 */
[----:B---3--:R-:W-:-:S03]  /*19340*/  IMAD.WIDE R208, R248, 0x4, R208 ;  /* 0x00000004f8d07825 */ /* 0x008fc600078e02d0 */
[----:B-1----:R-:W3:Y:S01]  /*19350*/  LDL.LU.64 R4, [R1+0x3f0] ;  /* 0x0003f00001047983 */ /* 0x002ee20000300a00 */
[----:B------:R-:W-:-:S03]  /*19360*/  IMAD.WIDE R152, R248, 0x4, R224 ;  /* 0x00000004f8987825 */ /* 0x000fc600078e02e0 */
[----:B------:R-:W2:Y:S04]  /*19370*/  LDL.LU.64 R240, [R1+0x3e0] ;  /* 0x0003e00001f07983 */ /* 0x000ea80000300a00 */
[----:B------:R-:W2:Y:S04]  /*19380*/  LDL.LU.64 R88, [R1+0x3d8] ;  /* 0x0003d80001587983 */ /* 0x000ea80000300a00 */
[----:B------:R-:W2:Y:S04]  /*19390*/  LDL.LU.64 R250, [R1+0x3d0] ;  /* 0x0003d00001fa7983 */ /* 0x000ea80000300a00 */
[----:B------:R-:W-:Y:S04]  /*193a0*/  STL.64 [R1+0x438], R208 ;  /* 0x000438d001007387 */ /* 0x000fe80000100a00 */
[----:B------:R-:W2:Y:S04]  /*193b0*/  LDL.LU.64 R224, [R1+0x3c0] ;  /* 0x0003c00001e07983 */ /* 0x000ea80000300a00 */
[----:B------:R-:W-:Y:S04]  /*193c0*/  STL.64 [R1+0x430], R152 ;  /* 0x0004309801007387 */ /* 0x000fe80000100a00 */
[----:B------:R1:W-:Y:S01]  /*193d0*/  STL.64 [R1+0x25c8], R248 ;  /* 0x0025c8f801007387 */ /* 0x0003e20000100a00 */
[----:B------:R-:W-:-:S03]  /*193e0*/  IADD3 R0, R86, -0x81, RZ ;  /* 0xffffff7f56007810 */ /* 0x000fc60007ffe0ff */
[----:B------:R1:W-:Y:S04]  /*193f0*/  LDGSTS.E [R87+0x7ee00], [R2.64], !P1 ;  /* 0x7ee0000002577fae */ /* 0x0003e8000c921844 */
[----:B-1----:R-:W2:Y:S01]  /*19400*/  LDL.LU.64 R248, [R1+0x400] ;  /* 0x0004000001f87983 */ /* 0x002ea20000300a00 */
[----:B------:R-:W-:Y:S02]  /*19410*/  ISETP.GE.U32.AND P5, PT, R0, 0x7fffff40, PT ;  /* 0x7fffff400000780c */ /* 0x000fe40003fa6070 */
[----:B------:R-:W-:Y:S01]  /*19420*/  IADD3 R0, R86, -0x85, RZ ;  /* 0xffffff7b56007810 */ /* 0x000fe20007ffe0ff */
[----:B------:R-:W-:Y:S01]  /*19430*/  IMAD.MOV.U32 R3, RZ, RZ, c[0x0][0x18c] ;  /* 0x00006300ff037624 */ /* 0x000fe200078e00ff */
[----:B------:R-:W2:Y:S02]  /*19440*/  LDL.LU.64 R214, [R1+0x3b8] ;  /* 0x0003b80001d67983 */ /* 0x000ea40000300a00 */
[----:B------:R-:W-:Y:S01]  /*19450*/  ISETP.GE.U32.AND P6, PT, R0, 0x7fffff3c, PT ;  /* 0x7fffff3c0000780c */ /* 0x000fe20003fc6070 */
[----:B------:R-:W-:Y:S01]  /*19460*/  IMAD.SHL.U32 R3, R3, 0x40, RZ ;  /* 0x0000004003037824 */ /* 0x000fe200078e00ff */
[----:B------:R-:W2:Y:S01]  /*19470*/  LDL.LU.64 R136, [R1+0x3b0] ;  /* 0x0003b00001887983 */ /* 0x000ea20000300a00 */
[----:B------:R-:W-:-:S03]  /*19480*/  IADD3 R0, R86, -0x89, RZ ;  /* 0xffffff7756007810 */ /* 0x000fc60007ffe0ff */
[----:B------:R1:W-:Y:S01]  /*19490*/  LDGSTS.E [R87+0x7fc00], [R208.64], !P0 ;  /* 0x7fc00000d0577fae */ /* 0x0003e2000c121844 */
[----:B------:R-:W-:Y:S02]  /*194a0*/  ISETP.GE.U32.AND P1, PT, R0, 0x7fffff38, PT ;  /* 0x7fffff380000780c */ /* 0x000fe40003f26070 */
[----:B------:R-:W-:Y:S01]  /*194b0*/  IADD3 R0, R86, -0x8d, RZ ;  /* 0xffffff7356007810 */ /* 0x000fe20007ffe0ff */
[----:B------:R1:W-:Y:S01]  /*194c0*/  LDGSTS.E [R87+0x7fe00], [R152.64], !P0 ;  /* 0x7fe0000098577fae */ /* 0x0003e2000c121844 */
[----:B------:R-:W-:-:S03]  /*194d0*/  IMAD.WIDE R176, R3, 0x4, R176 ;  /* 0x0000000403b07825 */ /* 0x000fc600078e02b0 */
[----:B------:R-:W0:Y:S04]  /*194e0*/  LDGDEPBAR ;  /* 0x00000000000079af */ /* 0x000e280000000000 */
[----:B-1----:R-:W2:Y:S04]  /*194f0*/  LDL.LU.64 R208, [R1+0x3a0] ;  /* 0x0003a00001d07983 */ /* 0x002ea80000300a00 */
[----:B------:R-:W2:Y:S04]  /*19500*/  LDL.LU.64 R152, [R1+0x398] ;  /* 0x0003980001987983 */ /* 0x000ea80000300a00 */
[----:B------:R-:W2:Y:S01]  /*19510*/  LDL.LU.64 R86, [R1+0x390] ;  /* 0x0003900001567983 */ /* 0x000ea20000300a00 */
[----:B----4-:R-:W-:-:S04]  /*19520*/  IMAD.WIDE R192, R3, 0x4, R192 ;  /* 0x0000000403c07825 */ /* 0x010fc800078e02c0 */
[C---:B------:R-:W-:Y:S01]  /*19530*/  IMAD.WIDE R96, R3.reuse, 0x4, R96 ;  /* 0x0000000403607825 */ /* 0x040fe200078e0260 */
[----:B------:R1:W-:Y:S03]  /*19540*/  STL.64 [R1+0x420], R192 ;  /* 0x000420c001007387 */ /* 0x0003e60000100a00 */
[C---:B------:R-:W-:Y:S01]  /*19550*/  IMAD.WIDE R112, R3.reuse, 0x4, R112 ;  /* 0x0000000403707825 */ /* 0x040fe200078e0270 */
[----:B-1----:R-:W4:Y:S04]  /*19560*/  LDL.LU.64 R192, [R1+0x380] ;  /* 0x0003800001c07983 */ /* 0x002f280000300a00 */
[----:B------:R1:W-:Y:S04]  /*19570*/  STL.64 [R1+0x418], R96 ;  /* 0x0004186001007387 */ /* 0x0003e80000100a00 */
[----:B-1----:R-:W4:Y:S04]  /*19580*/  LDL.LU.64 R96, [R1+0x378] ;  /* 0x0003780001607983 */ /* 0x002f280000300a00 */
[----:B------:R1:W-:Y:S04]  /*19590*/  STL.64 [R1+0x778], R112 ;  /* 0x0007787001007387 */ /* 0x0003e80000100a00 */
[----:B-1----:R-:W4:Y:S04]  /*195a0*/  LDL.LU.64 R112, [R1+0x370] ;  /* 0x0003700001707983 */ /* 0x002f280000300a00 */
[----:B------:R1:W-:Y:S01]  /*195b0*/  STL.64 [R1+0xa48], R176 ;  /* 0x000a48b001007387 */ /* 0x0003e20000100a00 */
[----:B---3--:R-:W-:-:S03]  /*195c0*/  IMAD.WIDE R4, R3, 0x4, R4 ;  /* 0x0000000403047825 */ /* 0x008fc600078e0204 */
[----:B-1----:R-:W3:Y:S01]  /*195d0*/  LDL.LU.64 R176, [R1+0x360] ;  /* 0x0003600001b07983 */ /* 0x002ee20000300a00 */
[----:B--2---:R-:W-:-:S05]  /*195e0*/  IMAD.WIDE R248, R3, 0x4, R248 ;  /* 0x0000000403f87825 */ /* 0x004fca00078e02f8 */
[----:B------:R1:W-:Y:S02]  /*195f0*/  STL.64 [R1+0x400], R248 ;  /* 0x000400f801007387 */ /* 0x0003e40000100a00 */
[C---:B-1----:R-:W-:Y:S02]  /*19600*/  IMAD.WIDE R248, R3.reuse, 0x4, R48 ;  /* 0x0000000403f87825 */ /* 0x042fe400078e0230 */
[----:B------:R-:W2:Y:S04]  /*19610*/  LDL.LU.64 R48, [R1+0x358] ;  /* 0x0003580001307983 */ /* 0x000ea80000300a00 */
[----:B------:R1:W-:Y:S04]  /*19620*/  STL.64 [R1+0x3f8], R248 ;  /* 0x0003f8f801007387 */ /* 0x0003e80000100a00 */
[----:B-1----:R-:W2:Y:S04]  /*19630*/  LDL.LU.64 R248, [R1+0x350] ;  /* 0x0003500001f87983 */ /* 0x002ea80000300a00 */
[----:B------:R1:W-:Y:S02]  /*19640*/  STL.64 [R1+0x738], R4 ;  /* 0x0007380401007387 */ /* 0x0003e40000100a00 */
[----:B-1----:R-:W-:-:S02]  /*19650*/  IMAD.WIDE R4, R3, 0x4, R110 ;  /* 0x0000000403047825 */ /* 0x002fc400078e026e */
[----:B------:R-:W2:Y:S04]  /*19660*/  LDL.LU.64 R110, [R1+0x2930] ;  /* 0x00293000016e7983 */ /* 0x000ea80000300a00 */
[----:B------:R1:W-:Y:S02]  /*19670*/  STL.64 [R1+0xa38], R4 ;  /* 0x000a380401007387 */ /* 0x0003e40000100a00 */
[C---:B-1----:R-:W-:Y:S02]  /*19680*/  IMAD.WIDE R4, R3.reuse, 0x4, R240 ;  /* 0x0000000403047825 */ /* 0x042fe400078e02f0 */
[----:B------:R-:W2:Y:S02]  /*19690*/  LDL.LU.64 R240, [R1+0x340] ;  /* 0x0003400001f07983 */ /* 0x000ea40000300a00 */
[----:B------:R-:W-:-:S02]  /*196a0*/  IMAD.WIDE R88, R3, 0x4, R88 ;  /* 0x0000000403587825 */ /* 0x000fc400078e0258 */
[----:B------:R1:W-:Y:S02]  /*196b0*/  STL.64 [R1+0x3e0], R4 ;  /* 0x0003e00401007387 */ /* 0x0003e40000100a00 */
[----:B------:R-:W-:-:S04]  /*196c0*/  IMAD.WIDE R250, R3, 0x4, R250 ;  /* 0x0000000403fa7825 */ /* 0x000fc800078e02fa */
[----:B------:R-:W-:-:S04]  /*196d0*/  IMAD.WIDE R232, R3, 0x4, R232 ;  /* 0x0000000403e87825 */ /* 0x000fc800078e02e8 */
[C---:B------:R-:W-:Y:S01]  /*196e0*/  IMAD.WIDE R224, R3.reuse, 0x4, R224 ;  /* 0x0000000403e07825 */ /* 0x040fe200078e02e0 */
[----:B-1----:R-:W2:Y:S04]  /*196f0*/  LDL.LU.64 R4, [R1+0x338] ;  /* 0x0003380001047983 */ /* 0x002ea80000300a00 */
[----:B------:R1:W-:Y:S01]  /*19700*/  STL.64 [R1+0x3d8], R88 ;  /* 0x0003d85801007387 */ /* 0x0003e20000100a00 */
        /* <DEDUP_REMOVED lines=8> */
[----:B------:R-:W-:-:S03]  /*19790*/  IMAD.WIDE R152, R3, 0x4, R152 ;  /* 0x0000000403987825 */ /* 0x000fc600078e0298 */
[----:B-1----:R-:W2:Y:S04]  /*197a0*/  LDL.LU.64 R232, [R1+0x320] ;  /* 0x0003200001e87983 */ /* 0x002ea80000300a00 */
[----:B------:R1:W-:Y:S01]  /*197b0*/  STL.64 [R1+0x3c0], R224 ;  /* 0x0003c0e001007387 */ /* 0x0003e20000100a00 */
[----:B------:R-:W-:-:S03]  /*197c0*/  IMAD.WIDE R86, R3, 0x4, R86 ;  /* 0x0000000403567825 */ /* 0x000fc600078e0256 */
[----:B-1----:R-:W2:Y:S04]  /*197d0*/  LDL.LU.64 R224, [R1+0x318] ;  /* 0x0003180001e07983 */ /* 0x002ea80000300a00 */
[----:B------:R1:W-:Y:S01]  /*197e0*/  STL.64 [R1+0x3b8], R214 ;  /* 0x0003b8d601007387 */ /* 0x0003e20000100a00 */
[----:B------:R-:W-:-:S03]  /*197f0*/  IMAD.WIDE R200, R3, 0x4, R200 ;  /* 0x0000000403c87825 */ /* 0x000fc600078e02c8 */
[----:B-1----:R-:W2:Y:S04]  /*19800*/  LDL.LU.64 R214, [R1+0x2918] ;  /* 0x0029180001d67983 */ /* 0x002ea80000300a00 */
[----:B------:R1:W-:Y:S04]  /*19810*/  STL.64 [R1+0xa20], R136 ;  /* 0x000a208801007387 */ /* 0x0003e80000100a00 */
[----:B-1----:R-:W2:Y:S04]  /*19820*/  LDL.LU.64 R136, [R1+0x2910] ;  /* 0x0029100001887983 */ /* 0x002ea80000300a00 */
[----:B------:R1:W-:Y:S01]  /*19830*/  STL.64 [R1+0xb20], R216 ;  /* 0x000b20d801007387 */ /* 0x0003e20000100a00 */
[----:B------:R-:W-:-:S03]  /*19840*/  IMAD.WIDE R184, R3, 0x4, R184 ;  /* 0x0000000403b87825 */ /* 0x000fc600078e02b8 */
[----:B-1----:R-:W2:Y:S04]  /*19850*/  LDL.LU.64 R216, [R1+0x300] ;  /* 0x0003000001d87983 */ /* 0x002ea80000300a00 */
[----:B------:R1:W-:Y:S04]  /*19860*/  STL.64 [R1+0x3a0], R208 ;  /* 0x0003a0d001007387 */ /* 0x0003e80000100a00 */
[----:B-1----:R-:W2:Y:S01]  /*19870*/  LDL.LU.64 R208, [R1+0x2f8] ;  /* 0x0002f80001d07983 */ /* 0x002ea20000300a00 */
[----:B----4-:R-:W-:-:S03]  /*19880*/  IMAD.WIDE R192, R3, 0x4, R192 ;  /* 0x0000000403c07825 */ /* 0x010fc600078e02c0 */
[----:B------:R1:W-:Y:S04]  /*19890*/  STL.64 [R1+0x3a8], R152 ;  /* 0x0003a89801007387 */ /* 0x0003e80000100a00 */
[----:B-1----:R-:W4:Y:S01]  /*198a0*/  LDL.LU.64 R152, [R1+0x2908] ;  /* 0x0029080001987983 */ /* 0x002f220000300a00 */
[----:B------:R-:W-:-:S03]  /*198b0*/  IMAD.WIDE R96, R3, 0x4, R96 ;  /* 0x0000000403607825 */ /* 0x000fc600078e0260 */
[----:B------:R1:W-:Y:S04]  /*198c0*/  STL.64 [R1+0xa28], R86 ;  /* 0x000a285601007387 */ /* 0x0003e80000100a00 */
[----:B-1----:R-:W4:Y:S01]  /*198d0*/  LDL.LU.64 R86, [R1+0x2900] ;  /* 0x0029000001567983 */ /* 0x002f220000300a00 */
[----:B------:R-:W-:-:S03]  /*198e0*/  IMAD.WIDE R112, R3, 0x4, R112 ;  /* 0x0000000403707825 */ /* 0x000fc600078e0270 */
[----:B------:R1:W-:Y:S04]  /*198f0*/  STL.64 [R1+0xb28], R200 ;  /* 0x000b28c801007387 */ /* 0x0003e80000100a00 */
[----:B-1----:R-:W4:Y:S01]  /*19900*/  LDL.LU.64 R200, [R1+0x2e0] ;  /* 0x0002e00001c87983 */ /* 0x002f220000300a00 */
[----:B---3--:R-:W-:-:S03]  /*19910*/  IMAD.WIDE R176, R3, 0x4, R176 ;  /* 0x0000000403b07825 */ /* 0x008fc600078e02b0 */
[----:B------:R1:W-:Y:S04]  /*19920*/  STL.64 [R1+0x380], R192 ;  /* 0x000380c001007387 */ /* 0x0003e80000100a00 */
[----:B-1----:R-:W3:Y:S04]  /*19930*/  LDL.LU.64 R192, [R1+0x2d8] ;  /* 0x0002d80001c07983 */ /* 0x002ee80000300a00 */
[----:B------:R1:W-:Y:S04]  /*19940*/  STL.64 [R1+0x3b0], R96 ;  /* 0x0003b06001007387 */ /* 0x0003e80000100a00 */
[----:B-1----:R-:W3:Y:S04]  /*19950*/  LDL.LU.64 R96, [R1+0x28f8] ;  /* 0x0028f80001607983 */ /* 0x002ee80000300a00 */
[----:B------:R1:W-:Y:S04]  /*19960*/  STL.64 [R1+0xa10], R112 ;  /* 0x000a107001007387 */ /* 0x0003e80000100a00 */
[----:B-1----:R-:W3:Y:S04]  /*19970*/  LDL.LU.64 R112, [R1+0x28f0] ;  /* 0x0028f00001707983 */ /* 0x002ee80000300a00 */
[----:B------:R1:W-:Y:S01]  /*19980*/  STL.64 [R1+0xb10], R184 ;  /* 0x000b10b801007387 */ /* 0x0003e20000100a00 */
[----:B--2---:R-:W-:-:S03]  /*19990*/  IMAD.WIDE R48, R3, 0x4, R48 ;  /* 0x0000000403307825 */ /* 0x004fc600078e0230 */
[----:B-1----:R-:W2:Y:S04]  /*199a0*/  LDL.LU.64 R184, [R1+0x2c0] ;  /* 0x0002c00001b87983 */ /* 0x002ea80000300a00 */
[----:B------:R1:W-:Y:S01]  /*199b0*/  STL.64 [R1+0x360], R176 ;  /* 0x000360b001007387 */ /* 0x0003e20000100a00 */
[----:B------:R-:W-:-:S03]  /*199c0*/  IMAD.WIDE R248, R3, 0x4, R248 ;  /* 0x0000000403f87825 */ /* 0x000fc600078e02f8 */
[----:B-1----:R-:W2:Y:S04]  /*199d0*/  LDL.LU.64 R176, [R1+0x2b8] ;  /* 0x0002b80001b07983 */ /* 0x002ea80000300a00 */
[----:B------:R1:W-:Y:S04]  /*199e0*/  STL.64 [R1+0x390], R48 ;  /* 0x0003903001007387 */ /* 0x0003e80000100a00 */
[----:B-1----:R-:W2:Y:S04]  /*199f0*/  LDL.LU.64 R48, [R1+0x28e8] ;  /* 0x0028e80001307983 */ /* 0x002ea80000300a00 */
[----:B------:R1:W-:Y:S01]  /*19a00*/  STL.64 [R1+0xa18], R248 ;  /* 0x000a18f801007387 */ /* 0x0003e20000100a00 */
[----:B------:R-:W-:-:S04]  /*19a10*/  IMAD.WIDE R240, R3, 0x4, R240 ;  /* 0x0000000403f07825 */ /* 0x000fc800078e02f0 */
[C---:B-1----:R-:W-:Y:S02]  /*19a20*/  IMAD.WIDE R248, R3.reuse, 0x4, R160 ;  /* 0x0000000403f87825 */ /* 0x042fe400078e02a0 */
[----:B------:R-:W2:Y:S04]  /*19a30*/  LDL.LU.64 R160, [R1+0x2a0] ;  /* 0x0002a00001a07983 */ /* 0x000ea80000300a00 */
[----:B------:R1:W-:Y:S04]  /*19a40*/  STL.64 [R1+0xb18], R248 ;  /* 0x000b18f801007387 */ /* 0x0003e80000100a00 */
[----:B-1----:R-:W2:Y:S04]  /*19a50*/  LDL.LU.64 R248, [R1+0x298] ;  /* 0x0002980001f87983 */ /* 0x002ea80000300a00 */
[----:B------:R1:W-:Y:S04]  /*19a60*/  STL.64 [R1+0x340], R240 ;  /* 0x000340f001007387 */ /* 0x0003e80000100a00 */
[----:B-1----:R-:W2:Y:S01]  /*19a70*/  LDL.LU.64 R240, [R1+0x28e0] ;  /* 0x0028e00001f07983 */ /* 0x002ea20000300a00 */
[----:B------:R-:W-:-:S05]  /*19a80*/  IMAD.WIDE R4, R3, 0x4, R4 ;  /* 0x0000000403047825 */ /* 0x000fca00078e0204 */
[----:B------:R1:W-:Y:S01]  /*19a90*/  STL.64 [R1+0x398], R4 ;  /* 0x0003980401007387 */ /* 0x0003e20000100a00 */
[----:B------:R-:W-:-:S04]  /*19aa0*/  IMAD.WIDE R120, R3, 0x4, R120 ;  /* 0x0000000403787825 */ /* 0x000fc800078e0278 */
[----:B------:R-:W-:-:S04]  /*19ab0*/  IMAD.WIDE R8, R3, 0x4, R8 ;  /* 0x0000000403087825 */ /* 0x000fc800078e0208 */
[----:B------:R-:W-:-:S04]  /*19ac0*/  IMAD.WIDE R232, R3, 0x4, R232 ;  /* 0x0000000403e87825 */ /* 0x000fc800078e02e8 */
[----:B------:R-:W-:-:S04]  /*19ad0*/  IMAD.WIDE R224, R3, 0x4, R224 ;  /* 0x0000000403e07825 */ /* 0x000fc800078e02e0 */
[----:B------:R-:W-:-:S04]  /*19ae0*/  IMAD.WIDE R118, R3, 0x4, R118 ;  /* 0x0000000403767825 */ /* 0x000fc800078e0276 */
[----:B------:R-:W-:-:S04]  /*19af0*/  IMAD.WIDE R216, R3, 0x4, R216 ;  /* 0x0000000403d87825 */ /* 0x000fc800078e02d8 */
[----:B------:R-:W-:-:S04]  /*19b00*/  IMAD.WIDE R208, R3, 0x4, R208 ;  /* 0x0000000403d07825 */ /* 0x000fc800078e02d0 */
[----:B----4-:R-:W-:-:S04]  /*19b10*/  IMAD.WIDE R86, R3, 0x4, R86 ;  /* 0x0000000403567825 */ /* 0x010fc800078e0256 */
[----:B------:R-:W-:-:S04]  /*19b20*/  IMAD.WIDE R200, R3, 0x4, R200 ;  /* 0x0000000403c87825 */ /* 0x000fc800078e02c8 */
[----:B---3--:R-:W-:-:S04]  /*19b30*/  IMAD.WIDE R192, R3, 0x4, R192 ;  /* 0x0000000403c07825 */ /* 0x008fc800078e02c0 */
[----:B------:R-:W-:-:S04]  /*19b40*/  IMAD.WIDE R96, R3, 0x4, R96 ;  /* 0x0000000403607825 */ /* 0x000fc800078e0260 */
[----:B------:R-:W-:-:S04]  /*19b50*/  IMAD.WIDE R112, R3, 0x4, R112 ;  /* 0x0000000403707825 */ /* 0x000fc800078e0270 */
[----:B--2---:R-:W-:-:S04]  /*19b60*/  IMAD.WIDE R184, R3, 0x4, R184 ;  /* 0x0000000403b87825 */ /* 0x004fc800078e02b8 */
[----:B------:R-:W-:-:S04]  /*19b70*/  IMAD.WIDE R48, R3, 0x4, R48 ;  /* 0x0000000403307825 */ /* 0x000fc800078e0230 */
[----:B------:R-:W-:-:S04]  /*19b80*/  IMAD.WIDE R176, R3, 0x4, R176 ;  /* 0x0000000403b07825 */ /* 0x000fc800078e02b0 */
[C---:B-1----:R-:W-:Y:S02]  /*19b90*/  IMAD.WIDE R4, R3.reuse, 0x4, R240 ;  /* 0x0000000403047825 */ /* 0x042fe400078e02f0 */
[----:B------:R-:W2:Y:S04]  /*19ba0*/  LDL.LU.64 R240, [R1+0x28d8] ;  /* 0x0028d80001f07983 */ /* 0x000ea80000300a00 */
[----:B------:R1:W-:Y:S02]  /*19bb0*/  STL.64 [R1+0xa00], R4 ;  /* 0x000a000401007387 */ /* 0x0003e40000100a00 */
[C---:B-1----:R-:W-:Y:S02]  /*19bc0*/  IMAD.WIDE R4, R3.reuse, 0x4, R144 ;  /* 0x0000000403047825 */ /* 0x042fe400078e0290 */
[----:B------:R-:W3:Y:S04]  /*19bd0*/  LDL.LU.64 R144, [R1+0x280] ;  /* 0x0002800001907983 */ /* 0x000ee80000300a00 */
[----:B------:R1:W-:Y:S04]  /*19be0*/  STL.64 [R1+0xb00], R4 ;  /* 0x000b000401007387 */ /* 0x0003e80000100a00 */
[----:B-1----:R-:W4:Y:S04]  /*19bf0*/  LDL.LU.64 R4, [R1+0x278] ;  /* 0x0002780001047983 */ /* 0x002f280000300a00 */
[----:B------:R1:W-:Y:S04]  /*19c00*/  STL.64 [R1+0x320], R232 ;  /* 0x000320e801007387 */ /* 0x0003e80000100a00 */
[----:B-1----:R-:W2:Y:S04]  /*19c10*/  LDL.LU.64 R232, [R1+0x28d0] ;  /* 0x0028d00001e87983 */ /* 0x002ea80000300a00 */
        /* <DEDUP_REMOVED lines=27> */
[----:B-1----:R-:W2:Y:S01]  /*19dd0*/  LDL.LU.64 R86, [R1+0x200] ;  /* 0x0002000001567983 */ /* 0x002ea20000300a00 */
[----:B------:R-:W-:-:S04]  /*19de0*/  IMAD.WIDE R168, R3, 0x4, R168 ;  /* 0x0000000403a87825 */ /* 0x000fc800078e02a8 */
[C---:B------:R-:W-:Y:S01]  /*19df0*/  IMAD.WIDE R160, R3.reuse, 0x4, R160 ;  /* 0x0000000403a07825 */ /* 0x040fe200078e02a0 */
[----:B------:R1:W-:Y:S03]  /*19e00*/  STL.64 [R1+0xae0], R168 ;  /* 0x000ae0a801007387 */ /* 0x0003e60000100a00 */
[C---:B------:R-:W-:Y:S01]  /*19e10*/  IMAD.WIDE R248, R3.reuse, 0x4, R248 ;  /* 0x0000000403f87825 */ /* 0x040fe200078e02f8 */
[----:B-1----:R-:W2:Y:S04]  /*19e20*/  LDL.LU.64 R168, [R1+0x2890] ;  /* 0x0028900001a87983 */ /* 0x002ea80000300a00 */
[----:B------:R1:W-:Y:S01]  /*19e30*/  STL.64 [R1+0x2a0], R160 ;  /* 0x0002a0a001007387 */ /* 0x0003e20000100a00 */
[----:B------:R-:W-:-:S03]  /*19e40*/  IMAD.WIDE R174, R3, 0x4, R174 ;  /* 0x0000000403ae7825 */ /* 0x000fc600078e02ae */
[----:B-1----:R-:W2:Y:S04]  /*19e50*/  LDL.LU.64 R160, [R1+0x2888] ;  /* 0x0028880001a07983 */ /* 0x002ea80000300a00 */
[----:B------:R1:W-:Y:S01]  /*19e60*/  STL.64 [R1+0x350], R248 ;  /* 0x000350f801007387 */ /* 0x0003e20000100a00 */
[----:B---3--:R-:W-:-:S04]  /*19e70*/  IMAD.WIDE R144, R3, 0x4, R144 ;  /* 0x0000000403907825 */ /* 0x008fc800078e0290 */
[C---:B-1----:R-:W-:Y:S02]  /*19e80*/  IMAD.WIDE R248, R3.reuse, 0x4, R152 ;  /* 0x0000000403f87825 */ /* 0x042fe400078e0298 */
[----:B------:R-:W3:Y:S04]  /*19e90*/  LDL.LU.64 R152, [R1+0x2880] ;  /* 0x0028800001987983 */ /* 0x000ee80000300a00 */
[----:B------:R1:W-:Y:S01]  /*19ea0*/  STL.64 [R1+0x9e8], R248 ;  /* 0x0009e8f801007387 */ /* 0x0003e20000100a00 */
[----:B----4-:R-:W-:-:S03]  /*19eb0*/  IMAD.WIDE R4, R3, 0x4, R4 ;  /* 0x0000000403047825 */ /* 0x010fc600078e0204 */
[----:B-1----:R-:W4:Y:S04]  /*19ec0*/  LDL.LU.64 R248, [R1+0x1e0] ;  /* 0x0001e00001f87983 */ /* 0x002f280000300a00 */
[----:B------:R1:W-:Y:S04]  /*19ed0*/  STL.64 [R1+0xae8], R174 ;  /* 0x000ae8ae01007387 */ /* 0x0003e80000100a00 */
[----:B-1----:R-:W3:Y:S04]  /*19ee0*/  LDL.LU.64 R174, [R1+0x1d8] ;  /* 0x0001d80001ae7983 */ /* 0x002ee80000300a00 */
[----:B------:R1:W-:Y:S04]  /*19ef0*/  STL.64 [R1+0x280], R144 ;  /* 0x0002809001007387 */ /* 0x0003e80000100a00 */
[----:B-1----:R-:W3:Y:S04]  /*19f00*/  LDL.LU.64 R144, [R1+0x2878] ;  /* 0x0028780001907983 */ /* 0x002ee80000300a00 */
[----:B------:R1:W-:Y:S01]  /*19f10*/  STL.64 [R1+0x358], R4 ;  /* 0x0003580401007387 */ /* 0x0003e20000100a00 */
[----:B--2---:R-:W-:-:S04]  /*19f20*/  IMAD.WIDE R48, R3, 0x4, R48 ;  /* 0x0000000403307825 */ /* 0x004fc800078e0230 */
[C---:B-1----:R-:W-:Y:S02]  /*19f30*/  IMAD.WIDE R4, R3.reuse, 0x4, R136 ;  /* 0x0000000403047825 */ /* 0x042fe400078e0288 */
[----:B------:R-:W2:Y:S04]  /*19f40*/  LDL.LU.64 R136, [R1+0x2870] ;  /* 0x0028700001887983 */ /* 0x000ea80000300a00 */
[----:B------:R1:W-:Y:S01]  /*19f50*/  STL.64 [R1+0x9d0], R4 ;  /* 0x0009d00401007387 */ /* 0x0003e20000100a00 */
[----:B------:R-:W-:-:S04]  /*19f60*/  IMAD.WIDE R120, R3, 0x4, R120 ;  /* 0x0000000403787825 */ /* 0x000fc800078e0278 */
[----:B------:R-:W-:-:S04]  /*19f70*/  IMAD.WIDE R214, R3, 0x4, R214 ;  /* 0x0000000403d67825 */ /* 0x000fc800078e02d6 */
[C---:B-1----:R-:W-:Y:S02]  /*19f80*/  IMAD.WIDE R4, R3.reuse, 0x4, R128 ;  /* 0x0000000403047825 */ /* 0x042fe400078e0280 */
[----:B------:R-:W2:Y:S04]  /*19f90*/  LDL.LU.64 R128, [R1+0x2868] ;  /* 0x0028680001807983 */ /* 0x000ea80000300a00 */
[----:B------:R1:W-:Y:S01]  /*19fa0*/  STL.64 [R1+0xad0], R4 ;  /* 0x000ad00401007387 */ /* 0x0003e20000100a00 */
[----:B------:R-:W-:-:S03]  /*19fb0*/  IMAD.WIDE R24, R3, 0x4, R24 ;  /* 0x0000000403187825 */ /* 0x000fc600078e0218 */
[----:B-1----:R-:W2:Y:S04]  /*19fc0*/  LDL.LU.64 R4, [R1+0x1c0] ;  /* 0x0001c00001047983 */ /* 0x002ea80000300a00 */
[----:B------:R1:W-:Y:S01]  /*19fd0*/  STL.64 [R1+0x260], R48 ;  /* 0x0002603001007387 */ /* 0x0003e20000100a00 */
[----:B------:R-:W-:-:S03]  /*19fe0*/  IMAD.WIDE R250, R3, 0x4, R250 ;  /* 0x0000000403fa7825 */ /* 0x000fc600078e02fa */
[----:B-1----:R-:W3:Y:S04]  /*19ff0*/  LDL.LU.64 R48, [R1+0x1b8] ;  /* 0x0001b80001307983 */ /* 0x002ee80000300a00 */
[----:B------:R1:W-:Y:S01]  /*1a000*/  STL.64 [R1+0x338], R120 ;  /* 0x0003387801007387 */ /* 0x0003e20000100a00 */
[----:B------:R-:W-:-:S04]  /*1a010*/  IMAD.WIDE R112, R3, 0x4, R112 ;  /* 0x0000000403707825 */ /* 0x000fc800078e0270 */
[C---:B------:R-:W-:Y:S01]  /*1a020*/  IMAD.WIDE R104, R3.reuse, 0x4, R104 ;  /* 0x0000000403687825 */ /* 0x040fe200078e0268 */
[----:B-1----:R-:W3:Y:S04]  /*1a030*/  LDL.LU.64 R120, [R1+0x2860] ;  /* 0x0028600001787983 */ /* 0x002ee80000300a00 */
[----:B------:R1:W-:Y:S01]  /*1a040*/  STL.64 [R1+0x9d8], R214 ;  /* 0x0009d8d601007387 */ /* 0x0003e20000100a00 */
[----:B------:R-:W-:-:S03]  /*1a050*/  IMAD.WIDE R8, R3, 0x4, R8 ;  /* 0x0000000403087825 */ /* 0x000fc600078e0208 */
        /* <DEDUP_REMOVED lines=13> */
[----:B------:R1:W-:Y:S04]  /*1a130*/  STL.64 [R1+0xac0], R104 ;  /* 0x000ac06801007387 */ /* 0x0003e80000100a00 */
[----:B-1----:R-:W3:Y:S04]  /*1a140*/  LDL.LU.64 R104, [R1+0x2850] ;  /* 0x0028500001687983 */ /* 0x002ee80000300a00 */
[----:B------:R1:W-:Y:S04]  /*1a150*/  STL.64 [R1+0x220], R96 ;  /* 0x0002206001007387 */ /* 0x0003e80000100a00 */
        /* <DEDUP_REMOVED lines=8> */
[----:B------:R1:W-:Y:S04]  /*1a1e0*/  STL.64 [R1+0x200], R86 ;  /* 0x0002005601007387 */ /* 0x0003e80000100a00 */
[----:B-1----:R-:W3:Y:S01]  /*1a1f0*/  LDL.LU.64 R86, [R1+0x2830] ;  /* 0x0028300001567983 */ /* 0x002ee20000300a00 */
[----:B------:R-:W-:-:S04]  /*1a200*/  IMAD.WIDE R110, R3, 0x4, R110 ;  /* 0x00000004036e7825 */ /* 0x000fc800078e026e */
[----:B------:R-:W-:-:S04]  /*1a210*/  IMAD.WIDE R72, R3, 0x4, R72 ;  /* 0x0000000403487825 */ /* 0x000fc800078e0248 */
[----:B----4-:R-:W-:-:S04]  /*1a220*/  IMAD.WIDE R248, R3, 0x4, R248 ;  /* 0x0000000403f87825 */ /* 0x010fc800078e02f8 */
[----:B------:R-:W-:-:S04]  /*1a230*/  IMAD.WIDE R64, R3, 0x4, R64 ;  /* 0x0000000403407825 */ /* 0x000fc800078e0240 */
[----:B------:R-:W-:-:S04]  /*1a240*/  IMAD.WIDE R56, R3, 0x4, R56 ;  /* 0x0000000403387825 */ /* 0x000fc800078e0238 */
[----:B------:R-:W-:-:S04]  /*1a250*/  IMAD.WIDE R40, R3, 0x4, R40 ;  /* 0x0000000403287825 */ /* 0x000fc800078e0228 */
[----:B------:R-:W-:-:S04]  /*1a260*/  IMAD.WIDE R32, R3, 0x4, R32 ;  /* 0x0000000403207825 */ /* 0x000fc800078e0220 */
[----:B------:R-:W-:-:S04]  /*1a270*/  IMAD.WIDE R16, R3, 0x4, R16 ;  /* 0x0000000403107825 */ /* 0x000fc800078e0210 */
[----:B------:R-:W-:-:S04]  /*1a280*/  IMAD.WIDE R182, R3, 0x4, R182 ;  /* 0x0000000403b67825 */ /* 0x000fc800078e02b6 */
[----:B------:R-:W-:-:S04]  /*1a290*/  IMAD.WIDE R150, R3, 0x4, R150 ;  /* 0x0000000403967825 */ /* 0x000fc800078e0296 */
[----:B------:R-:W-:-:S04]  /*1a2a0*/  IMAD.WIDE R22, R3, 0x4, R22 ;  /* 0x0000000403167825 */ /* 0x000fc800078e0216 */
[----:B--2---:R-:W-:-:S04]  /*1a2b0*/  IMAD.WIDE R4, R3, 0x4, R4 ;  /* 0x0000000403047825 */ /* 0x004fc800078e0204 */
[----:B---3--:R-:W-:-:S04]  /*1a2c0*/  IMAD.WIDE R48, R3, 0x4, R48 ;  /* 0x0000000403307825 */ /* 0x008fc800078e0230 */
[----:B------:R-:W-:-:S04]  /*1a2d0*/  IMAD.WIDE R214, R3, 0x4, R214 ;  /* 0x0000000403d67825 */ /* 0x000fc800078e02d6 */
[----:B------:R-:W-:-:S04]  /*1a2e0*/  IMAD.WIDE R24, R3, 0x4, R24 ;  /* 0x0000000403187825 */ /* 0x000fc800078e0218 */
[----:B------:R-:W-:-:S04]  /*1a2f0*/  IMAD.WIDE R8, R3, 0x4, R8 ;  /* 0x0000000403087825 */ /* 0x000fc800078e0208 */
[----:B------:R-:W-:-:S04]  /*1a300*/  IMAD.WIDE R250, R3, 0x4, R250 ;  /* 0x0000000403fa7825 */ /* 0x000fc800078e02fa */
[----:B------:R-:W-:-:S04]  /*1a310*/  IMAD.WIDE R118, R3, 0x4, R118 ;  /* 0x0000000403767825 */ /* 0x000fc800078e0276 */
[----:B------:R-:W-:-:S05]  /*1a320*/  IMAD.WIDE R86, R3, 0x4, R86 ;  /* 0x0000000403567825 */ /* 0x000fca00078e0256 */
[----:B------:R1:W-:Y:S04]  /*1a330*/  STL.64 [R1+0x330], R86 ;  /* 0x0003305601007387 */ /* 0x0003e80000100a00 */
[----:B-1----:R-:W2:Y:S04]  /*1a340*/  LDL.LU.64 R86, [R1+0x140] ;  /* 0x0001400001567983 */ /* 0x002ea80000300a00 */
[----:B------:R1:W-:Y:S04]  /*1a350*/  STL.64 [R1+0x9b0], R110 ;  /* 0x0009b06e01007387 */ /* 0x0003e80000100a00 */
[----:B-1----:R-:W3:Y:S04]  /*1a360*/  LDL.LU.64 R110, [R1+0x138] ;  /* 0x00013800016e7983 */ /* 0x002ee80000300a00 */
[----:B------:R1:W-:Y:S04]  /*1a370*/  STL.64 [R1+0xab0], R72 ;  /* 0x000ab04801007387 */ /* 0x0003e80000100a00 */
[----:B-1----:R-:W4:Y:S04]  /*1a380*/  LDL.LU.64 R72, [R1+0x2828] ;  /* 0x0028280001487983 */ /* 0x002f280000300a00 */
[----:B------:R1:W-:Y:S02]  /*1a390*/  STL.64 [R1+0x1e0], R248 ;  /* 0x0001e0f801007387 */ /* 0x0003e40000100a00 */
[----:B-1----:R-:W-:-:S02]  /*1a3a0*/  IMAD.WIDE R248, R3, 0x4, R174 ;  /* 0x0000000403f87825 */ /* 0x002fc400078e02ae */
[----:B------:R-:W4:Y:S04]  /*1a3b0*/  LDL.LU.64 R174, [R1+0x120] ;  /* 0x0001200001ae7983 */ /* 0x000f280000300a00 */
[----:B------:R1:W-:Y:S04]  /*1a3c0*/  STL.64 [R1+0x1d8], R248 ;  /* 0x0001d8f801007387 */ /* 0x0003e80000100a00 */
[----:B-1----:R-:W4:Y:S04]  /*1a3d0*/  LDL.LU.64 R248, [R1+0x118] ;  /* 0x0001180001f87983 */ /* 0x002f280000300a00 */
        /* <DEDUP_REMOVED lines=29> */
[----:B-1----:R-:W4:Y:S01]  /*1a5b0*/  LDL.LU.64 R118, [R1+0x27d0] ;  /* 0x0027d00001767983 */ /* 0x002f220000300a00 */
[----:B------:R-:W-:-:S04]  /*1a5c0*/  IMAD.WIDE R46, R3, 0x4, R46 ;  /* 0x00000004032e7825 */ /* 0x000fc800078e022e */
[----:B------:R-:W-:-:S04]  /*1a5d0*/  IMAD.WIDE R78, R3, 0x4, R78 ;  /* 0x00000004034e7825 */ /* 0x000fc800078e024e */
[----:B--2---:R-:W-:-:S04]  /*1a5e0*/  IMAD.WIDE R86, R3, 0x4, R86 ;  /* 0x0000000403567825 */ /* 0x004fc800078e0256 */
[----:B---3--:R-:W-:-:S04]  /*1a5f0*/  IMAD.WIDE R110, R3, 0x4, R110 ;  /* 0x00000004036e7825 */ /* 0x008fc800078e026e */
[----:B------:R-:W-:-:S04]  /*1a600*/  IMAD.WIDE R142, R3, 0x4, R142 ;  /* 0x00000004038e7825 */ /* 0x000fc800078e028e */
[----:B------:R-:W-:-:S04]  /*1a610*/  IMAD.WIDE R54, R3, 0x4, R54 ;  /* 0x0000000403367825 */ /* 0x000fc800078e0236 */
[----:B------:R-:W-:-:S04]  /*1a620*/  IMAD.WIDE R238, R3, 0x4, R238 ;  /* 0x0000000403ee7825 */ /* 0x000fc800078e02ee */
[----:B----4-:R-:W-:-:S04]  /*1a630*/  IMAD.WIDE R174, R3, 0x4, R174 ;  /* 0x0000000403ae7825 */ /* 0x010fc800078e02ae */
        /* <DEDUP_REMOVED lines=24> */
[----:B-1----:R-:W4:Y:S01]  /*1a7c0*/  LDL.LU.64 R238, [R1+0x2798] ;  /* 0x0027980001ee7983 */ /* 0x002f220000300a00 */
        /* <DEDUP_REMOVED lines=21> */
[----:B----4-:R-:W-:-:S04]  /*1a920*/  IMAD.WIDE R78, R3, 0x4, R78 ;  /* 0x00000004034e7825 */ /* 0x010fc800078e024e */
[----:B------:R-:W-:-:S04]  /*1a930*/  IMAD.WIDE R86, R3, 0x4, R86 ;  /* 0x0000000403567825 */ /* 0x000fc800078e0256 */
[----:B------:R-:W-:-:S04]  /*1a940*/  IMAD.WIDE R110, R3, 0x4, R110 ;  /* 0x00000004036e7825 */ /* 0x000fc800078e026e */
[----:B------:R-:W-:-:S04]  /*1a950*/  IMAD.WIDE R142, R3, 0x4, R142 ;  /* 0x00000004038e7825 */ /* 0x000fc800078e028e */
[----:B------:R-:W-:-:S04]  /*1a960*/  IMAD.WIDE R174, R3, 0x4, R174 ;  /* 0x0000000403ae7825 */ /* 0x000fc800078e02ae */
[----:B------:R-:W-:-:S04]  /*1a970*/  IMAD.WIDE R206, R3, 0x4, R206 ;  /* 0x0000000403ce7825 */ /* 0x000fc800078e02ce */
[C---:B-1----:R-:W-:Y:S02]  /*1a980*/  IMAD.WIDE R4, R3.reuse, 0x4, R238 ;  /* 0x0000000403047825 */ /* 0x042fe400078e02ee */
[----:B------:R-:W2:Y:S04]  /*1a990*/  LDL.LU.64 R238, [R1+0x2790] ;  /* 0x0027900001ee7983 */ /* 0x000ea80000300a00 */
[----:B------:R1:W-:Y:S04]  /*1a9a0*/  STL.64 [R1+0xf8], R4 ;  /* 0x0000f80401007387 */ /* 0x0003e80000100a00 */
[----:B-1----:R-:W3:Y:S04]  /*1a9b0*/  LDL.LU.64 R4, [R1] ;  /* 0x0000000001047983 */ /* 0x002ee80000300a00 */
        /* <DEDUP_REMOVED lines=28> */
[----:B------:R1:W-:Y:S01]  /*1ab80*/  STL.64 [R1+0x80], R118 ;  /* 0x0000807601007387 */ /* 0x0003e20000100a00 */
[----:B------:R-:W-:-:S03]  /*1ab90*/  IMAD.WIDE R54, R3, 0x4, R54 ;  /* 0x0000000403367825 */ /* 0x000fc600078e0236 */
        /* <DEDUP_REMOVED lines=24> */
[----:B------:R1:W-:Y:S02]  /*1ad20*/  STL.64 [R1+0x20], R248 ;  /* 0x000020f801007387 */ /* 0x0003e40000100a00 */
[----:B-1----:R-:W-:-:S02]  /*1ad30*/  IMAD.WIDE R248, R3, 0x4, R22 ;  /* 0x0000000403f87825 */ /* 0x002fc400078e0216 */
[----:B------:R-:W4:Y:S04]  /*1ad40*/  LDL.LU.64 R22, [R1+0x26b8] ;  /* 0x0026b80001167983 */ /* 0x000f280000300a00 */
[----:B------:R1:W-:Y:S02]  /*1ad50*/  STL.64 [R1+0x68], R248 ;  /* 0x000068f801007387 */ /* 0x0003e40000100a00 */
[C---:B-1----:R-:W-:Y:S02]  /*1ad60*/  IMAD.WIDE R248, R3.reuse, 0x4, R6 ;  /* 0x0000000403f87825 */ /* 0x042fe400078e0206 */
[----:B------:R-:W4:Y:S04]  /*1ad70*/  LDL.LU.64 R6, [R1+0x26b0] ;  /* 0x0026b00001067983 */ /* 0x000f280000300a00 */
[----:B------:R1:W-:Y:S02]  /*1ad80*/  STL.64 [R1+0x780], R248 ;  /* 0x000780f801007387 */ /* 0x0003e40000100a00 */
[----:B-1----:R-:W-:-:S02]  /*1ad90*/  IMAD.WIDE R248, R3, 0x4, R14 ;  /* 0x0000000403f87825 */ /* 0x002fc400078e020e */
[----:B------:R-:W4:Y:S02]  /*1ada0*/  LDL.LU.64 R14, [R1+0x26a8] ;  /* 0x0026a800010e7983 */ /* 0x000f240000300a00 */
[C---:B---3--:R-:W-:Y:S02]  /*1adb0*/  IMAD.WIDE R4, R3.reuse, 0x4, R4 ;  /* 0x0000000403047825 */ /* 0x048fe400078e0204 */
[----:B------:R1:W-:Y:S02]  /*1adc0*/  STL.64 [R1+0xc30], R248 ;  /* 0x000c30f801007387 */ /* 0x0003e40000100a00 */
[C---:B------:R-:W-:Y:S02]  /*1add0*/  IMAD.WIDE R246, R3.reuse, 0x4, R246 ;  /* 0x0000000403f67825 */ /* 0x040fe400078e02f6 */
[----:B------:R3:W-:Y:S02]  /*1ade0*/  STL.64 [R1], R4 ;  /* 0x0000000401007387 */ /* 0x0007e40000100a00 */
[----:B-1----:R-:W-:-:S04]  /*1adf0*/  IMAD.WIDE R248, R3, 0x4, R250 ;  /* 0x0000000403f87825 */ /* 0x002fc800078e02fa */
[C---:B---3--:R-:W-:Y:S01]  /*1ae00*/  IMAD.WIDE R4, R3.reuse, 0x4, R244 ;  /* 0x0000000403047825 */ /* 0x048fe200078e02f4 */
[----:B------:R1:W-:Y:S04]  /*1ae10*/  STL.64 [R1+0x58], R248 ;  /* 0x000058f801007387 */ /* 0x0003e80000100a00 */
[----:B------:R-:W-:Y:S01]  /*1ae20*/  STL.64 [R1+0x740], R246 ;  /* 0x000740f601007387 */ /* 0x000fe20000100a00 */
[----:B------:R-:W-:-:S04]  /*1ae30*/  IMAD.WIDE R20, R3, 0x4, R20 ;  /* 0x0000000403147825 */ /* 0x000fc800078e0214 */
[----:B-1----:R-:W-:-:S04]  /*1ae40*/  IMAD.WIDE R248, R3, 0x4, R18 ;  /* 0x0000000403f87825 */ /* 0x002fc800078e0212 */
        /* <DEDUP_REMOVED lines=40> */
[----:B----4-:R-:W-:-:S04]  /*1b0d0*/  IMAD.WIDE R22, R3, 0x4, R22 ;  /* 0x0000000403167825 */ /* 0x010fc800078e0216 */
[----:B------:R-:W-:-:S04]  /*1b0e0*/  IMAD.WIDE R244, R3, 0x4, R6 ;  /* 0x0000000403f47825 */ /* 0x000fc800078e0206 */
[C---:B------:R-:W-:Y:S01]  /*1b0f0*/  IMAD.WIDE R6, R3.reuse, 0x4, R8 ;  /* 0x0000000403067825 */ /* 0x040fe200078e0208 */
[----:B------:R1:W-:Y:S03]  /*1b100*/  STL.64 [R1+0x2688], R244 ;  /* 0x002688f401007387 */ /* 0x0003e60000100a00 */
[C---:B------:R-:W-:Y:S01]  /*1b110*/  IMAD.WIDE R8, R3.reuse, 0x4, R10 ;  /* 0x0000000403087825 */ /* 0x040fe200078e020a */
[----:B------:R-:W2:Y:S04]  /*1b120*/  LDL R2, [R1+0x1930] ;  /* 0x0019300001027983 */ /* 0x000ea80000100800 */
[----:B-1----:R-:W3:Y:S01]  /*1b130*/  LDL.64 R244, [R1+0x400] ;  /* 0x0004000001f47983 */ /* 0x002ee20000100a00 */
[----:B------:R-:W-:-:S03]  /*1b140*/  IMAD.WIDE R14, R3, 0x4, R14 ;  /* 0x00000004030e7825 */ /* 0x000fc600078e020e */
[----:B------:R1:W-:Y:S04]  /*1b150*/  STL.64 [R1+0x50], R6 ;  /* 0x0000500601007387 */ /* 0x0003e80000100a00 */
[----:B------:R-:W-:Y:S04]  /*1b160*/  STL.64 [R1+0xc28], R4 ;  /* 0x000c280401007387 */ /* 0x000fe80000100a00 */
[----:B------:R4:W-:Y:S01]  /*1b170*/  STL.64 [R1+0x25d0], R4 ;  /* 0x0025d00401007387 */ /* 0x0009e20000100a00 */
[----:B-1----:R-:W-:-:S03]  /*1b180*/  IMAD.WIDE R6, R3, 0x4, R12 ;  /* 0x0000000403067825 */ /* 0x002fc600078e020c */
[----:B------:R-:W2:Y:S04]  /*1b190*/  LDL.LU.64 R12, [R1+0x428] ;  /* 0x00042800010c7983 */ /* 0x000ea80000300a00 */
[----:B------:R-:W-:Y:S04]  /*1b1a0*/  STL.64 [R1+0x2690], R14 ;  /* 0x0026900e01007387 */ /* 0x000fe80000100a00 */
[----:B------:R-:W-:Y:S04]  /*1b1b0*/  STL.64 [R1+0x730], R8 ;  /* 0x0007300801007387 */ /* 0x000fe80000100a00 */
[----:B------:R1:W-:Y:S04]  /*1b1c0*/  STL.64 [R1+0x25d8], R8 ;  /* 0x0025d80801007387 */ /* 0x0003e80000100a00 */
[----:B------:R-:W-:Y:S01]  /*1b1d0*/  STL.64 [R1+0xc20], R6 ;  /* 0x000c200601007387 */ /* 0x000fe20000100a00 */
[----:B----4-:R-:W-:-:S03]  /*1b1e0*/  IMAD.WIDE R4, R3, 0x4, R24 ;  /* 0x0000000403047825 */ /* 0x010fc600078e0218 */
[----:B------:R-:W-:Y:S01]  /*1b1f0*/  STL.64 [R1+0x25e0], R6 ;  /* 0x0025e00601007387 */ /* 0x000fe20000100a00 */
[----:B-1----:R-:W-:-:S05]  /*1b200*/  IMAD.WIDE R8, R3, 0x4, R16 ;  /* 0x0000000403087825 */ /* 0x002fca00078e0210 */
[----:B------:R-:W-:Y:S04]  /*1b210*/  STL.64 [R1+0x48], R8 ;  /* 0x0000480801007387 */ /* 0x000fe80000100a00 */
        /* <DEDUP_REMOVED lines=8> */
[----:B------:R1:W-:Y:S04]  /*1b2a0*/  STL.64 [R1+0x26a0], R30 ;  /* 0x0026a01e01007387 */ /* 0x0003e80000100a00 */
        /* <DEDUP_REMOVED lines=46> */
[----:B------:R-:W-:Y:S01]  /*1b590*/  STL.64 [R1+0xbb0], R124 ;  /* 0x000bb07c01007387 */ /* 0x000fe20000100a00 */
[----:B------:R-:W-:-:S03]  /*1b5a0*/  IMAD.WIDE R162, R3, 0x4, R162 ;  /* 0x0000000403a27825 */ /* 0x000fc600078e02a2 */
        /* <DEDUP_REMOVED lines=26> */
[----:B------:R-:W-:Y:S04]  /*1b750*/  STL.64 [R1+0xb78], R180 ;  /* 0x000b78b401007387 */ /* 0x000fe80000100a00 */
[----:B------:R-:W-:Y:S04]  /*1b760*/  STL.64 [R1+0x570], R186 ;  /* 0x000570ba01007387 */ /* 0x000fe80000100a00 */
[----:B------:R-:W-:Y:S04]  /*1b770*/  STL.64 [R1+0xb70], R188 ;  /* 0x000b70bc01007387 */ /* 0x000fe80000100a00 */
[----:B------:R-:W-:Y:S04]  /*1b780*/  STL.64 [R1+0x538], R194 ;  /* 0x000538c201007387 */ /* 0x000fe80000100a00 */
[----:B------:R-:W-:Y:S01]  /*1b790*/  STL.64 [R1+0xb68], R196 ;  /* 0x000b68c401007387 */ /* 0x000fe20000100a00 */
[----:B------:R-:W-:-:S03]  /*1b7a0*/  IMAD.WIDE R10, R3, 0x4, R220 ;  /* 0x00000004030a7825 */ /* 0x000fc600078e02dc */
[----:B------:R-:W-:Y:S04]  /*1b7b0*/  STL.64 [R1+0x530], R202 ;  /* 0x000530ca01007387 */ /* 0x000fe80000100a00 */
[----:B------:R-:W-:Y:S04]  /*1b7c0*/  STL.64 [R1+0xb60], R204 ;  /* 0x000b60cc01007387 */ /* 0x000fe80000100a00 */
[----:B------:R-:W-:Y:S04]  /*1b7d0*/  STL.64 [R1+0x4f8], R210 ;  /* 0x0004f8d201007387 */ /* 0x000fe80000100a00 */
[----:B------:R-:W-:Y:S04]  /*1b7e0*/  STL.64 [R1+0xb58], R16 ;  /* 0x000b581001007387 */ /* 0x000fe80000100a00 */
[----:B------:R-:W4:Y:S01]  /*1b7f0*/  LDL.LU.64 R220, [R1+0x420] ;  /* 0x0004200001dc7983 */ /* 0x000f220000300a00 */
[----:B------:R-:W-:-:S04]  /*1b800*/  IMAD.WIDE R218, R3, 0x4, R218 ;  /* 0x0000000403da7825 */ /* 0x000fc800078e02da */
[C---:B------:R-:W-:Y:S01]  /*1b810*/  IMAD.WIDE R24, R3.reuse, 0x4, R226 ;  /* 0x0000000403187825 */ /* 0x040fe200078e02e2 */
[----:B------:R-:W-:Y:S04]  /*1b820*/  STL.64 [R1+0x4f0], R218 ;  /* 0x0004f0da01007387 */ /* 0x000fe80000100a00 */
[----:B------:R-:W-:Y:S04]  /*1b830*/  STL.64 [R1+0xb50], R10 ;  /* 0x000b500a01007387 */ /* 0x000fe80000100a00 */
[----:B------:R-:W3:Y:S01]  /*1b840*/  LDL.LU.64 R226, [R1+0x3e0] ;  /* 0x0003e00001e27983 */ /* 0x000ee20000300a00 */
[----:B------:R-:W-:-:S04]  /*1b850*/  IMAD.WIDE R228, R3, 0x4, R228 ;  /* 0x0000000403e47825 */ /* 0x000fc800078e02e4 */
[C---:B------:R-:W-:Y:S01]  /*1b860*/  IMAD.WIDE R234, R3.reuse, 0x4, R234 ;  /* 0x0000000403ea7825 */ /* 0x040fe200078e02ea */
[----:B------:R-:W-:Y:S03]  /*1b870*/  STL.64 [R1+0x4b8], R24 ;  /* 0x0004b81801007387 */ /* 0x000fe60000100a00 */
[C---:B------:R-:W-:Y:S01]  /*1b880*/  IMAD.WIDE R236, R3.reuse, 0x4, R236 ;  /* 0x0000000403ec7825 */ /* 0x040fe200078e02ec */
[----:B------:R-:W-:Y:S03]  /*1b890*/  STL.64 [R1+0xb48], R228 ;  /* 0x000b48e401007387 */ /* 0x000fe60000100a00 */
[C---:B------:R-:W-:Y:S01]  /*1b8a0*/  IMAD.WIDE R242, R3.reuse, 0x4, R242 ;  /* 0x0000000403f27825 */ /* 0x040fe200078e02f2 */
[----:B------:R-:W-:Y:S03]  /*1b8b0*/  STL.64 [R1+0x4b0], R234 ;  /* 0x0004b0ea01007387 */ /* 0x000fe60000100a00 */
[C---:B--2---:R-:W-:Y:S01]  /*1b8c0*/  IMAD.WIDE R12, R3.reuse, 0x4, R12 ;  /* 0x00000004030c7825 */ /* 0x044fe200078e020c */
[----:B------:R-:W-:Y:S04]  /*1b8d0*/  STL.64 [R1+0xb40], R236 ;  /* 0x000b40ec01007387 */ /* 0x000fe80000100a00 */
[----:B------:R-:W-:Y:S01]  /*1b8e0*/  STL.64 [R1+0x478], R242 ;  /* 0x000478f201007387 */ /* 0x000fe20000100a00 */
[----:B------:R-:W-:-:S04]  /*1b8f0*/  IMAD.WIDE R250, R3, 0x4, R72 ;  /* 0x0000000403fa7825 */ /* 0x000fc800078e0248 */
[----:B------:R-:W-:Y:S01]  /*1b900*/  IMAD.WIDE R246, R3, 0x4, R80 ;  /* 0x0000000403f67825 */ /* 0x000fe200078e0250 */
[----:B----4-:R2:W-:Y:S04]  /*1b910*/  STL.64 [R1+0x2598], R220 ;  /* 0x002598dc01007387 */ /* 0x0105e80000100a00 */
[----:B------:R-:W-:Y:S04]  /*1b920*/  STL.64 [R1+0xb38], R12 ;  /* 0x000b380c01007387 */ /* 0x000fe80000100a00 */
[----:B-1----:R-:W4:Y:S04]  /*1b930*/  LDL.64 R30, [R1+0x3c0] ;  /* 0x0003c000011e7983 */ /* 0x002f280000100a00 */
[----:B------:R2:W-:Y:S04]  /*1b940*/  LDGSTS.E [R2+0x20000], [R220.64], P4 ;  /* 0x20000000dc027fae */ /* 0x0005e8000a121844 */
[----:B------:R-:W4:Y:S04]  /*1b950*/  LDL.64 R22, [R1+0x3a0] ;  /* 0x0003a00001167983 */ /* 0x000f280000100a00 */
[----:B---3--:R1:W-:Y:S04]  /*1b960*/  LDGSTS.E [R2+0x20800], [R244.64], P4 ;  /* 0x20800000f4027fae */ /* 0x0083e8000a121844 */
[----:B------:R-:W3:Y:S04]  /*1b970*/  LDL.64 R14, [R1+0x380] ;  /* 0x00038000010e7983 */ /* 0x000ee80000100a00 */
[----:B--2---:R-:W4:Y:S04]  /*1b980*/  LDL.64 R220, [R1+0x320] ;  /* 0x0003200001dc7983 */ /* 0x004f280000100a00 */
[----:B-1----:R-:W4:Y:S04]  /*1b990*/  LDL.64 R244, [R1+0x360] ;  /* 0x0003600001f47983 */ /* 0x002f280000100a00 */
[----:B------:R-:W4:Y:S04]  /*1b9a0*/  LDL.64 R212, [R1+0x300] ;  /* 0x0003000001d47983 */ /* 0x000f280000100a00 */
        /* <DEDUP_REMOVED lines=23> */
[----:B------:R-:W4:Y:S04]  /*1bb20*/  LDL.64 R18, [R1] ;  /* 0x0000000001127983 */ /* 0x000f280000100a00 */
[----:B------:R1:W-:Y:S04]  /*1bb30*/  LDGSTS.E [R2+0x21000], [R226.64], P4 ;  /* 0x21000000e2027fae */ /* 0x0003e8000a121844 */
[----:B------:R1:W-:Y:S04]  /*1bb40*/  STL.64 [R1+0x2590], R226 ;  /* 0x002590e201007387 */ /* 0x0003e80000100a00 */
[----:B-1----:R-:W4:Y:S01]  /*1bb50*/  LDL.64 R226, [R1+0x340] ;  /* 0x0003400001e27983 */ /* 0x002f220000100a00 */
[----:B------:R-:W-:-:S03]  /*1bb60*/  ISETP.GE.U32.AND P0, PT, R0, 0x7fffff34, PT ;  /* 0x7fffff340000780c */ /* 0x000fc60003f06070 */
[----:B----4-:R1:W-:Y:S04]  /*1bb70*/  LDGSTS.E [R2+0x21800], [R30.64], P4 ;  /* 0x218000001e027fae */ /* 0x0103e8000a121844 */
[----:B------:R4:W-:Y:S04]  /*1bb80*/  LDGSTS.E [R2+0x22000], [R22.64], P4 ;  /* 0x2200000016027fae */ /* 0x0009e8000a121844 */
[----:B-1----:R-:W2:Y:S04]  /*1bb90*/  LDL.LU.64 R30, [R1+0x26a0] ;  /* 0x0026a000011e7983 */ /* 0x002ea80000300a00 */
[----:B---3--:R1:W-:Y:S04]  /*1bba0*/  LDGSTS.E [R2+0x22800], [R14.64], P4 ;  /* 0x228000000e027fae */ /* 0x0083e8000a121844 */
[----:B----4-:R-:W2:Y:S04]  /*1bbb0*/  LDL.LU.64 R22, [R1+0x2698] ;  /* 0x0026980001167983 */ /* 0x010ea80000300a00 */
[----:B------:R4:W-:Y:S04]  /*1bbc0*/  LDGSTS.E [R2+0x23000], [R244.64], P4 ;  /* 0x23000000f4027fae */ /* 0x0009e8000a121844 */
[----:B-1----:R-:W2:Y:S04]  /*1bbd0*/  LDL.LU.64 R14, [R1+0x2690] ;  /* 0x00269000010e7983 */ /* 0x002ea80000300a00 */
[----:B----4-:R-:W4:Y:S04]  /*1bbe0*/  LDL.LU.64 R244, [R1+0x2688] ;  /* 0x0026880001f47983 */ /* 0x010f280000300a00 */
[----:B------:R-:W2:Y:S04]  /*1bbf0*/  LDL R0, [R1+0x256c] ;  /* 0x00256c0001007983 */ /* 0x000ea80000100800 */
        /* <DEDUP_REMOVED lines=25> */
[----:B------:R-:W-:-:S03]  /*1bd90*/  IMAD.WIDE R38, R3, 0x4, R38 ;  /* 0x0000000403267825 */ /* 0x000fc600078e0226 */
[----:B------:R1:W-:Y:S04]  /*1bda0*/  LDGSTS.E [R2+0x30000], [R6.64], P4 ;  /* 0x3000000006027fae */ /* 0x0003e8000a121844 */
[----:B-1----:R-:W2:Y:S04]  /*1bdb0*/  LDL.64 R248, [R1+0x418] ;  /* 0x0004180001f87983 */ /* 0x002ea80000100a00 */
[----:B------:R-:W2:Y:S01]  /*1bdc0*/  LDL.64 R8, [R1+0x3f8] ;  /* 0x0003f80001087983 */ /* 0x000ea20000100a00 */
[----:B------:R-:W-:-:S03]  /*1bdd0*/  IMAD.WIDE R46, R3, 0x4, R46 ;  /* 0x00000004032e7825 */ /* 0x000fc600078e022e */
[----:B------:R1:W-:Y:S01]  /*1bde0*/  LDGSTS.E [R2+0x30800], [R18.64], P4 ;  /* 0x3080000012027fae */ /* 0x0003e2000a121844 */
[----:B------:R-:W-:-:S03]  /*1bdf0*/  IMAD.WIDE R54, R3, 0x4, R54 ;  /* 0x0000000403367825 */ /* 0x000fc600078e0236 */
[----:B------:R-:W2:Y:S01]  /*1be00*/  LDL.64 R6, [R1+0x3d8] ;  /* 0x0003d80001067983 */ /* 0x000ea20000100a00 */
[----:B------:R-:W-:-:S04]  /*1be10*/  IMAD.WIDE R62, R3, 0x4, R62 ;  /* 0x00000004033e7825 */ /* 0x000fc800078e023e */
[C---:B------:R-:W-:Y:S01]  /*1be20*/  IMAD.WIDE R70, R3.reuse, 0x4, R70 ;  /* 0x0000000403467825 */ /* 0x040fe200078e0246 */
[----:B-1----:R-:W2:Y:S03]  /*1be30*/  LDL.64 R18, [R1+0x3b8] ;  /* 0x0003b80001127983 */ /* 0x002ea60000100a00 */
        /* <DEDUP_REMOVED lines=12> */
[C---:B------:R-:W-:Y:S01]  /*1bf00*/  IMAD.WIDE R174, R3.reuse, 0x4, R174 ;  /* 0x0000000403ae7825 */ /* 0x040fe200078e02ae */
[----:B----4-:R1:W-:Y:S04]  /*1bf10*/  LDGSTS.E [R2+0x31000], [R244.64], P4 ;  /* 0x31000000f4027fae */ /* 0x0103e8000a121844 */
[----:B--2---:R2:W-:Y:S04]  /*1bf20*/  LDGSTS.E [R2+0x31800], [R14.64], P4 ;  /* 0x318000000e027fae */ /* 0x0045e8000a121844 */
        /* <DEDUP_REMOVED lines=35> */
[----:B------:R1:W-:Y:S04]  /*1c160*/  LDGSTS.E [R2+0x3d800], [R206.64], P4 ;  /* 0x3d800000ce027fae */ /* 0x0003e8000a121844 */
[----:B------:R-:W3:Y:S04]  /*1c170*/  LDL.64 R66, [R1+0x3a8] ;  /* 0x0003a80001427983 */ /* 0x000ee80000100a00 */
        /* <DEDUP_REMOVED lines=8> */
[----:B------:R-:W3:Y:S04]  /*1c200*/  LDL.64 R32, [R1+0x388] ;  /* 0x0003880001207983 */ /* 0x000ee80000100a00 */
[----:B------:R-:W3:Y:S04]  /*1c210*/  LDL.64 R4, [R1+0x368] ;  /* 0x0003680001047983 */ /* 0x000ee80000100a00 */
[----:B-1----:R-:W3:Y:S04]  /*1c220*/  LDL.64 R30, [R1+0x350] ;  /* 0x00035000011e7983 */ /* 0x002ee80000100a00 */
[----:B----4-:R-:W2:Y:S04]  /*1c230*/  LDL.64 R22, [R1+0x358] ;  /* 0x0003580001167983 */ /* 0x010ea80000100a00 */
[----:B--2---:R-:W2:Y:S04]  /*1c240*/  LDL.64 R14, [R1+0x338] ;  /* 0x00033800010e7983 */ /* 0x004ea80000100a00 */
[----:B------:R-:W2:Y:S04]  /*1c250*/  LDL.64 R244, [R1+0x348] ;  /* 0x0003480001f47983 */ /* 0x000ea80000100a00 */
        /* <DEDUP_REMOVED lines=8> */
[----:B------:R1:W-:Y:S04]  /*1c2e0*/  LDGSTS.E [R0+0x20200], [R248.64], P4 ;  /* 0x20200000f8007fae */ /* 0x0003e8000a121844 */
[----:B------:R1:W-:Y:S04]  /*1c2f0*/  LDGSTS.E [R0+0x20a00], [R8.64], P4 ;  /* 0x20a0000008007fae */ /* 0x0003e8000a121844 */
[----:B------:R-:W2:Y:S04]  /*1c300*/  LDL.64 R50, [R1+0x118] ;  /* 0x0001180001327983 */ /* 0x000ea80000100a00 */
[----:B------:R1:W-:Y:S04]  /*1c310*/  LDGSTS.E [R0+0x21200], [R6.64], P4 ;  /* 0x2120000006007fae */ /* 0x0003e8000a121844 */
[----:B-1----:R-:W2:Y:S04]  /*1c320*/  LDL.64 R8, [R1+0x370] ;  /* 0x0003700001087983 */ /* 0x002ea80000100a00 */
[----:B------:R-:W2:Y:S04]  /*1c330*/  LDL.64 R44, [R1+0xf8] ;  /* 0x0000f800012c7983 */ /* 0x000ea80000100a00 */
[----:B------:R1:W-:Y:S04]  /*1c340*/  LDGSTS.E [R0+0x21a00], [R18.64], P4 ;  /* 0x21a0000012007fae */ /* 0x0003e8000a121844 */
        /* <DEDUP_REMOVED lines=8> */
[----:B-1----:R-:W2:Y:S04]  /*1c3d0*/  LDL.64 R18, [R1+0x50] ;  /* 0x0000500001127983 */ /* 0x002ea80000100a00 */
[----:B---3--:R1:W-:Y:S04]  /*1c3e0*/  LDGSTS.E [R0+0x22200], [R66.64], P4 ;  /* 0x2220000042007fae */ /* 0x0083e8000a121844 */
[----:B------:R3:W-:Y:S04]  /*1c3f0*/  LDGSTS.E [R0+0x22a00], [R64.64], P4 ;  /* 0x22a0000040007fae */ /* 0x0007e8000a121844 */
[----:B-1----:R-:W4:Y:S04]  /*1c400*/  LDL.LU.64 R66, [R1+0x2680] ;  /* 0x0026800001427983 */ /* 0x002f280000300a00 */
[----:B------:R1:W-:Y:S04]  /*1c410*/  LDGSTS.E [R0+0x23200], [R56.64], P4 ;  /* 0x2320000038007fae */ /* 0x0003e8000a121844 */
[----:B---3--:R-:W3:Y:S04]  /*1c420*/  LDL.LU.64 R64, [R1+0x2678] ;  /* 0x0026780001407983 */ /* 0x008ee80000300a00 */
[----:B------:R1:W-:Y:S04]  /*1c430*/  LDGSTS.E [R0+0x23a00], [R48.64], P4 ;  /* 0x23a0000030007fae */ /* 0x0003e8000a121844 */
[----:B-1----:R-:W3:Y:S04]  /*1c440*/  LDL.LU.64 R56, [R1+0x2670] ;  /* 0x0026700001387983 */ /* 0x002ee80000300a00 */
[----:B------:R1:W-:Y:S04]  /*1c450*/  LDGSTS.E [R0+0x24200], [R40.64], P4 ;  /* 0x2420000028007fae */ /* 0x0003e8000a121844 */
[----:B------:R-:W3:Y:S04]  /*1c460*/  LDL.LU.64 R48, [R1+0x2668] ;  /* 0x0026680001307983 */ /* 0x000ee80000300a00 */
[----:B------:R1:W-:Y:S04]  /*1c470*/  LDGSTS.E [R0+0x24a00], [R32.64], P4 ;  /* 0x24a0000020007fae */ /* 0x0003e8000a121844 */
[----:B-1----:R-:W3:Y:S04]  /*1c480*/  LDL.LU.64 R40, [R1+0x2660] ;  /* 0x0026600001287983 */ /* 0x002ee80000300a00 */
[----:B------:R1:W-:Y:S04]  /*1c490*/  LDGSTS.E [R0+0x25200], [R4.64], P4 ;  /* 0x2520000004007fae */ /* 0x0003e8000a121844 */
[----:B------:R-:W3:Y:S04]  /*1c4a0*/  LDL.LU.64 R32, [R1+0x2658] ;  /* 0x0026580001207983 */ /* 0x000ee80000300a00 */
[----:B-1----:R-:W3:Y:S04]  /*1c4b0*/  LDL.LU.64 R4, [R1+0x2650] ;  /* 0x0026500001047983 */ /* 0x002ee80000300a00 */
[----:B--2---:R1:W-:Y:S04]  /*1c4c0*/  LDGSTS.E [R0+0x25a00], [R8.64], P4 ;  /* 0x25a0000008007fae */ /* 0x0043e8000a121844 */
[----:B------:R2:W-:Y:S04]  /*1c4d0*/  LDGSTS.E [R0+0x26200], [R30.64], P4 ;  /* 0x262000001e007fae */ /* 0x0005e8000a121844 */
[----:B------:R2:W-:Y:S04]  /*1c4e0*/  LDGSTS.E [R0+0x26a00], [R22.64], P4 ;  /* 0x26a0000016007fae */ /* 0x0005e8000a121844 */
[----:B-1----:R-:W2:Y:S04]  /*1c4f0*/  LDL.LU.64 R8, [R1+0x2648] ;  /* 0x0026480001087983 */ /* 0x002ea80000300a00 */
        /* <DEDUP_REMOVED lines=21> */
[----:B------:R-:W4:Y:S04]  /*1c650*/  LDL R2, [R1+0x2568] ;  /* 0x0025680001027983 */ /* 0x000f280000100800 */
[----:B-1----:R-:W4:Y:S04]  /*1c660*/  LDL.64 R18, [R1+0x778] ;  /* 0x0007780001127983 */ /* 0x002f280000100a00 */
[----:B--2---:R1:W-:Y:S01]  /*1c670*/  LDGSTS.E [R0+0x31a00], [R8.64], P4 ;  /* 0x31a0000008007fae */ /* 0x0043e2000a121844 */
[----:B------:R-:W-:-:S03]  /*1c680*/  IMAD.WIDE R88, R3, 0x4, R88 ;  /* 0x0000000403587825 */ /* 0x000fc600078e0258 */
[----:B---3--:R2:W-:Y:S01]  /*1c690*/  LDGSTS.E [R0+0x32200], [R4.64], P4 ;  /* 0x3220000004007fae */ /* 0x0085e2000a121844 */
[----:B------:R-:W-:-:S03]  /*1c6a0*/  IMAD.WIDE R96, R3, 0x4, R96 ;  /* 0x0000000403607825 */ /* 0x000fc600078e0260 */
[----:B------:R3:W-:Y:S04]  /*1c6b0*/  LDGSTS.E [R0+0x32a00], [R32.64], P4 ;  /* 0x32a0000020007fae */ /* 0x0007e8000a121844 */
[----:B-1----:R-:W3:Y:S01]  /*1c6c0*/  LDL.64 R8, [R1+0x738] ;  /* 0x0007380001087983 */ /* 0x002ee20000100a00 */
        /* <DEDUP_REMOVED lines=23> */
[----:B--2---:R-:W2:Y:S04]  /*1c840*/  LDL.64 R4, [R1+0xa30] ;  /* 0x000a300001047983 */ /* 0x004ea80000100a00 */
[----:B------:R1:W-:Y:S01]  /*1c850*/  LDGSTS.E [R0+0x38a00], [R128.64], P4 ;  /* 0x38a0000080007fae */ /* 0x0003e2000a121844 */
[----:B------:R-:W-:-:S03]  /*1c860*/  IMAD.WIDE R200, R3, 0x4, R200 ;  /* 0x0000000403c87825 */ /* 0x000fc600078e02c8 */
[----:B------:R1:W-:Y:S01]  /*1c870*/  LDGSTS.E [R0+0x39200], [R136.64], P4 ;  /* 0x3920000088007fae */ /* 0x0003e2000a121844 */
[----:B------:R-:W-:-:S03]  /*1c880*/  IMAD.WIDE R208, R3, 0x4, R208 ;  /* 0x0000000403d07825 */ /* 0x000fc600078e02d0 */
[----:B------:R1:W-:Y:S01]  /*1c890*/  LDGSTS.E [R0+0x39a00], [R144.64], P4 ;  /* 0x39a0000090007fae */ /* 0x0003e2000a121844 */
[----:B------:R-:W-:-:S03]  /*1c8a0*/  IMAD.WIDE R216, R3, 0x4, R216 ;  /* 0x0000000403d87825 */ /* 0x000fc600078e02d8 */
[----:B------:R1:W-:Y:S04]  /*1c8b0*/  STL.64 [R1+0x2588], R250 ;  /* 0x002588fa01007387 */ /* 0x0003e80000100a00 */
[----:B------:R1:W-:Y:S01]  /*1c8c0*/  LDGSTS.E [R0+0x3a200], [R152.64], P4 ;  /* 0x3a20000098007fae */ /* 0x0003e2000a121844 */
[----:B------:R-:W-:-:S03]  /*1c8d0*/  IMAD.WIDE R224, R3, 0x4, R224 ;  /* 0x0000000403e07825 */ /* 0x000fc600078e02e0 */
[----:B------:R1:W-:Y:S04]  /*1c8e0*/  LDGSTS.E [R0+0x3aa00], [R160.64], P4 ;  /* 0x3aa00000a0007fae */ /* 0x0003e8000a121844 */
[----:B------:R-:W2:Y:S01]  /*1c8f0*/  LDL.64 R60, [R1+0xa20] ;  /* 0x000a2000013c7983 */ /* 0x000ea20000100a00 */
[----:B------:R-:W-:-:S03]  /*1c900*/  IMAD.WIDE R232, R3, 0x4, R232 ;  /* 0x0000000403e87825 */ /* 0x000fc600078e02e8 */
[----:B------:R1:W-:Y:S04]  /*1c910*/  LDGSTS.E [R0+0x3b200], [R168.64], P4 ;  /* 0x3b200000a8007fae */ /* 0x0003e8000a121844 */
[----:B------:R-:W2:Y:S01]  /*1c920*/  LDL.64 R58, [R1+0xa28] ;  /* 0x000a2800013a7983 */ /* 0x000ea20000100a00 */
[----:B------:R-:W-:-:S03]  /*1c930*/  IMAD.WIDE R240, R3, 0x4, R240 ;  /* 0x0000000403f07825 */ /* 0x000fc600078e02f0 */
[----:B------:R1:W-:Y:S04]  /*1c940*/  LDGSTS.E [R0+0x3ba00], [R176.64], P4 ;  /* 0x3ba00000b0007fae */ /* 0x0003e8000a121844 */
[----:B------:R-:W2:Y:S04]  /*1c950*/  LDL.64 R52, [R1+0xa10] ;  /* 0x000a100001347983 */ /* 0x000ea80000100a00 */
        /* <DEDUP_REMOVED lines=16> */
[----:B----4-:R4:W-:Y:S04]  /*1ca60*/  LDGSTS.E [R2+0x20400], [R18.64], P4 ;  /* 0x2040000012027fae */ /* 0x0109e8000a121844 */
[----:B------:R-:W2:Y:S04]  /*1ca70*/  LDL.64 R248, [R1+0x9d8] ;  /* 0x0009d80001f87983 */ /* 0x000ea80000100a00 */
[----:B------:R-:W2:Y:S04]  /*1ca80*/  LDL.64 R6, [R1+0x9c0] ;  /* 0x0009c00001067983 */ /* 0x000ea80000100a00 */
[----:B-1----:R-:W2:Y:S04]  /*1ca90*/  LDL.64 R250, [R1+0x9b8] ;  /* 0x0009b80001fa7983 */ /* 0x002ea80000100a00 */
        /* <DEDUP_REMOVED lines=13> */
[----:B---3--:R-:W3:Y:S04]  /*1cb70*/  LDL.64 R32, [R1+0x780] ;  /* 0x0007800001207983 */ /* 0x008ee80000100a00 */
[----:B----4-:R-:W4:Y:S04]  /*1cb80*/  LDL.64 R18, [R1+0x740] ;  /* 0x0007400001127983 */ /* 0x010f280000100a00 */
[----:B------:R1:W-:Y:S04]  /*1cb90*/  LDGSTS.E [R2+0x20c00], [R8.64], P4 ;  /* 0x20c0000008027fae */ /* 0x0003e8000a121844 */
[----:B-1----:R-:W3:Y:S04]  /*1cba0*/  LDL.64 R8, [R1+0x9c8] ;  /* 0x0009c80001087983 */ /* 0x002ee80000100a00 */
[----:B--2---:R1:W-:Y:S04]  /*1cbb0*/  LDGSTS.E [R2+0x21400], [R4.64], P4 ;  /* 0x2140000004027fae */ /* 0x0043e8000a121844 */
[----:B-1----:R-:W2:Y:S04]  /*1cbc0*/  LDL.64 R4, [R1+0x9b0] ;  /* 0x0009b00001047983 */ /* 0x002ea80000100a00 */
[----:B------:R1:W-:Y:S04]  /*1cbd0*/  LDGSTS.E [R2+0x21c00], [R60.64], P4 ;  /* 0x21c000003c027fae */ /* 0x0003e8000a121844 */
[----:B------:R1:W-:Y:S04]  /*1cbe0*/  LDGSTS.E [R2+0x22400], [R58.64], P4 ;  /* 0x224000003a027fae */ /* 0x0003e8000a121844 */
[----:B-1----:R-:W4:Y:S04]  /*1cbf0*/  LDL.LU.64 R60, [R1+0x2640] ;  /* 0x00264000013c7983 */ /* 0x002f280000300a00 */
[----:B------:R1:W-:Y:S04]  /*1cc00*/  LDGSTS.E [R2+0x22c00], [R52.64], P4 ;  /* 0x22c0000034027fae */ /* 0x0003e8000a121844 */
[----:B------:R-:W4:Y:S04]  /*1cc10*/  LDL.LU.64 R58, [R1+0x2638] ;  /* 0x00263800013a7983 */ /* 0x000f280000300a00 */
        /* <DEDUP_REMOVED lines=20> */
[----:B-1----:R-:W4:Y:S04]  /*1cd60*/  LDL.LU.64 R6, [R1+0x25e0] ;  /* 0x0025e00001067983 */ /* 0x002f280000300a00 */
[----:B---3--:R1:W-:Y:S04]  /*1cd70*/  LDGSTS.E [R2+0x28400], [R8.64], P4 ;  /* 0x2840000008027fae */ /* 0x0083e8000a121844 */
[----:B-1----:R-:W3:Y:S04]  /*1cd80*/  LDL.LU.64 R8, [R1+0x25d8] ;  /* 0x0025d80001087983 */ /* 0x002ee80000300a00 */
        /* <DEDUP_REMOVED lines=17> */
[----:B-1----:R-:W2:Y:S04]  /*1cea0*/  LDL.LU.64 R4, [R1+0x25d0] ;  /* 0x0025d00001047983 */ /* 0x002ea80000300a00 */
[----:B----4-:R-:W4:Y:S04]  /*1ceb0*/  LDL.64 R18, [R1+0xa48] ;  /* 0x000a480001127983 */ /* 0x010f280000100a00 */
[----:B---3--:R1:W-:Y:S04]  /*1cec0*/  LDGSTS.E [R2+0x31400], [R8.64], P4 ;  /* 0x3140000008027fae */ /* 0x0083e8000a121844 */
[----:B------:R3:W-:Y:S04]  /*1ced0*/  LDGSTS.E [R2+0x31c00], [R248.64], P4 ;  /* 0x31c00000f8027fae */ /* 0x0007e8000a121844 */
[----:B------:R2:W-:Y:S04]  /*1cee0*/  LDGSTS.E [R2+0x32400], [R26.64], P4 ;  /* 0x324000001a027fae */ /* 0x0005e8000a121844 */
[----:B-1----:R-:W4:Y:S04]  /*1cef0*/  LDL.64 R8, [R1+0xa38] ;  /* 0x000a380001087983 */ /* 0x002f280000100a00 */
[----:B---3--:R-:W4:Y:S04]  /*1cf00*/  LDL.LU.64 R248, [R1+0x25c8] ;  /* 0x0025c80001f87983 */ /* 0x008f280000300a00 */
        /* <DEDUP_REMOVED lines=20> */
[----:B-1----:R-:W4:Y:S04]  /*1d050*/  LDL.64 R170, [R1+0xb28] ;  /* 0x000b280001aa7983 */ /* 0x002f280000100a00 */
[----:B--2---:R-:W2:Y:S04]  /*1d060*/  LDL.64 R178, [R1+0xb20] ;  /* 0x000b200001b27983 */ /* 0x004ea80000100a00 */
[----:B---3--:R-:W3:Y:S04]  /*1d070*/  LDL.64 R186, [R1+0xb30] ;  /* 0x000b300001ba7983 */ /* 0x008ee80000100a00 */
        /* <DEDUP_REMOVED lines=32> */
[----:B-1----:R-:W2:Y:S04]  /*1d280*/  LDL.64 R24, [R1+0xa58] ;  /* 0x000a580001187983 */ /* 0x002ea80000100a00 */
[----:B----4-:R1:W-:Y:S04]  /*1d290*/  LDGSTS.E [R249+0x20600], [R18.64], P4 ;  /* 0x2060000012f97fae */ /* 0x0103e8000a121844 */
[----:B------:R4:W-:Y:S04]  /*1d2a0*/  LDGSTS.E [R249+0x20e00], [R8.64], P4 ;  /* 0x20e0000008f97fae */ /* 0x0009e8000a121844 */
[----:B-1----:R-:W2:Y:S04]  /*1d2b0*/  LDL.64 R18, [R1+0xa40] ;  /* 0x000a400001127983 */ /* 0x002ea80000100a00 */
[----:B----4-:R-:W4:Y:S04]  /*1d2c0*/  LDL.64 R8, [R1+0xc30] ;  /* 0x000c300001087983 */ /* 0x010f280000100a00 */
[----:B---3--:R1:W-:Y:S04]  /*1d2d0*/  LDGSTS.E [R249+0x21600], [R186.64], P4 ;  /* 0x21600000baf97fae */ /* 0x0083e8000a121844 */
        /* <DEDUP_REMOVED lines=33> */
[----:B-1----:R-:W3:Y:S04]  /*1d4f0*/  LDL.LU.64 R4, [R1+0x25c0] ;  /* 0x0025c00001047983 */ /* 0x002ee80000300a00 */
[----:B--2---:R-:W2:Y:S04]  /*1d500*/  LDL.LU.64 R6, [R1+0x998] ;  /* 0x0009980001067983 */ /* 0x004ea80000300a00 */
[----:B----4-:R-:W4:Y:S04]  /*1d510*/  LDL.LU.64 R8, [R1+0x990] ;  /* 0x0009900001087983 */ /* 0x010f280000300a00 */
[----:B------:R-:W2:Y:S04]  /*1d520*/  LDL.LU.64 R18, [R1+0x988] ;  /* 0x0009880001127983 */ /* 0x000ea80000300a00 */
        /* <DEDUP_REMOVED lines=27> */
[----:B-1----:R-:W4:Y:S04]  /*1d6e0*/  LDL.LU.64 R10, [R1+0x980] ;  /* 0x00098000010a7983 */ /* 0x002f280000300a00 */
[----:B------:R-:W4:Y:S04]  /*1d6f0*/  LDL.LU.64 R20, [R1+0x978] ;  /* 0x0009780001147983 */ /* 0x000f280000300a00 */
[----:B------:R1:W-:Y:S04]  /*1d700*/  LDGSTS.E [R249+0x3fe00], [R12.64], P4 ;  /* 0x3fe000000cf97fae */ /* 0x0003e8000a121844 */
[----:B------:R-:W1:Y:S04]  /*1d710*/  S2R R107, SR_TID.X ;  /* 0x00000000006b7919 */ /* 0x000e680000002100 */
[----:B------:R-:W0:Y:S04]  /*1d720*/  LDGDEPBAR ;  /* 0x00000000000079af */ /* 0x000e280000000000 */
[----:B-1----:R-:W4:Y:S04]  /*1d730*/  LDL.LU.64 R12, [R1+0x970] ;  /* 0x00097000010c7983 */ /* 0x002f280000300a00 */
[----:B------:R-:W4:Y:S04]  /*1d740*/  LDL.LU.64 R24, [R1+0x968] ;  /* 0x0009680001187983 */ /* 0x000f280000300a00 */
[----:B------:R-:W4:Y:S04]  /*1d750*/  LDL.LU.64 R16, [R1+0x960] ;  /* 0x0009600001107983 */ /* 0x000f280000300a00 */
[----:B------:R-:W4:Y:S01]  /*1d760*/  LDL.LU.64 R26, [R1+0x958] ;  /* 0x00095800011a7983 */ /* 0x000f220000300a00 */
[----:B------:R-:W-:Y:S01]  /*1d770*/  IMAD.MOV.U32 R213, RZ, RZ, c[0x0][0x180] ;  /* 0x00006000ffd57624 */ /* 0x000fe200078e00ff */
[----:B------:R-:W-:-:S04]  /*1d780*/  LOP3.LUT R171, R107, 0x7f, RZ, 0xc0, !PT ;  /* 0x0000007f6bab7812 */ /* 0x000fc800078ec0ff */
[----:B------:R-:W-:Y:S01]  /*1d790*/  IADD3 R0, R213, -0x91, RZ ;  /* 0xffffff6fd5007810 */ /* 0x000fe20007ffe0ff */
[----:B------:R-:W-:-:S03]  /*1d7a0*/  IMAD.SHL.U32 R251, R171, 0x4, RZ ;  /* 0x00000004abfb7824 */ /* 0x000fc600078e00ff */
[----:B------:R-:W-:Y:S02]  /*1d7b0*/  ISETP.GE.U32.AND P4, PT, R0, 0x7fffff30, PT ;  /* 0x7fffff300000780c */ /* 0x000fe40003f86070 */
[C---:B------:R-:W-:Y:S02]  /*1d7c0*/  IADD3 R2, R251.reuse, 0x100000, RZ ;  /* 0x00100000fb027810 */ /* 0x040fe40007ffe0ff */
[----:B------:R-:W-:Y:S01]  /*1d7d0*/  IADD3 R0, R251, 0x100000, RZ ;  /* 0x00100000fb007810 */ /* 0x000fe20007ffe0ff */
[----:B--2---:R-:W-:-:S05]  /*1d7e0*/  IMAD.WIDE R14, R248, 0x4, R18 ;  /* 0x00000004f80e7825 */ /* 0x004fca00078e0212 */
[----:B------:R1:W-:Y:S04]  /*1d7f0*/  STL.64 [R1+0x308], R14 ;  /* 0x0003080e01007387 */ /* 0x0003e80000100a00 */
[----:B------:R-:W2:Y:S04]  /*1d800*/  LDL.LU.64 R18, [R1+0x950] ;  /* 0x0009500001127983 */ /* 0x000ea80000300a00 */
[----:B------:R-:W2:Y:S01]  /*1d810*/  LDL.LU.64 R28, [R1+0x948] ;  /* 0x00094800011c7983 */ /* 0x000ea20000300a00 */
[----:B---3--:R-:W-:-:S03]  /*1d820*/  IMAD.WIDE R4, R248, 0x4, R4 ;  /* 0x00000004f8047825 */ /* 0x008fc600078e0204 */
[----:B------:R-:W-:Y:S01]  /*1d830*/  BAR.SYNC.DEFER_BLOCKING 0x0 ;  /* 0x0000000000007b1d */ /* 0x000fe20000010000 */
[----:B------:R-:W-:-:S04]  /*1d840*/  IMAD.WIDE R6, R248, 0x4, R6 ;  /* 0x00000004f8067825 */ /* 0x000fc800078e0206 */
[----:B----4-:R-:W-:Y:S01]  /*1d850*/  IMAD.WIDE R8, R248, 0x4, R8 ;  /* 0x00000004f8087825 */ /* 0x010fe200078e0208 */
[----:B------:R-:W-:Y:S01]  /*1d860*/  @!PT LDS RZ, [RZ] ;  /* 0x00000000fffff984 */ /* 0x000fe20000000800 */
[----:B------:R-:W-:Y:S01]  /*1d870*/  @!PT LDS RZ, [RZ] ;  /* 0x00000000fffff984 */ /* 0x000fe20000000800 */
[----:B------:R-:W-:Y:S01]  /*1d880*/  @!PT LDS RZ, [RZ] ;  /* 0x00000000fffff984 */ /* 0x000fe20000000800 */
[----:B------:R3:W-:Y:S04]  /*1d890*/  LDGSTS.E [R2+-0x80000], [R4.64], !P5 ;  /* 0x8000000004027fae */ /* 0x0007e8000e921844 */
[----:B------:R4:W-:Y:S04]  /*1d8a0*/  LDGSTS.E [R0+-0x7fe00], [R6.64], !P5 ;  /* 0x8020000006007fae */ /* 0x0009e8000e921844 */
[----:B------:R3:W-:Y:S01]  /*1d8b0*/  LDGSTS.E [R2+-0x7f000], [R8.64], !P6 ;  /* 0x8100000008027fae */ /* 0x0007e2000f121844 */
[----:B----4-:R-:W-:-:S04]  /*1d8c0*/  IADD3 R0, R213, -0x95, RZ ;  /* 0xffffff6bd5007810 */ /* 0x010fc80007ffe0ff */
[----:B------:R-:W-:Y:S02]  /*1d8d0*/  ISETP.GE.U32.AND P5, PT, R0, 0x7fffff2c, PT ;  /* 0x7fffff2c0000780c */ /* 0x000fe40003fa6070 */
[----:B------:R-:W-:-:S05]  /*1d8e0*/  IADD3 R0, R251, 0x100000, RZ ;  /* 0x00100000fb007810 */ /* 0x000fca0007ffe0ff */
[----:B------:R4:W-:Y:S02]  /*1d8f0*/  LDGSTS.E [R0+-0x7ee00], [R14.64], !P6 ;  /* 0x812000000e007fae */ /* 0x0009e4000f121844 */
[----:B----4-:R-:W-:-:S04]  /*1d900*/  IADD3 R0, R213, -0x99, RZ ;  /* 0xffffff67d5007810 */ /* 0x010fc80007ffe0ff */
[----:B------:R-:W-:Y:S02]  /*1d910*/  ISETP.GE.U32.AND P6, PT, R0, 0x7fffff28, PT ;  /* 0x7fffff280000780c */ /* 0x000fe40003fc6070 */
[----:B------:R-:W-:Y:S01]  /*1d920*/  IADD3 R0, R251, 0x100000, RZ ;  /* 0x00100000fb007810 */ /* 0x000fe20007ffe0ff */
[----:B------:R-:W-:-:S04]  /*1d930*/  IMAD.WIDE R10, R248, 0x4, R10 ;  /* 0x00000004f80a7825 */ /* 0x000fc800078e020a */
[C---:B-1----:R-:W-:Y:S01]  /*1d940*/  IMAD.WIDE R14, R248.reuse, 0x4, R20 ;  /* 0x00000004f80e7825 */ /* 0x042fe200078e0214 */
[----:B------:R3:W-:Y:S04]  /*1d950*/  LDGSTS.E [R2+-0x7e000], [R10.64], !P1 ;  /* 0x820000000a027fae */ /* 0x0007e8000c921844 */
[----:B------:R1:W-:Y:S04]  /*1d960*/  STL.64 [R1+0x2d8], R14 ;  /* 0x0002d80e01007387 */ /* 0x0003e80000100a00 */
[----:B------:R1:W-:Y:S04]  /*1d970*/  LDGSTS.E [R0+-0x7de00], [R14.64], !P1 ;  /* 0x822000000e007fae */ /* 0x0003e8000c921844 */
[----:B------:R-:W4:Y:S04]  /*1d980*/  LDL.LU.64 R20, [R1+0x940] ;  /* 0x0009400001147983 */ /* 0x000f280000300a00 */
[----:B------:R-:W3:Y:S01]  /*1d990*/  LDL.LU.64 R32, [R1+0x938] ;  /* 0x0009380001207983 */ /* 0x000ee20000300a00 */
[----:B-1----:R-:W-:-:S05]  /*1d9a0*/  IMAD.WIDE R14, R248, 0x4, R24 ;  /* 0x00000004f80e7825 */ /* 0x002fca00078e0218 */
[----:B------:R1:W-:Y:S04]  /*1d9b0*/  STL.64 [R1+0x2b0], R14 ;  /* 0x0002b00e01007387 */ /* 0x0003e80000100a00 */
[----:B------:R-:W3:Y:S04]  /*1d9c0*/  LDL.LU.64 R24, [R1+0x930] ;  /* 0x0009300001187983 */ /* 0x000ee80000300a00 */
[----:B------:R-:W3:Y:S01]  /*1d9d0*/  LDL.LU.64 R34, [R1+0x928] ;  /* 0x0009280001227983 */ /* 0x000ee20000300a00 */
[----:B------:R-:W-:Y:S01]  /*1d9e0*/  IADD3 R0, R213, -0x9d, RZ ;  /* 0xffffff63d5007810 */ /* 0x000fe20007ffe0ff */
[----:B------:R-:W-:-:S03]  /*1d9f0*/  IMAD.WIDE R12, R248, 0x4, R12 ;  /* 0x00000004f80c7825 */ /* 0x000fc600078e020c */
[----:B------:R-:W-:Y:S02]  /*1da00*/  ISETP.GE.U32.AND P1, PT, R0, 0x7fffff24, PT ;  /* 0x7fffff240000780c */ /* 0x000fe40003f26070 */
[----:B------:R-:W-:Y:S01]  /*1da10*/  IADD3 R0, R251, 0x100000, RZ ;  /* 0x00100000fb007810 */ /* 0x000fe20007ffe0ff */
[----:B------:R1:W-:Y:S04]  /*1da20*/  LDGSTS.E [R2+-0x7d000], [R12.64], !P0 ;  /* 0x830000000c027fae */ /* 0x0003e8000c121844 */
[----:B------:R1:W-:Y:S02]  /*1da30*/  LDGSTS.E [R0+-0x7ce00], [R14.64], !P0 ;  /* 0x832000000e007fae */ /* 0x0003e4000c121844 */
        /* <DEDUP_REMOVED lines=10> */
[----:B-1----:R-:W-:-:S04]  /*1dae0*/  IADD3 R0, R213, -0xa5, RZ ;  /* 0xffffff5bd5007810 */ /* 0x002fc80007ffe0ff */
[----:B------:R-:W-:Y:S02]  /*1daf0*/  ISETP.GE.U32.AND P4, PT, R0, 0x7fffff1c, PT ;  /* 0x7fffff1c0000780c */ /* 0x000fe40003f86070 */
[----:B------:R-:W-:Y:S01]  /*1db00*/  IADD3 R0, R251, 0x100000, RZ ;  /* 0x00100000fb007810 */ /* 0x000fe20007ffe0ff */
[----:B--2---:R-:W-:-:S05]  /*1db10*/  IMAD.WIDE R14, R248, 0x4, R28 ;  /* 0x00000004f80e7825 */ /* 0x004fca00078e021c */
[----:B------:R3:W-:Y:S04]  /*1db20*/  STL.64 [R1+0x258], R14 ;  /* 0x0002580e01007387 */ /* 0x0007e80000100a00 */
[----:B------:R-:W2:Y:S04]  /*1db30*/  LDL.LU.64 R28, [R1+0x910] ;  /* 0x00091000011c7983 */ /* 0x000ea80000300a00 */
[----:B------:R-:W2:Y:S01]  /*1db40*/  LDL.LU.64 R40, [R1+0x908] ;  /* 0x0009080001287983 */ /* 0x000ea20000300a00 */
[----:B------:R-:W-:-:S05]  /*1db50*/  IMAD.WIDE R18, R248, 0x4, R18 ;  /* 0x00000004f8127825 */ /* 0x000fca00078e0212 */
[----:B------:R1:W-:Y:S04]  /*1db60*/  LDGSTS.E [R2+-0x7b000], [R18.64], !P5 ;  /* 0x8500000012027fae */ /* 0x0003e8000e921844 */
[----:B------:R1:W-:Y:S02]  /*1db70*/  LDGSTS.E [R0+-0x7ae00], [R14.64], !P5 ;  /* 0x852000000e007fae */ /* 0x0003e4000e921844 */
[----:B-1----:R-:W-:-:S04]  /*1db80*/  IADD3 R0, R213, -0xa9, RZ ;  /* 0xffffff57d5007810 */ /* 0x002fc80007ffe0ff */
[----:B------:R-:W-:Y:S02]  /*1db90*/  ISETP.GE.U32.AND P5, PT, R0, 0x7fffff18, PT ;  /* 0x7fffff180000780c */ /* 0x000fe40003fa6070 */
[----:B------:R-:W-:Y:S01]  /*1dba0*/  IADD3 R0, R251, 0x100000, RZ ;  /* 0x00100000fb007810 */ /* 0x000fe20007ffe0ff */
[----:B----4-:R-:W-:-:S04]  /*1dbb0*/  IMAD.WIDE R20, R248, 0x4, R20 ;  /* 0x00000004f8147825 */ /* 0x010fc800078e0214 */
[C---:B---3--:R-:W-:Y:S01]  /*1dbc0*/  IMAD.WIDE R14, R248.reuse, 0x4, R32 ;  /* 0x00000004f80e7825 */ /* 0x048fe200078e0220 */
[----:B------:R1:W-:Y:S04]  /*1dbd0*/  LDGSTS.E [R2+-0x7a000], [R20.64], !P6 ;  /* 0x8600000014027fae */ /* 0x0003e8000f121844 */
[----:B------:R3:W-:Y:S04]  /*1dbe0*/  STL.64 [R1+0x230], R14 ;  /* 0x0002300e01007387 */ /* 0x0007e80000100a00 */
[----:B------:R3:W-:Y:S04]  /*1dbf0*/  LDGSTS.E [R0+-0x79e00], [R14.64], !P6 ;  /* 0x862000000e007fae */ /* 0x0007e8000f121844 */
[----:B------:R-:W4:Y:S04]  /*1dc00*/  LDL.LU.64 R32, [R1+0x900] ;  /* 0x0009000001207983 */ /* 0x000f280000300a00 */
[----:B------:R-:W4:Y:S01]  /*1dc10*/  LDL.LU.64 R42, [R1+0x8f8] ;  /* 0x0008f800012a7983 */ /* 0x000f220000300a00 */
[----:B---3--:R-:W-:-:S05]  /*1dc20*/  IMAD.WIDE R14, R248, 0x4, R34 ;  /* 0x00000004f80e7825 */ /* 0x008fca00078e0222 */
[----:B------:R3:W-:Y:S04]  /*1dc30*/  STL.64 [R1+0x1f8], R14 ;  /* 0x0001f80e01007387 */ /* 0x0007e80000100a00 */
[----:B------:R-:W4:Y:S04]  /*1dc40*/  LDL.LU.64 R34, [R1+0x8f0] ;  /* 0x0008f00001227983 */ /* 0x000f280000300a00 */
[----:B------:R-:W4:Y:S01]  /*1dc50*/  LDL.LU.64 R44, [R1+0x8e8] ;  /* 0x0008e800012c7983 */ /* 0x000f220000300a00 */
[----:B------:R-:W-:Y:S01]  /*1dc60*/  IADD3 R0, R213, -0xad, RZ ;  /* 0xffffff53d5007810 */ /* 0x000fe20007ffe0ff */
[----:B------:R-:W-:-:S03]  /*1dc70*/  IMAD.WIDE R24, R248, 0x4, R24 ;  /* 0x00000004f8187825 */ /* 0x000fc600078e0218 */
[----:B------:R-:W-:Y:S02]  /*1dc80*/  ISETP.GE.U32.AND P6, PT, R0, 0x7fffff14, PT ;  /* 0x7fffff140000780c */ /* 0x000fe40003fc6070 */
[----:B------:R-:W-:Y:S01]  /*1dc90*/  IADD3 R0, R251, 0x100000, RZ ;  /* 0x00100000fb007810 */ /* 0x000fe20007ffe0ff */
[----:B------:R1:W-:Y:S04]  /*1dca0*/  LDGSTS.E [R2+-0x79000], [R24.64], !P1 ;  /* 0x8700000018027fae */ /* 0x0003e8000c921844 */
[----:B------:R3:W-:Y:S02]  /*1dcb0*/  LDGSTS.E [R0+-0x78e00], [R14.64], !P1 ;  /* 0x872000000e007fae */ /* 0x0007e4000c921844 */
[----:B---3--:R-:W-:-:S05]  /*1dcc0*/  IMAD.WIDE R14, R248, 0x4, R36 ;  /* 0x00000004f80e7825 */ /* 0x008fca00078e0224 */
        /* <DEDUP_REMOVED lines=23> */
[C---:B------:R-:W-:Y:S01]  /*1de40*/  IMAD.WIDE R14, R248.reuse, 0x4, R42 ;  /* 0x00000004f80e7825 */ /* 0x040fe200078e022a */
[----:B------:R1:W-:Y:S04]  /*1de50*/  LDGSTS.E [R2+-0x76000], [R32.64], !P5 ;  /* 0x8a00000020027fae */ /* 0x0003e8000e921844 */
[----:B------:R4:W-:Y:S04]  /*1de60*/  STL.64 [R1+0x168], R14 ;  /* 0x0001680e01007387 */ /* 0x0009e80000100a00 */
[----:B------:R4:W-:Y:S04]  /*1de70*/  LDGSTS.E [R0+-0x75e00], [R14.64], !P5 ;  /* 0x8a2000000e007fae */ /* 0x0009e8000e921844 */
[----:B------:R-:W2:Y:S04]  /*1de80*/  LDL.LU.64 R42, [R1+0x8c0] ;  /* 0x0008c000012a7983 */ /* 0x000ea80000300a00 */
[----:B------:R-:W2:Y:S01]  /*1de90*/  LDL.LU.64 R52, [R1+0x8b8] ;  /* 0x0008b80001347983 */ /* 0x000ea20000300a00 */
[----:B----4-:R-:W-:-:S05]  /*1dea0*/  IMAD.WIDE R14, R248, 0x4, R44 ;  /* 0x00000004f80e7825 */ /* 0x010fca00078e022c */
        /* <DEDUP_REMOVED lines=18> */
[----:B------:R1:W-:Y:S04]  /*1dfd0*/  LDGSTS.E [R0+-0x73e00], [R14.64], !P1 ;  /* 0x8c2000000e007fae */ /* 0x0003e8000c921844 */
[----:B------:R-:W2:Y:S01]  /*1dfe0*/  S2R R57, SR_TID.X ;  /* 0x0000000000397919 */ /* 0x000ea20000002100 */
[----:B-1----:R-:W-:-:S04]  /*1dff0*/  IADD3 R0, R213, -0x86, RZ ;  /* 0xffffff7ad5007810 */ /* 0x002fc80007ffe0ff */
[----:B------:R-:W-:Y:S02]  /*1e000*/  ISETP.GE.U32.AND P1, PT, R0, 0x7fffff3b, PT ;  /* 0x7fffff3b0000780c */ /* 0x000fe40003f26070 */
[----:B------:R-:W-:Y:S01]  /*1e010*/  IADD3 R0, R251, 0x100000, RZ ;  /* 0x00100000fb007810 */ /* 0x000fe20007ffe0ff */
[----:B--2---:R-:W-:-:S05]  /*1e020*/  IMAD.WIDE R14, R248, 0x4, R50 ;  /* 0x00000004f80e7825 */ /* 0x004fca00078e0232 */
[----:B------:R1:W-:Y:S04]  /*1e030*/  STL.64 [R1+0xd0], R14 ;  /* 0x0000d00e01007387 */ /* 0x0003e80000100a00 */
[----:B------:R-:W2:Y:S04]  /*1e040*/  LDL.LU.64 R50, [R1+0x890] ;  /* 0x0008900001327983 */ /* 0x000ea80000300a00 */
[----:B------:R-:W2:Y:S01]  /*1e050*/  LDL.LU.64 R60, [R1+0x888] ;  /* 0x00088800013c7983 */ /* 0x000ea20000300a00 */
[----:B------:R-:W-:Y:S01]  /*1e060*/  IMAD.WIDE R40, R248, 0x4, R40 ;  /* 0x00000004f8287825 */ /* 0x000fe200078e0228 */
[----:B------:R-:W-:-:S04]  /*1e070*/  LOP3.LUT R57, R57, 0x7f, RZ, 0xc0, !PT ;  /* 0x0000007f39397812 */ /* 0x000fc800078ec0ff */
[----:B------:R1:W-:Y:S04]  /*1e080*/  LDGSTS.E [R2+-0x73000], [R40.64], !P0 ;  /* 0x8d00000028027fae */ /* 0x0003e8000c121844 */
[----:B------:R1:W-:Y:S01]  /*1e090*/  LDGSTS.E [R0+-0x72e00], [R14.64], !P0 ;  /* 0x8d2000000e007fae */ /* 0x0003e2000c121844 */
[----:B------:R-:W-:-:S05]  /*1e0a0*/  IMAD.SHL.U32 R57, R57, 0x4, RZ ;  /* 0x0000000439397824 */ /* 0x000fca00078e00ff */
[----:B------:R-:W-:Y:S01]  /*1e0b0*/  LOP3.LUT R106, R57, 0x20, RZ, 0x3c, !PT ;  /* 0x00000020396a7812 */ /* 0x000fe200078e3cff */
[----:B-1----:R-:W-:-:S05]  /*1e0c0*/  IMAD.WIDE R14, R248, 0x4, R52 ;  /* 0x00000004f80e7825 */ /* 0x002fca00078e0234 */
[----:B------:R3:W-:Y:S04]  /*1e0d0*/  STL.64 [R1+0xa8], R14 ;  /* 0x0000a80e01007387 */ /* 0x0007e80000100a00 */
[----:B------:R-:W2:Y:S01]  /*1e0e0*/  LDL.LU.64 R52, [R1+0x880] ;  /* 0x0008800001347983 */ /* 0x000ea20000300a00 */
[----:B----4-:R-:W-:-:S03]  /*1e0f0*/  IMAD.WIDE R236, R248, 0x4, R64 ;  /* 0x00000004f8ec7825 */ /* 0x010fc600078e0240 */
[----:B------:R-:W4:Y:S04]  /*1e100*/  LDL.LU.64 R64, [R1+0x878] ;  /* 0x0008780001407983 */ /* 0x000f280000300a00 */
        /* <DEDUP_REMOVED lines=17> */
[----:B------:R1:W-:Y:S01]  /*1e220*/  LDGSTS.E [R0+-0x70e00], [R236.64], !P5 ;  /* 0x8f200000ec007fae */ /* 0x0003e2000e921844 */
[----:B------:R-:W-:Y:S01]  /*1e230*/  IMAD.WIDE R48, R248, 0x4, R48 ;  /* 0x00000004f8307825 */ /* 0x000fe200078e0230 */
[----:B-1----:R-:W-:Y:S02]  /*1e240*/  IADD3 R2, R106, 0x100000, RZ ;  /* 0x001000006a027810 */ /* 0x002fe40007ffe0ff */
[----:B------:R-:W-:-:S03]  /*1e250*/  IADD3 R0, R213, -0x92, RZ ;  /* 0xffffff6ed5007810 */ /* 0x000fc60007ffe0ff */
[----:B------:R1:W-:Y:S01]  /*1e260*/  LDGSTS.E [R2+-0x7fc00], [R48.64], !P6 ;  /* 0x8040000030027fae */ /* 0x0003e2000f121844 */
[----:B------:R-:W-:Y:S02]  /*1e270*/  ISETP.GE.U32.AND P5, PT, R0, 0x7fffff2f, PT ;  /* 0x7fffff2f0000780c */ /* 0x000fe40003fa6070 */
[----:B------:R-:W-:-:S05]  /*1e280*/  IADD3 R0, R106, 0x100000, RZ ;  /* 0x001000006a007810 */ /* 0x000fca0007ffe0ff */
[----:B------:R2:W-:Y:S02]  /*1e290*/  LDGSTS.E [R0+-0x7fa00], [R14.64], !P6 ;  /* 0x806000000e007fae */ /* 0x0005e4000f121844 */
[----:B--2---:R-:W-:-:S05]  /*1e2a0*/  IMAD.WIDE R14, R248, 0x4, R60 ;  /* 0x00000004f80e7825 */ /* 0x004fca00078e023c */
        /* <DEDUP_REMOVED lines=12> */
[----:B------:R-:W-:-:S05]  /*1e370*/  IMAD.WIDE R52, R248, 0x4, R52 ;  /* 0x00000004f8347825 */ /* 0x000fca00078e0234 */
[----:B------:R1:W-:Y:S01]  /*1e380*/  LDGSTS.E [R2+-0x7dc00], [R52.64], !P0 ;  /* 0x8240000034027fae */ /* 0x0003e2000c121844 */
[----:B----4-:R-:W-:-:S05]  /*1e390*/  IMAD.WIDE R14, R248, 0x4, R64 ;  /* 0x00000004f80e7825 */ /* 0x010fca00078e0240 */
        /* <DEDUP_REMOVED lines=27> */
[----:B---3--:R-:W-:-:S05]  /*1e550*/  IMAD.WIDE R14, R248, 0x4, R72 ;  /* 0x00000004f80e7825 */ /* 0x008fca00078e0248 */
[----:B------:R1:W-:Y:S04]  /*1e560*/  STL.64 [R1+0x250], R14 ;  /* 0x0002500e01007387 */ /* 0x0003e80000100a00 */
[----:B------:R-:W3:Y:S04]  /*1e570*/  LDL.LU.64 R72, [R1+0x7e8] ;  /* 0x0007e80001487983 */ /* 0x000ee80000300a00 */
[----:B------:R-:W3:Y:S01]  /*1e580*/  LDL.LU.64 R82, [R1+0x7e0] ;  /* 0x0007e00001527983 */ /* 0x000ee20000300a00 */
[----:B------:R-:W-:-:S05]  /*1e590*/  IMAD.WIDE R60, R248, 0x4, R60 ;  /* 0x00000004f83c7825 */ /* 0x000fca00078e023c */
[----:B------:R1:W-:Y:S04]  /*1e5a0*/  LDGSTS.E [R2+-0x7ac00], [R60.64], !P6 ;  /* 0x854000003c027fae */ /* 0x0003e8000f121844 */
[----:B------:R1:W-:Y:S02]  /*1e5b0*/  LDGSTS.E [R0+-0x7aa00], [R14.64], !P6 ;  /* 0x856000000e007fae */ /* 0x0003e4000f121844 */
[----:B-1----:R-:W-:-:S04]  /*1e5c0*/  IADD3 R0, R213, -0xaa, RZ ;  /* 0xffffff56d5007810 */ /* 0x002fc80007ffe0ff */
[----:B------:R-:W-:Y:S02]  /*1e5d0*/  ISETP.GE.U32.AND P6, PT, R0, 0x7fffff17, PT ;  /* 0x7fffff170000780c */ /* 0x000fe40003fc6070 */
[----:B------:R-:W-:Y:S01]  /*1e5e0*/  IADD3 R0, R106, 0x100000, RZ ;  /* 0x001000006a007810 */ /* 0x000fe20007ffe0ff */
[----:B--2---:R-:W-:-:S04]  /*1e5f0*/  IMAD.WIDE R64, R248, 0x4, R64 ;  /* 0x00000004f8407825 */ /* 0x004fc800078e0240 */
        /* <DEDUP_REMOVED lines=8> */
[----:B------:R-:W2:Y:S04]  /*1e680*/  LDL.LU.64 R76, [R1+0x7a8] ;  /* 0x0007a800014c7983 */ /* 0x000ea80000300a00 */
[----:B------:R-:W2:Y:S01]  /*1e690*/  LDL.LU.64 R90, [R1+0x7a0] ;  /* 0x0007a000015a7983 */ /* 0x000ea20000300a00 */
[----:B------:R-:W-:Y:S01]  /*1e6a0*/  IADD3 R0, R213, -0xae, RZ ;  /* 0xffffff52d5007810 */ /* 0x000fe20007ffe0ff */
[----:B------:R-:W-:-:S03]  /*1e6b0*/  IMAD.WIDE R66, R248, 0x4, R66 ;  /* 0x00000004f8427825 */ /* 0x000fc600078e0242 */
[----:B------:R-:W-:Y:S02]  /*1e6c0*/  ISETP.GE.U32.AND P1, PT, R0, 0x7fffff13, PT ;  /* 0x7fffff130000780c */ /* 0x000fe40003f26070 */
[----:B------:R-:W-:Y:S01]  /*1e6d0*/  IADD3 R0, R106, 0x100000, RZ ;  /* 0x001000006a007810 */ /* 0x000fe20007ffe0ff */
[----:B------:R1:W-:Y:S04]  /*1e6e0*/  LDGSTS.E [R2+-0x78c00], [R66.64], !P0 ;  /* 0x8740000042027fae */ /* 0x0003e8000c121844 */
[----:B------:R4:W-:Y:S02]  /*1e6f0*/  LDGSTS.E [R0+-0x78a00], [R14.64], !P0 ;  /* 0x876000000e007fae */ /* 0x0009e4000c121844 */
        /* <DEDUP_REMOVED lines=11> */
[----:B------:R-:W-:Y:S01]  /*1e7b0*/  ISETP.GE.U32.AND P4, PT, R0, 0x7fffff0b, PT ;  /* 0x7fffff0b0000780c */ /* 0x000fe20003f86070 */
[----:B---3--:R-:W-:-:S05]  /*1e7c0*/  IMAD.WIDE R14, R248, 0x4, R82 ;  /* 0x00000004f80e7825 */ /* 0x008fca00078e0252 */
[----:B------:R1:W-:Y:S04]  /*1e7d0*/  STL.64 [R1+0x188], R14 ;  /* 0x0001880e01007387 */ /* 0x0003e80000100a00 */
[----:B------:R-:W4:Y:S04]  /*1e7e0*/  LDL.LU.64 R82, [R1+0x768] ;  /* 0x0007680001527983 */ /* 0x000f280000300a00 */
[----:B------:R-:W4:Y:S01]  /*1e7f0*/  LDL.LU.64 R98, [R1+0x760] ;  /* 0x0007600001627983 */ /* 0x000f220000300a00 */
[----:B------:R-:W-:Y:S01]  /*1e800*/  IMAD.WIDE R72, R248, 0x4, R72 ;  /* 0x00000004f8487825 */ /* 0x000fe200078e0248 */
[----:B------:R-:W-:-:S04]  /*1e810*/  IADD3 R0, R106, 0x100000, RZ ;  /* 0x001000006a007810 */ /* 0x000fc80007ffe0ff */
        /* <DEDUP_REMOVED lines=10> */
[----:B------:R-:W3:Y:S04]  /*1e8c0*/  LDL.LU.64 R84, [R1+0x758] ;  /* 0x0007580001547983 */ /* 0x000ee80000300a00 */
[----:B------:R-:W3:Y:S01]  /*1e8d0*/  LDL.LU.64 R100, [R1+0x750] ;  /* 0x0007500001647983 */ /* 0x000ee20000300a00 */
[----:B--2---:R-:W-:-:S05]  /*1e8e0*/  IMAD.WIDE R14, R248, 0x4, R90 ;  /* 0x00000004f80e7825 */ /* 0x004fca00078e025a */
        /* <DEDUP_REMOVED lines=19> */
[----:B-1----:R-:W-:Y:S01]  /*1ea20*/  IADD3 R0, R213, -0x87, RZ ;  /* 0xffffff79d5007810 */ /* 0x002fe20007ffe0ff */
[----:B----4-:R-:W-:-:S05]  /*1ea30*/  IMAD.WIDE R14, R248, 0x4, R98 ;  /* 0x00000004f80e7825 */ /* 0x010fca00078e0262 */
[----:B------:R1:W-:Y:S04]  /*1ea40*/  STL.64 [R1+0xc8], R14 ;  /* 0x0000c80e01007387 */ /* 0x0003e80000100a00 */
[----:B------:R-:W2:Y:S04]  /*1ea50*/  LDL.LU.64 R98, [R1+0x6e8] ;  /* 0x0006e80001627983 */ /* 0x000ea80000300a00 */
[----:B------:R-:W2:Y:S01]  /*1ea60*/  LDL.LU.64 R114, [R1+0x6e0] ;  /* 0x0006e00001727983 */ /* 0x000ea20000300a00 */
[----:B------:R-:W-:Y:S01]  /*1ea70*/  ISETP.GE.U32.AND P0, PT, R0, 0x7fffff3a, PT ;  /* 0x7fffff3a0000780c */ /* 0x000fe20003f06070 */
[----:B------:R-:W-:Y:S01]  /*1ea80*/  IMAD.WIDE R82, R248, 0x4, R82 ;  /* 0x00000004f8527825 */ /* 0x000fe200078e0252 */
[----:B------:R-:W-:-:S04]  /*1ea90*/  IADD3 R0, R106, 0x100000, RZ ;  /* 0x001000006a007810 */ /* 0x000fc80007ffe0ff */
[----:B------:R1:W-:Y:S04]  /*1eaa0*/  LDGSTS.E [R2+-0x72c00], [R82.64], !P4 ;  /* 0x8d40000052027fae */ /* 0x0003e8000e121844 */
[----:B------:R1:W-:Y:S01]  /*1eab0*/  LDGSTS.E [R0+-0x72a00], [R14.64], !P4 ;  /* 0x8d6000000e007fae */ /* 0x0003e2000e121844 */
[----:B------:R-:W-:Y:S02]  /*1eac0*/  LOP3.LUT R107, R107, 0x7f, RZ, 0xc0, !PT ;  /* 0x0000007f6b6b7812 */ /* 0x000fe400078ec0ff */
[----:B-1----:R-:W-:-:S04]  /*1ead0*/  IADD3 R0, R213, -0x8b, RZ ;  /* 0xffffff75d5007810 */ /* 0x002fc80007ffe0ff */
[----:B------:R-:W-:Y:S02]  /*1eae0*/  ISETP.GE.U32.AND P4, PT, R0, 0x7fffff36, PT ;  /* 0x7fffff360000780c */ /* 0x000fe40003f86070 */
[----:B------:R-:W-:Y:S01]  /*1eaf0*/  IADD3 R0, R106, 0x100000, RZ ;  /* 0x001000006a007810 */ /* 0x000fe20007ffe0ff */
[----:B------:R-:W-:-:S05]  /*1eb00*/  IMAD.SHL.U32 R107, R107, 0x4, RZ ;  /* 0x000000046b6b7824 */ /* 0x000fca00078e00ff */
[----:B------:R-:W-:Y:S01]  /*1eb10*/  LOP3.LUT R170, R107, 0x40, RZ, 0x3c, !PT ;  /* 0x000000406baa7812 */ /* 0x000fe200078e3cff */
[----:B---3--:R-:W-:-:S04]  /*1eb20*/  IMAD.WIDE R84, R248, 0x4, R84 ;  /* 0x00000004f8547825 */ /* 0x008fc800078e0254 */
[C---:B------:R-:W-:Y:S01]  /*1eb30*/  IMAD.WIDE R14, R248.reuse, 0x4, R100 ;  /* 0x00000004f80e7825 */ /* 0x040fe200078e0264 */
[----:B------:R1:W-:Y:S04]  /*1eb40*/  LDGSTS.E [R2+-0x71c00], [R84.64], !P5 ;  /* 0x8e40000054027fae */ /* 0x0003e8000e921844 */
[----:B------:R3:W-:Y:S04]  /*1eb50*/  STL.64 [R1+0x90], R14 ;  /* 0x0000900e01007387 */ /* 0x0007e80000100a00 */
[----:B------:R1:W-:Y:S04]  /*1eb60*/  LDGSTS.E [R0+-0x71a00], [R14.64], !P5 ;  /* 0x8e6000000e007fae */ /* 0x0003e8000e921844 */
[----:B------:R-:W4:Y:S01]  /*1eb70*/  LDL.LU.64 R100, [R1+0x6d8] ;  /* 0x0006d80001647983 */ /* 0x000f220000300a00 */
[----:B--2---:R-:W-:-:S03]  /*1eb80*/  IMAD.WIDE R234, R248, 0x4, R116 ;  /* 0x00000004f8ea7825 */ /* 0x004fc600078e0274 */
[----:B------:R-:W2:Y:S01]  /*1eb90*/  LDL.LU.64 R116, [R1+0x6d0] ;  /* 0x0006d00001747983 */ /* 0x000ea20000300a00 */
[----:B-1----:R-:W-:-:S04]  /*1eba0*/  IADD3 R0, R213, -0x8f, RZ ;  /* 0xffffff71d5007810 */ /* 0x002fc80007ffe0ff */
[----:B------:R-:W-:Y:S02]  /*1ebb0*/  ISETP.GE.U32.AND P5, PT, R0, 0x7fffff32, PT ;  /* 0x7fffff320000780c */ /* 0x000fe40003fa6070 */
[----:B------:R-:W-:Y:S02]  /*1ebc0*/  IADD3 R0, R106, 0x100000, RZ ;  /* 0x001000006a007810 */ /* 0x000fe40007ffe0ff */
[----:B------:R-:W2:Y:S04]  /*1ebd0*/  LDL.LU.64 R106, [R1+0x6a8] ;  /* 0x0006a800016a7983 */ /* 0x000ea80000300a00 */
[----:B------:R-:W2:Y:S01]  /*1ebe0*/  LDL.LU.64 R122, [R1+0x6a0] ;  /* 0x0006a000017a7983 */ /* 0x000ea20000300a00 */
[----:B---3--:R-:W-:-:S05]  /*1ebf0*/  IMAD.WIDE R14, R248, 0x4, R108 ;  /* 0x00000004f80e7825 */ /* 0x008fca00078e026c */
[----:B------:R1:W-:Y:S04]  /*1ec00*/  STL.64 [R1+0x318], R14 ;  /* 0x0003180e01007387 */ /* 0x0003e80000100a00 */
[----:B------:R-:W3:Y:S04]  /*1ec10*/  LDL.LU.64 R108, [R1+0x698] ;  /* 0x00069800016c7983 */ /* 0x000ee80000300a00 */
[----:B------:R-:W3:Y:S01]  /*1ec20*/  LDL.LU.64 R124, [R1+0x690] ;  /* 0x00069000017c7983 */ /* 0x000ee20000300a00 */
[----:B------:R-:W-:-:S05]  /*1ec30*/  IMAD.WIDE R90, R248, 0x4, R90 ;  /* 0x00000004f85a7825 */ /* 0x000fca00078e025a */
        /* <DEDUP_REMOVED lines=22> */
[----:B----4-:R-:W-:-:S05]  /*1eda0*/  IMAD.WIDE R100, R248, 0x4, R100 ;  /* 0x00000004f8647825 */ /* 0x010fca00078e0264 */
[----:B------:R1:W-:Y:S01]  /*1edb0*/  LDGSTS.E [R2+-0x7d800], [R100.64], !P4 ;  /* 0x8280000064027fae */ /* 0x0003e2000e121844 */
[----:B--2---:R-:W-:-:S05]  /*1edc0*/  IMAD.WIDE R14, R248, 0x4, R116 ;  /* 0x00000004f80e7825 */ /* 0x004fca00078e0274 */
[----:B------:R2:W-:Y:S04]  /*1edd0*/  STL.64 [R1+0x2c8], R14 ;  /* 0x0002c80e01007387 */ /* 0x0005e80000100a00 */
[----:B------:R2:W-:Y:S04]  /*1ede0*/  LDGSTS.E [R0+-0x7d600], [R14.64], !P4 ;  /* 0x82a000000e007fae */ /* 0x0005e8000e121844 */
[----:B------:R-:W4:Y:S04]  /*1edf0*/  LDL.LU.64 R116, [R1+0x658] ;  /* 0x0006580001747983 */ /* 0x000f280000300a00 */
[----:B------:R-:W4:Y:S01]  /*1ee00*/  LDL.LU.64 R132, [R1+0x650] ;  /* 0x0006500001847983 */ /* 0x000f220000300a00 */
        /* <DEDUP_REMOVED lines=38> */
[----:B------:R-:W3:Y:S04]  /*1f070*/  LDL.LU.64 R132, [R1+0x5e8] ;  /* 0x0005e80001847983 */ /* 0x000ee80000300a00 */
[----:B------:R-:W4:Y:S01]  /*1f080*/  LDL.LU.64 R148, [R1+0x5e0] ;  /* 0x0005e00001947983 */ /* 0x000f220000300a00 */
[----:B--2---:R-:W-:-:S05]  /*1f090*/  IMAD.WIDE R14, R248, 0x4, R138 ;  /* 0x00000004f80e7825 */ /* 0x004fca00078e028a */
        /* <DEDUP_REMOVED lines=32> */
[----:B---3--:R-:W-:-:S04]  /*1f2a0*/  IMAD.WIDE R132, R248, 0x4, R132 ;  /* 0x00000004f8847825 */ /* 0x008fc800078e0284 */
[C---:B----4-:R-:W-:Y:S01]  /*1f2b0*/  IMAD.WIDE R14, R248.reuse, 0x4, R148 ;  /* 0x00000004f80e7825 */ /* 0x050fe200078e0294 */
        /* <DEDUP_REMOVED lines=34> */
[----:B------:R1:W-:Y:S01]  /*1f4e0*/  LDGSTS.E [R0+-0x72600], [R14.64], !P5 ;  /* 0x8da000000e007fae */ /* 0x0003e2000e921844 */
[----:B----4-:R-:W-:-:S03]  /*1f4f0*/  IMAD.WIDE R242, R248, 0x4, R164 ;  /* 0x00000004f8f27825 */ /* 0x010fc600078e02a4 */
[----:B------:R-:W4:Y:S01]  /*1f500*/  LDL.LU.64 R164, [R1+0x548] ;  /* 0x0005480001a47983 */ /* 0x000f220000300a00 */
[----:B------:R-:W-:-:S03]  /*1f510*/  IMAD.WIDE R228, R248, 0x4, R180 ;  /* 0x00000004f8e47825 */ /* 0x000fc600078e02b4 */
[----:B------:R-:W4:Y:S01]  /*1f520*/  LDL.LU.64 R180, [R1+0x540] ;  /* 0x0005400001b47983 */ /* 0x000f220000300a00 */
[----:B-1----:R-:W-:Y:S01]  /*1f530*/  IADD3 R0, R213, -0x8c, RZ ;  /* 0xffffff74d5007810 */ /* 0x002fe20007ffe0ff */
[----:B------:R-:W-:-:S03]  /*1f540*/  IMAD.WIDE R148, R248, 0x4, R148 ;  /* 0x00000004f8947825 */ /* 0x000fc600078e0294 */
[----:B------:R-:W-:Y:S02]  /*1f550*/  ISETP.GE.U32.AND P5, PT, R0, 0x7fffff35, PT ;  /* 0x7fffff350000780c */ /* 0x000fe40003fa6070 */
[----:B------:R-:W-:Y:S01]  /*1f560*/  IADD3 R0, R170, 0x100000, RZ ;  /* 0x00100000aa007810 */ /* 0x000fe20007ffe0ff */
[----:B------:R1:W-:Y:S01]  /*1f570*/  LDGSTS.E [R2+-0x71800], [R148.64], !P6 ;  /* 0x8e80000094027fae */ /* 0x0003e2000f121844 */
[----:B------:R-:W-:-:S03]  /*1f580*/  SHF.L.U32 R171, R171, 0x2, RZ ;  /* 0x00000002abab7819 */ /* 0x000fc600000006ff */
[----:B------:R1:W-:Y:S01]  /*1f590*/  LDGSTS.E [R0+-0x71600], [R242.64], !P6 ;  /* 0x8ea00000f2007fae */ /* 0x0003e2000f121844 */
[----:B------:R-:W-:Y:S02]  /*1f5a0*/  LOP3.LUT R250, R171, 0x60, RZ, 0x3c, !PT ;  /* 0x00000060abfa7812 */ /* 0x000fe400078e3cff */
[----:B-1----:R-:W-:-:S04]  /*1f5b0*/  IADD3 R0, R213, -0x90, RZ ;  /* 0xffffff70d5007810 */ /* 0x002fc80007ffe0ff */
[----:B------:R-:W-:Y:S02]  /*1f5c0*/  ISETP.GE.U32.AND P6, PT, R0, 0x7fffff31, PT ;  /* 0x7fffff310000780c */ /* 0x000fe40003fc6070 */
[----:B------:R-:W-:Y:S02]  /*1f5d0*/  IADD3 R0, R170, 0x100000, RZ ;  /* 0x00100000aa007810 */ /* 0x000fe40007ffe0ff */
[----:B------:R-:W4:Y:S04]  /*1f5e0*/  LDL.LU.64 R170, [R1+0x528] ;  /* 0x0005280001aa7983 */ /* 0x000f280000300a00 */
[----:B------:R-:W4:Y:S01]  /*1f5f0*/  LDL.LU.64 R186, [R1+0x520] ;  /* 0x0005200001ba7983 */ /* 0x000f220000300a00 */
        /* <DEDUP_REMOVED lines=34> */
[----:B------:R-:W-:Y:S01]  /*1f820*/  IMAD.WIDE R170, R248, 0x4, R170 ;  /* 0x00000004f8aa7825 */ /* 0x000fe200078e02aa */
[----:B-1----:R-:W-:-:S03]  /*1f830*/  IADD3 R0, R213, -0xa0, RZ ;  /* 0xffffff60d5007810 */ /* 0x002fc60007ffe0ff */
[----:B----4-:R-:W-:Y:S01]  /*1f840*/  IMAD.WIDE R14, R248, 0x4, R186 ;  /* 0x00000004f80e7825 */ /* 0x010fe200078e02ba */
[----:B------:R1:W-:Y:S01]  /*1f850*/  LDGSTS.E [R2+-0x7c400], [R170.64], !P6 ;  /* 0x83c00000aa027fae */ /* 0x0003e2000f121844 */
[----:B------:R-:W-:Y:S02]  /*1f860*/  ISETP.GE.U32.AND P5, PT, R0, 0x7fffff21, PT ;  /* 0x7fffff210000780c */ /* 0x000fe40003fa6070 */
[----:B------:R-:W-:Y:S01]  /*1f870*/  IADD3 R0, R250, 0x100000, RZ ;  /* 0x00100000fa007810 */ /* 0x000fe20007ffe0ff */
[----:B------:R3:W-:Y:S04]  /*1f880*/  STL.64 [R1+0x290], R14 ;  /* 0x0002900e01007387 */ /* 0x0007e80000100a00 */
[----:B------:R-:W4:Y:S04]  /*1f890*/  LDL.LU.64 R186, [R1+0x4d8] ;  /* 0x0004d80001ba7983 */ /* 0x000f280000300a00 */
[----:B------:R-:W4:Y:S04]  /*1f8a0*/  LDL.LU.64 R202, [R1+0x4d0] ;  /* 0x0004d00001ca7983 */ /* 0x000f280000300a00 */
        /* <DEDUP_REMOVED lines=32> */
[----:B----4-:R-:W-:-:S03]  /*1fab0*/  IMAD.WIDE R14, R248, 0x4, R202 ;  /* 0x00000004f80e7825 */ /* 0x010fc600078e02ca */
[----:B------:R-:W-:Y:S01]  /*1fac0*/  ISETP.GE.U32.AND P4, PT, R0, 0x7fffff11, PT ;  /* 0x7fffff110000780c */ /* 0x000fe20003f86070 */
[----:B------:R-:W-:Y:S01]  /*1fad0*/  IMAD.WIDE R186, R248, 0x4, R186 ;  /* 0x00000004f8ba7825 */ /* 0x000fe200078e02ba */
[----:B------:R-:W-:Y:S01]  /*1fae0*/  IADD3 R0, R250, 0x100000, RZ ;  /* 0x00100000fa007810 */ /* 0x000fe20007ffe0ff */
[----:B------:R1:W-:Y:S04]  /*1faf0*/  STL.64 [R1+0x1d0], R14 ;  /* 0x0001d00e01007387 */ /* 0x0003e80000100a00 */
[----:B------:R-:W4:Y:S04]  /*1fb00*/  LDL.LU.64 R202, [R1+0x488] ;  /* 0x0004880001ca7983 */ /* 0x000f280000300a00 */
[----:B------:R-:W4:Y:S04]  /*1fb10*/  LDL.LU.64 R22, [R1+0x480] ;  /* 0x0004800001167983 */ /* 0x000f280000300a00 */
[----:B------:R1:W-:Y:S04]  /*1fb20*/  LDGSTS.E [R2+-0x78400], [R186.64], !P5 ;  /* 0x87c00000ba027fae */ /* 0x0003e8000e921844 */
[----:B------:R1:W-:Y:S02]  /*1fb30*/  LDGSTS.E [R0+-0x78200], [R14.64], !P5 ;  /* 0x87e000000e007fae */ /* 0x0003e4000e921844 */
[----:B-1----:R-:W-:-:S05]  /*1fb40*/  IMAD.WIDE R14, R248, 0x4, R204 ;  /* 0x00000004f80e7825 */ /* 0x002fca00078e02cc */
[----:B------:R1:W-:Y:S04]  /*1fb50*/  STL.64 [R1+0x470], R14 ;  /* 0x0004700e01007387 */ /* 0x0003e80000100a00 */
[----:B------:R-:W4:Y:S01]  /*1fb60*/  LDL.LU.64 R204, [R1+0x468] ;  /* 0x0004680001cc7983 */ /* 0x000f220000300a00 */
[----:B------:R-:W-:Y:S01]  /*1fb70*/  IADD3 R0, R213, -0xb4, RZ ;  /* 0xffffff4cd5007810 */ /* 0x000fe20007ffe0ff */
[----:B------:R-:W-:-:S03]  /*1fb80*/  IMAD.WIDE R188, R248, 0x4, R188 ;  /* 0x00000004f8bc7825 */ /* 0x000fc600078e02bc */
[----:B------:R-:W-:Y:S02]  /*1fb90*/  ISETP.GE.U32.AND P5, PT, R0, 0x7fffff0d, PT ;  /* 0x7fffff0d0000780c */ /* 0x000fe40003fa6070 */
[----:B------:R-:W-:Y:S01]  /*1fba0*/  IADD3 R0, R250, 0x100000, RZ ;  /* 0x00100000fa007810 */ /* 0x000fe20007ffe0ff */
[----:B------:R1:W-:Y:S04]  /*1fbb0*/  LDGSTS.E [R2+-0x77400], [R188.64], !P6 ;  /* 0x88c00000bc027fae */ /* 0x0003e8000f121844 */
[----:B------:R1:W-:Y:S04]  /*1fbc0*/  LDGSTS.E [R0+-0x77200], [R14.64], !P6 ;  /* 0x88e000000e007fae */ /* 0x0003e8000f121844 */
[----:B-1----:R-:W4:Y:S01]  /*1fbd0*/  LDL.LU.64 R14, [R1+0x460] ;  /* 0x00046000010e7983 */ /* 0x002f220000300a00 */
[----:B------:R-:W-:Y:S01]  /*1fbe0*/  IADD3 R0, R213, -0xb8, RZ ;  /* 0xffffff48d5007810 */ /* 0x000fe20007ffe0ff */
[----:B---3--:R-:W-:-:S02]  /*1fbf0*/  IMAD.WIDE R30, R248, 0x4, R210 ;  /* 0x00000004f81e7825 */ /* 0x008fc400078e02d2 */
[----:B------:R-:W3:Y:S04]  /*1fc00*/  LDL.LU.64 R210, [R1+0x458] ;  /* 0x0004580001d27983 */ /* 0x000ee80000300a00 */
[----:B------:R-:W3:Y:S01]  /*1fc10*/  LDL.LU.64 R244, [R1+0x450] ;  /* 0x0004500001f47983 */ /* 0x000ee20000300a00 */
[----:B------:R-:W-:Y:S01]  /*1fc20*/  ISETP.GE.U32.AND P6, PT, R0, 0x7fffff09, PT ;  /* 0x7fffff090000780c */ /* 0x000fe20003fc6070 */
[----:B------:R-:W-:Y:S01]  /*1fc30*/  IMAD.WIDE R194, R248, 0x4, R194 ;  /* 0x00000004f8c27825 */ /* 0x000fe200078e02c2 */
[----:B------:R-:W-:Y:S01]  /*1fc40*/  IADD3 R0, R250, 0x100000, RZ ;  /* 0x00100000fa007810 */ /* 0x000fe20007ffe0ff */
[----:B------:R2:W-:Y:S04]  /*1fc50*/  STL.64 [R1+0x428], R30 ;  /* 0x0004281e01007387 */ /* 0x0005e80000100a00 */
[----:B------:R1:W-:Y:S04]  /*1fc60*/  LDGSTS.E [R2+-0x76400], [R194.64], !P1 ;  /* 0x89c00000c2027fae */ /* 0x0003e8000c921844 */
[----:B------:R1:W-:Y:S02]  /*1fc70*/  LDGSTS.E [R0+-0x76200], [R30.64], !P1 ;  /* 0x89e000001e007fae */ /* 0x0003e4000c921844 */
[----:B-1----:R-:W-:-:S02]  /*1fc80*/  IADD3 R0, R213, -0xbc, RZ ;  /* 0xffffff44d5007810 */ /* 0x002fc40007ffe0ff */
[----:B------:R-:W3:Y:S04]  /*1fc90*/  LDL.LU.64 R212, [R1+0x448] ;  /* 0x0004480001d47983 */ /* 0x000ee80000300a00 */
[----:B------:R-:W3:Y:S01]  /*1fca0*/  LDL.LU.64 R220, [R1+0x440] ;  /* 0x0004400001dc7983 */ /* 0x000ee20000300a00 */
[----:B--2---:R-:W-:-:S03]  /*1fcb0*/  IMAD.WIDE R30, R248, 0x4, R218 ;  /* 0x00000004f81e7825 */ /* 0x004fc600078e02da */
[----:B------:R-:W2:Y:S04]  /*1fcc0*/  LDL.LU.64 R218, [R1+0x438] ;  /* 0x0004380001da7983 */ /* 0x000ea80000300a00 */
[----:B------:R-:W2:Y:S01]  /*1fcd0*/  LDL.LU.64 R226, [R1+0x430] ;  /* 0x0004300001e27983 */ /* 0x000ea20000300a00 */
[----:B------:R-:W-:Y:S01]  /*1fce0*/  ISETP.GE.U32.AND P1, PT, R0, 0x7fffff05, PT ;  /* 0x7fffff050000780c */ /* 0x000fe20003f26070 */
[----:B------:R-:W-:Y:S01]  /*1fcf0*/  IMAD.WIDE R196, R248, 0x4, R196 ;  /* 0x00000004f8c47825 */ /* 0x000fe200078e02c4 */
[----:B------:R-:W-:-:S04]  /*1fd00*/  IADD3 R0, R250, 0x100000, RZ ;  /* 0x00100000fa007810 */ /* 0x000fc80007ffe0ff */
[----:B------:R1:W-:Y:S04]  /*1fd10*/  LDGSTS.E [R2+-0x75400], [R196.64], !P0 ;  /* 0x8ac00000c4027fae */ /* 0x0003e8000c121844 */
[----:B------:R1:W-:Y:S01]  /*1fd20*/  LDGSTS.E [R0+-0x75200], [R30.64], !P0 ;  /* 0x8ae000001e007fae */ /* 0x0003e2000c121844 */
[----:B----4-:R-:W-:-:S04]  /*1fd30*/  IMAD.WIDE R202, R248, 0x4, R202 ;  /* 0x00000004f8ca7825 */ /* 0x010fc800078e02ca */
[----:B------:R-:W-:Y:S01]  /*1fd40*/  IMAD.WIDE R22, R248, 0x4, R22 ;  /* 0x00000004f8167825 */ /* 0x000fe200078e0216 */
[----:B------:R4:W-:Y:S04]  /*1fd50*/  LDGSTS.E [R2+-0x74400], [R202.64], !P4 ;  /* 0x8bc00000ca027fae */ /* 0x0009e8000e121844 */
[----:B------:R1:W-:Y:S02]  /*1fd60*/  LDGSTS.E [R0+-0x74200], [R22.64], !P4 ;  /* 0x8be0000016007fae */ /* 0x0003e4000e121844 */
[----:B-1----:R-:W-:-:S04]  /*1fd70*/  LOP3.LUT R0, R251, 0x60, RZ, 0x3c, !PT ;  /* 0x00000060fb007812 */ /* 0x002fc800078e3cff */
[----:B----4-:R-:W-:Y:S01]  /*1fd80*/  IADD3 R2, R0, 0x100000, RZ ;  /* 0x0010000000027810 */ /* 0x010fe20007ffe0ff */
[----:B------:R-:W-:-:S05]  /*1fd90*/  IMAD.WIDE R204, R248, 0x4, R204 ;  /* 0x00000004f8cc7825 */ /* 0x000fca00078e02cc */
[----:B------:R1:W-:Y:S04]  /*1fda0*/  LDGSTS.E [R2+-0x73400], [R204.64], !P5 ;  /* 0x8cc00000cc027fae */ /* 0x0003e8000e921844 */
[----:B-1----:R-:W1:Y:S01]  /*1fdb0*/  S2R R2, SR_TID.X ;  /* 0x0000000000027919 */ /* 0x002e620000002100 */
[----:B------:R-:W-:Y:S01]  /*1fdc0*/  IADD3 R0, R0, 0x100000, RZ ;  /* 0x0010000000007810 */ /* 0x000fe20007ffe0ff */
[----:B------:R-:W-:-:S05]  /*1fdd0*/  IMAD.WIDE R14, R248, 0x4, R14 ;  /* 0x00000004f80e7825 */ /* 0x000fca00078e020e */
[----:B------:R4:W-:Y:S01]  /*1fde0*/  LDGSTS.E [R0+-0x73200], [R14.64], !P5 ;  /* 0x8ce000000e007fae */ /* 0x0009e2000e921844 */
[----:B-1----:R-:W-:-:S05]  /*1fdf0*/  LOP3.LUT R2, R2, 0x7f, RZ, 0xc0, !PT ;  /* 0x0000007f02027812 */ /* 0x002fca00078ec0ff */
[----:B------:R-:W-:-:S05]  /*1fe00*/  IMAD.SHL.U32 R2, R2, 0x4, RZ ;  /* 0x0000000402027824 */ /* 0x000fca00078e00ff */
[----:B----4-:R-:W-:-:S04]  /*1fe10*/  LOP3.LUT R0, R2, 0x60, RZ, 0x3c, !PT ;  /* 0x0000006002007812 */ /* 0x010fc800078e3cff */
[C---:B------:R-:W-:Y:S02]  /*1fe20*/  IADD3 R2, R0.reuse, 0x100000, RZ ;  /* 0x0010000000027810 */ /* 0x040fe40007ffe0ff */
[----:B------:R-:W-:Y:S01]  /*1fe30*/  IADD3 R0, R0, 0x100000, RZ ;  /* 0x0010000000007810 */ /* 0x000fe20007ffe0ff */
[----:B---3--:R-:W-:-:S04]  /*1fe40*/  IMAD.WIDE R210, R248, 0x4, R210 ;  /* 0x00000004f8d27825 */ /* 0x008fc800078e02d2 */
[----:B------:R-:W-:Y:S01]  /*1fe50*/  IMAD.WIDE R244, R248, 0x4, R244 ;  /* 0x00000004f8f47825 */ /* 0x000fe200078e02f4 */
[----:B------:R1:W-:Y:S04]  /*1fe60*/  LDGSTS.E [R2+-0x72400], [R210.64], !P6 ;  /* 0x8dc00000d2027fae */ /* 0x0003e8000f121844 */
[----:B------:R3:W-:Y:S04]  /*1fe70*/  LDGSTS.E [R0+-0x72200], [R244.64], !P6 ;  /* 0x8de00000f4007fae */ /* 0x0007e8000f121844 */
[----:B---3--:R-:W3:Y:S01]  /*1fe80*/  S2R R0, SR_TID.X ;  /* 0x0000000000007919 */ /* 0x008ee20000002100 */
[----:B-1----:R-:W-:-:S05]  /*1fe90*/  IMAD.MOV.U32 R2, RZ, RZ, c[0x0][0x180] ;  /* 0x00006000ff027624 */ /* 0x002fca00078e00ff */
[----:B------:R-:W-:Y:S01]  /*1fea0*/  IADD3 R2, R2, -0xc0, RZ ;  /* 0xffffff4002027810 */ /* 0x000fe20007ffe0ff */
[----:B------:R-:W-:-:S03]  /*1feb0*/  IMAD.WIDE R212, R248, 0x4, R212 ;  /* 0x00000004f8d47825 */ /* 0x000fc600078e02d4 */
[----:B------:R-:W-:Y:S02]  /*1fec0*/  ISETP.GE.U32.AND P0, PT, R2, 0x7fffff01, PT ;  /* 0x7fffff010200780c */ /* 0x000fe40003f06070 */
[----:B---3--:R-:W-:-:S05]  /*1fed0*/  LOP3.LUT R0, R0, 0x7f, RZ, 0xc0, !PT ;  /* 0x0000007f00007812 */ /* 0x008fca00078ec0ff */
[----:B------:R-:W-:-:S05]  /*1fee0*/  IMAD.SHL.U32 R0, R0, 0x4, RZ ;  /* 0x0000000400007824 */ /* 0x000fca00078e00ff */
[----:B------:R-:W-:-:S04]  /*1fef0*/  LOP3.LUT R0, R0, 0x60, RZ, 0x3c, !PT ;  /* 0x0000006000007812 */ /* 0x000fc800078e3cff */
[----:B------:R-:W-:-:S05]  /*1ff00*/  IADD3 R2, R0, 0x100000, RZ ;  /* 0x0010000000027810 */ /* 0x000fca0007ffe0ff */
[----:B------:R1:W-:Y:S04]  /*1ff10*/  LDGSTS.E [R2+-0x71400], [R212.64], !P1 ;  /* 0x8ec00000d4027fae */ /* 0x0003e8000c921844 */
[----:B-1----:R-:W1:Y:S01]  /*1ff20*/  S2R R2, SR_TID.X ;  /* 0x0000000000027919 */ /* 0x002e620000002100 */
[----:B------:R-:W-:Y:S01]  /*1ff30*/  IMAD.WIDE R220, R248, 0x4, R220 ;  /* 0x00000004f8dc7825 */ /* 0x000fe200078e02dc */
[----:B------:R-:W-:Y:S02]  /*1ff40*/  IADD3 R0, R0, 0x100000, RZ ;  /* 0x0010000000007810 */ /* 0x000fe40007ffe0ff */
[----:B------:R3:W-:Y:S04]  /*1ff50*/  STL.64 [R1+0x410], R30 ;  /* 0x0004101e01007387 */ /* 0x0007e80000100a00 */
[----:B------:R4:W-:Y:S04]  /*1ff60*/  LDGSTS.E [R0+-0x71200], [R220.64], !P1 ;  /* 0x8ee00000dc007fae */ /* 0x0009e8000c921844 */
[----:B---3--:R-:W3:Y:S01]  /*1ff70*/  LDL.LU.64 R30, [R1+0x25b8] ;  /* 0x0025b800011e7983 */ /* 0x008ee20000300a00 */
[----:B-1----:R-:W-:-:S03]  /*1ff80*/  LOP3.LUT R2, R2, 0x7f, RZ, 0xc0, !PT ;  /* 0x0000007f02027812 */ /* 0x002fc600078ec0ff */
[----:B------:R1:W-:Y:S02]  /*1ff90*/  STL.64 [R1+0x408], R22 ;  /* 0x0004081601007387 */ /* 0x0003e40000100a00 */
[----:B------:R-:W-:-:S05]  /*1ffa0*/  IMAD.SHL.U32 R2, R2, 0x4, RZ ;  /* 0x0000000402027824 */ /* 0x000fca00078e00ff */
[----:B----4-:R-:W-:Y:S01]  /*1ffb0*/  LOP3.LUT R0, R2, 0x60, RZ, 0x3c, !PT ;  /* 0x0000006002007812 */ /* 0x010fe200078e3cff */
[----:B-1----:R-:W4:Y:S04]  /*1ffc0*/  LDL.LU.64 R22, [R1+0x25b0] ;  /* 0x0025b00001167983 */ /* 0x002f280000300a00 */
[----:B------:R-:W3:Y:S04]  /*1ffd0*/  LDL.LU.64 R250, [R1+0x400] ;  /* 0x0004000001fa7983 */ /* 0x000ee80000300a00 */
[----:B------:R1:W-:Y:S01]  /*1ffe0*/  STL.64 [R1+0x3f0], R14 ;  /* 0x0003f00e01007387 */ /* 0x0003e20000100a00 */
[----:B------:R-:W-:-:S03]  /*1fff0*/  IADD3 R2, R0, 0x100000, RZ ;  /* 0x0010000000027810 */ /* 0x000fc60007ffe0ff */
[----:B-1----:R-:W3:Y:S04]  /*20000*/  LDL.LU.64 R14, [R1+0x25a8] ;  /* 0x0025a800010e7983 */ /* 0x002ee80000300a00 */
[----:B------:R1:W-:Y:S04]  /*20010*/  STL.64 [R1+0x3e8], R244 ;  /* 0x0003e8f401007387 */ /* 0x0003e80000100a00 */
[----:B-1----:R-:W3:Y:S04]  /*20020*/  LDL.LU.64 R244, [R1+0x25a0] ;  /* 0x0025a00001f47983 */ /* 0x002ee80000300a00 */
[----:B------:R1:W-:Y:S04]  /*20030*/  STL.64 [R1+0x3d0], R220 ;  /* 0x0003d0dc01007387 */ /* 0x0003e80000100a00 */
[----:B-1----:R-:W3:Y:S01]  /*20040*/  LDL.LU.64 R220, [R1+0x2598] ;  /* 0x0025980001dc7983 */ /* 0x002ee20000300a00 */
[----:B--2---:R-:W-:-:S04]  /*20050*/  IMAD.WIDE R218, R248, 0x4, R218 ;  /* 0x00000004f8da7825 */ /* 0x004fc800078e02da */
[----:B------:R-:W-:Y:S01]  /*20060*/  IMAD.WIDE R226, R248, 0x4, R226 ;  /* 0x00000004f8e27825 */ /* 0x000fe200078e02e2 */
[----:B------:R1:W-:Y:S04]  /*20070*/  LDGSTS.E [R2+-0x70400], [R218.64], !P0 ;  /* 0x8fc00000da027fae */ /* 0x0003e8000c121844 */
[----:B------:R2:W-:Y:S04]  /*20080*/  STL.64 [R1+0x3c8], R226 ;  /* 0x0003c8e201007387 */ /* 0x0005e80000100a00 */
[----:B-1----:R-:W4:Y:S01]  /*20090*/  LDL R2, [R1+0x1930] ;  /* 0x0019300001027983 */ /* 0x002f220000100800 */
[----:B------:R-:W-:-:S05]  /*200a0*/  IADD3 R0, R0, 0x100000, RZ ;  /* 0x0010000000007810 */ /* 0x000fca0007ffe0ff */
[----:B------:R2:W-:Y:S04]  /*200b0*/  LDGSTS.E [R0+-0x70200], [R226.64], !P0 ;  /* 0x8fe00000e2007fae */ /* 0x0005e8000c121844 */
[----:B------:R-:W0:Y:S04]  /*200c0*/  LDGDEPBAR ;  /* 0x00000000000079af */ /* 0x000e280000000000 */
[----:B--2---:R-:W2:Y:S01]  /*200d0*/  LDL.LU.64 R226, [R1+0x2590] ;  /* 0x0025900001e27983 */ /* 0x004ea20000300a00 */
[----:B---3--:R-:W-:-:S05]  /*200e0*/  IMAD.WIDE R220, R3, 0x4, R220 ;  /* 0x0000000403dc7825 */ /* 0x008fca00078e02dc */
[----:B------:R-:W-:Y:S04]  /*200f0*/  STL [R1+0x2544], R220 ;  /* 0x002544dc01007387 */ /* 0x000fe80000100800 */
[----:B------:R1:W-:Y:S04]  /*20100*/  STL [R1+0x2540], R221 ;  /* 0x002540dd01007387 */ /* 0x0003e80000100800 */
[----:B----4-:R1:W-:Y:S02]  /*20110*/  LDGSTS.E [R2+0x40000], [R220.64], P2 ;  /* 0x40000000dc027fae */ /* 0x0103e40009121844 */
[----:B-1----:R-:W-:-:S02]  /*20120*/  IMAD.WIDE R220, R3, 0x4, R250 ;  /* 0x0000000403dc7825 */ /* 0x002fc400078e02fa */
[----:B------:R-:W3:Y:S04]  /*20130*/  LDL.LU.64 R250, [R1+0x2e0] ;  /* 0x0002e00001fa7983 */ /* 0x000ee80000300a00 */
[----:B------:R-:W-:Y:S04]  /*20140*/  STL [R1+0x253c], R220 ;  /* 0x00253cdc01007387 */ /* 0x000fe80000100800 */
[----:B------:R1:W-:Y:S04]  /*20150*/  LDGSTS.E [R2+0x40800], [R220.64], P2 ;  /* 0x40800000dc027fae */ /* 0x0003e80009121844 */
[----:B------:R1:W-:Y:S04]  /*20160*/  STL [R1+0x2534], R221 ;  /* 0x002534dd01007387 */ /* 0x0003e80000100800 */
[----:B-1----:R-:W4:Y:S01]  /*20170*/  LDL.LU.64 R220, [R1+0x3c0] ;  /* 0x0003c00001dc7983 */ /* 0x002f220000300a00 */
[----:B--2---:R-:W-:-:S05]  /*20180*/  IMAD.WIDE R226, R3, 0x4, R226 ;  /* 0x0000000403e27825 */ /* 0x004fca00078e02e2 */
[----:B------:R-:W-:Y:S04]  /*20190*/  STL [R1+0x2538], R226 ;  /* 0x002538e201007387 */ /* 0x000fe80000100800 */
[----:B------:R1:W-:Y:S04]  /*201a0*/  LDGSTS.E [R2+0x41000], [R226.64], P2 ;  /* 0x41000000e2027fae */ /* 0x0003e80009121844 */
[----:B------:R1:W-:Y:S04]  /*201b0*/  STL [R1+0x2530], R227 ;  /* 0x002530e301007387 */ /* 0x0003e80000100800 */
[----:B-1----:R-:W2:Y:S01]  /*201c0*/  LDL.LU.64 R226, [R1+0x3a0] ;  /* 0x0003a00001e27983 */ /* 0x002ea20000300a00 */
[----:B----4-:R-:W-:-:S05]  /*201d0*/  IMAD.WIDE R220, R3, 0x4, R220 ;  /* 0x0000000403dc7825 */ /* 0x010fca00078e02dc */
        /* <DEDUP_REMOVED lines=27> */
[----:B------:R3:W-:Y:S02]  /*20390*/  STL [R1+0x2500], R227 ;  /* 0x002500e301007387 */ /* 0x0007e40000100800 */
[----:B---3--:R-:W-:-:S02]  /*203a0*/  IMAD.WIDE R226, R3, 0x4, R250 ;  /* 0x0000000403e27825 */ /* 0x008fc400078e02fa */
[----:B------:R-:W2:Y:S02]  /*203b0*/  LDL.LU.64 R250, [R1+0x1e0] ;  /* 0x0001e00001fa7983 */ /* 0x000ea40000300a00 */
[----:B----4-:R-:W-:-:S05]  /*203c0*/  IMAD.WIDE R220, R3, 0x4, R220 ;  /* 0x0000000403dc7825 */ /* 0x010fca00078e02dc */
[----:B------:R-:W-:Y:S04]  /*203d0*/  STL [R1+0x24fc], R220 ;  /* 0x0024fcdc01007387 */ /* 0x000fe80000100800 */
[----:B------:R1:W-:Y:S04]  /*203e0*/  LDGSTS.E [R2+0x44800], [R220.64], P2 ;  /* 0x44800000dc027fae */ /* 0x0003e80009121844 */
[----:B------:R1:W-:Y:S04]  /*203f0*/  STL [R1+0x24f4], R221 ;  /* 0x0024f4dd01007387 */ /* 0x0003e80000100800 */
[----:B------:R3:W-:Y:S04]  /*20400*/  LDGSTS.E [R2+0x45000], [R226.64], P2 ;  /* 0x45000000e2027fae */ /* 0x0007e80009121844 */
[----:B-1----:R-:W4:Y:S04]  /*20410*/  LDL.LU.64 R220, [R1+0x2c0] ;  /* 0x0002c00001dc7983 */ /* 0x002f280000300a00 */
[----:B------:R-:W-:Y:S04]  /*20420*/  STL [R1+0x24f8], R226 ;  /* 0x0024f8e201007387 */ /* 0x000fe80000100800 */
[----:B------:R3:W-:Y:S04]  /*20430*/  STL [R1+0x24f0], R227 ;  /* 0x0024f0e301007387 */ /* 0x0007e80000100800 */
[----:B---3--:R-:W3:Y:S01]  /*20440*/  LDL.LU.64 R226, [R1+0x2a0] ;  /* 0x0002a00001e27983 */ /* 0x008ee20000300a00 */
[----:B----4-:R-:W-:-:S05]  /*20450*/  IMAD.WIDE R220, R3, 0x4, R220 ;  /* 0x0000000403dc7825 */ /* 0x010fca00078e02dc */
[----:B------:R-:W-:Y:S04]  /*20460*/  STL [R1+0x24ec], R220 ;  /* 0x0024ecdc01007387 */ /* 0x000fe80000100800 */
[----:B------:R1:W-:Y:S04]  /*20470*/  LDGSTS.E [R2+0x45800], [R220.64], P2 ;  /* 0x45800000dc027fae */ /* 0x0003e80009121844 */
[----:B------:R1:W-:Y:S04]  /*20480*/  STL [R1+0x24e4], R221 ;  /* 0x0024e4dd01007387 */ /* 0x0003e80000100800 */
[----:B-1----:R-:W4:Y:S01]  /*20490*/  LDL.LU.64 R220, [R1+0x280] ;  /* 0x0002800001dc7983 */ /* 0x002f220000300a00 */
[----:B---3--:R-:W-:-:S05]  /*204a0*/  IMAD.WIDE R226, R3, 0x4, R226 ;  /* 0x0000000403e27825 */ /* 0x008fca00078e02e2 */
[----:B------:R-:W-:Y:S04]  /*204b0*/  STL [R1+0x24e8], R226 ;  /* 0x0024e8e201007387 */ /* 0x000fe80000100800 */
[----:B------:R1:W-:Y:S04]  /*204c0*/  LDGSTS.E [R2+0x46000], [R226.64], P2 ;  /* 0x46000000e2027fae */ /* 0x0003e80009121844 */
[----:B------:R1:W-:Y:S04]  /*204d0*/  STL [R1+0x24e0], R227 ;  /* 0x0024e0e301007387 */ /* 0x0003e80000100800 */
[----:B-1----:R-:W3:Y:S01]  /*204e0*/  LDL.LU.64 R226, [R1+0x260] ;  /* 0x0002600001e27983 */ /* 0x002ee20000300a00 */
        /* <DEDUP_REMOVED lines=18> */
[----:B------:R2:W-:Y:S02]  /*20610*/  STL [R1+0x24c0], R227 ;  /* 0x0024c0e301007387 */ /* 0x0005e40000100800 */
[----:B--2---:R-:W-:-:S02]  /*20620*/  IMAD.WIDE R226, R3, 0x4, R250 ;  /* 0x0000000403e27825 */ /* 0x004fc400078e02fa */
        /* <DEDUP_REMOVED lines=40> */
[----:B------:R-:W2:Y:S02]  /*208b0*/  LDL.LU.64 R250, [R1] ;  /* 0x0000000001fa7983 */ /* 0x000ea40000300a00 */
        /* <DEDUP_REMOVED lines=12> */
[----:B------:R1:W-:Y:S01]  /*20980*/  STL [R1+0x2464], R221 ;  /* 0x002464dd01007387 */ /* 0x0003e20000100800 */
[----:B---3--:R-:W-:-:S03]  /*20990*/  IMAD.WIDE R226, R3, 0x4, R226 ;  /* 0x0000000403e27825 */ /* 0x008fc600078e02e2 */
[----:B-1----:R-:W3:Y:S04]  /*209a0*/  LDL.LU.64 R220, [R1+0x80] ;  /* 0x0000800001dc7983 */ /* 0x002ee80000300a00 */
[----:B------:R-:W-:Y:S04]  /*209b0*/  STL [R1+0x2468], R226 ;  /* 0x002468e201007387 */ /* 0x000fe80000100800 */
[----:B------:R1:W-:Y:S04]  /*209c0*/  LDGSTS.E [R2+0x4e000], [R226.64], P2 ;  /* 0x4e000000e2027fae */ /* 0x0003e80009121844 */
[----:B------:R1:W-:Y:S04]  /*209d0*/  STL [R1+0x2460], R227 ;  /* 0x002460e301007387 */ /* 0x0003e80000100800 */
[----:B-1----:R-:W4:Y:S01]  /*209e0*/  LDL.LU.64 R226, [R1+0x60] ;  /* 0x0000600001e27983 */ /* 0x002f220000300a00 */
[----:B---3--:R-:W-:-:S05]  /*209f0*/  IMAD.WIDE R220, R3, 0x4, R220 ;  /* 0x0000000403dc7825 */ /* 0x008fca00078e02dc */
[----:B------:R-:W-:Y:S04]  /*20a00*/  STL [R1+0x245c], R220 ;  /* 0x00245cdc01007387 */ /* 0x000fe80000100800 */
[----:B------:R1:W-:Y:S04]  /*20a10*/  LDGSTS.E [R2+0x4e800], [R220.64], P2 ;  /* 0x4e800000dc027fae */ /* 0x0003e80009121844 */
[----:B------:R1:W-:Y:S01]  /*20a20*/  STL [R1+0x2454], R221 ;  /* 0x002454dd01007387 */ /* 0x0003e20000100800 */
[----:B----4-:R-:W-:-:S03]  /*20a30*/  IMAD.WIDE R226, R3, 0x4, R226 ;  /* 0x0000000403e27825 */ /* 0x010fc600078e02e2 */
[----:B-1----:R-:W3:Y:S04]  /*20a40*/  LDL.LU.64 R220, [R1+0x40] ;  /* 0x0000400001dc7983 */ /* 0x002ee80000300a00 */
[----:B------:R-:W-:Y:S04]  /*20a50*/  STL [R1+0x2458], R226 ;  /* 0x002458e201007387 */ /* 0x000fe80000100800 */
[----:B------:R1:W-:Y:S04]  /*20a60*/  LDGSTS.E [R2+0x4f000], [R226.64], P2 ;  /* 0x4f000000e2027fae */ /* 0x0003e80009121844 */
[----:B------:R1:W-:Y:S04]  /*20a70*/  STL [R1+0x2450], R227 ;  /* 0x002450e301007387 */ /* 0x0003e80000100800 */
[----:B-1----:R-:W4:Y:S01]  /*20a80*/  LDL.LU.64 R226, [R1+0x20] ;  /* 0x0000200001e27983 */ /* 0x002f220000300a00 */
[----:B--2---:R-:W-:-:S04]  /*20a90*/  IMAD.WIDE R250, R3, 0x4, R250 ;  /* 0x0000000403fa7825 */ /* 0x004fc800078e02fa */
        /* <DEDUP_REMOVED lines=29> */
[----:B---3--:R-:W-:-:S05]  /*20c70*/  IMAD.WIDE R220, R3, 0x4, R220 ;  /* 0x0000000403dc7825 */ /* 0x008fca00078e02dc */
[----:B------:R-:W-:Y:S04]  /*20c80*/  STL [R1+0x244c], R220 ;  /* 0x00244cdc01007387 */ /* 0x000fe80000100800 */
[----:B------:R1:W-:Y:S04]  /*20c90*/  LDGSTS.E [R2+0x4f800], [R220.64], P2 ;  /* 0x4f800000dc027fae */ /* 0x0003e80009121844 */
[----:B------:R1:W-:Y:S01]  /*20ca0*/  STL [R1+0x2444], R221 ;  /* 0x002444dd01007387 */ /* 0x0003e20000100800 */
[----:B----4-:R-:W-:-:S03]  /*20cb0*/  IMAD.WIDE R226, R3, 0x4, R226 ;  /* 0x0000000403e27825 */ /* 0x010fc600078e02e2 */
[----:B-1----:R-:W2:Y:S04]  /*20cc0*/  LDL.LU.64 R220, [R1+0x418] ;  /* 0x0004180001dc7983 */ /* 0x002ea80000300a00 */
[----:B------:R-:W-:Y:S04]  /*20cd0*/  STL [R1+0x2448], R226 ;  /* 0x002448e201007387 */ /* 0x000fe80000100800 */
[----:B------:R1:W-:Y:S04]  /*20ce0*/  LDGSTS.E [R2+0x50000], [R226.64], P2 ;  /* 0x50000000e2027fae */ /* 0x0003e80009121844 */
[----:B------:R1:W-:Y:S04]  /*20cf0*/  STL [R1+0x2440], R227 ;  /* 0x002440e301007387 */ /* 0x0003e80000100800 */
[----:B------:R3:W-:Y:S04]  /*20d00*/  STL.64 [R1+0x1d30], R250 ;  /* 0x001d30fa01007387 */ /* 0x0007e80000100a00 */
[----:B------:R3:W-:Y:S01]  /*20d10*/  LDGSTS.E [R2+0x50800], [R250.64], P2 ;  /* 0x50800000fa027fae */ /* 0x0007e20009121844 */
[----:B-1----:R-:W-:-:S05]  /*20d20*/  IMAD.WIDE R226, R3, 0x4, R244 ;  /* 0x0000000403e27825 */ /* 0x002fca00078e02f4 */
[----:B------:R-:W-:Y:S04]  /*20d30*/  STL.64 [R1+0x1d28], R226 ;  /* 0x001d28e201007387 */ /* 0x000fe80000100a00 */
[----:B------:R1:W-:Y:S04]  /*20d40*/  STL.64 [R1+0x1d20], R14 ;  /* 0x001d200e01007387 */ /* 0x0003e80000100a00 */
[----:B------:R-:W-:Y:S04]  /*20d50*/  STL.64 [R1+0x1d18], R22 ;  /* 0x001d181601007387 */ /* 0x000fe80000100a00 */
[----:B------:R-:W-:Y:S04]  /*20d60*/  STL.64 [R1+0x1d10], R30 ;  /* 0x001d101e01007387 */ /* 0x000fe80000100a00 */
[----:B------:R-:W-:Y:S04]  /*20d70*/  STL.64 [R1+0x1d08], R38 ;  /* 0x001d082601007387 */ /* 0x000fe80000100a00 */
[----:B------:R4:W-:Y:S04]  /*20d80*/  STL.64 [R1+0x1d00], R46 ;  /* 0x001d002e01007387 */ /* 0x0009e80000100a00 */
        /* <DEDUP_REMOVED lines=21> */
[----:B---3--:R-:W3:Y:S04]  /*20ee0*/  LDL.LU.64 R250, [R1+0x2588] ;  /* 0x0025880001fa7983 */ /* 0x008ee80000300a00 */
[----:B------:R-:W-:Y:S04]  /*20ef0*/  STL.64 [R1+0x1c50], R222 ;  /* 0x001c50de01007387 */ /* 0x000fe80000100a00 */
[----:B------:R-:W3:Y:S04]  /*20f00*/  LDL R0, [R1+0x256c] ;  /* 0x00256c0001007983 */ /* 0x000ee80000100800 */
[----:B------:R-:W-:Y:S04]  /*20f10*/  STL.64 [R1+0x1c48], R230 ;  /* 0x001c48e601007387 */ /* 0x000fe80000100a00 */
[----:B------:R1:W-:Y:S04]  /*20f20*/  LDGSTS.E [R2+0x51000], [R226.64], P2 ;  /* 0x51000000e2027fae */ /* 0x0003e80009121844 */
[----:B------:R-:W-:Y:S04]  /*20f30*/  STL.64 [R1+0x1c40], R238 ;  /* 0x001c40ee01007387 */ /* 0x000fe80000100a00 */
[----:B------:R1:W-:Y:S04]  /*20f40*/  LDGSTS.E [R2+0x51800], [R14.64], P2 ;  /* 0x518000000e027fae */ /* 0x0003e80009121844 */
[----:B------:R2:W-:Y:S04]  /*20f50*/  LDGSTS.E [R2+0x52000], [R22.64], P2 ;  /* 0x5200000016027fae */ /* 0x0005e80009121844 */
[----:B------:R4:W-:Y:S04]  /*20f60*/  LDGSTS.E [R2+0x52800], [R30.64], P2 ;  /* 0x528000001e027fae */ /* 0x0009e80009121844 */
[----:B-1----:R-:W3:Y:S04]  /*20f70*/  LDL.LU.64 R14, [R1+0x3f8] ;  /* 0x0003f800010e7983 */ /* 0x002ee80000300a00 */
[----:B------:R-:W3:Y:S04]  /*20f80*/  LDL.LU.64 R226, [R1+0x3d8] ;  /* 0x0003d80001e27983 */ /* 0x000ee80000300a00 */
[----:B------:R1:W-:Y:S04]  /*20f90*/  LDGSTS.E [R2+0x53000], [R38.64], P2 ;  /* 0x5300000026027fae */ /* 0x0003e80009121844 */
[----:B------:R4:W-:Y:S04]  /*20fa0*/  LDGSTS.E [R2+0x53800], [R46.64], P2 ;  /* 0x538000002e027fae */ /* 0x0009e80009121844 */
[----:B------:R1:W-:Y:S04]  /*20fb0*/  LDGSTS.E [R2+0x54000], [R54.64], P2 ;  /* 0x5400000036027fae */ /* 0x0003e80009121844 */
[----:B------:R2:W-:Y:S04]  /*20fc0*/  LDGSTS.E [R2+0x54800], [R62.64], P2 ;  /* 0x548000003e027fae */ /* 0x0005e80009121844 */
[----:B----4-:R-:W4:Y:S04]  /*20fd0*/  LDL.LU.64 R46, [R1+0x3b8] ;  /* 0x0003b800012e7983 */ /* 0x010f280000300a00 */
[----:B-1----:R-:W4:Y:S04]  /*20fe0*/  LDL.LU.64 R38, [R1+0x3a8] ;  /* 0x0003a80001267983 */ /* 0x002f280000300a00 */
[----:B------:R-:W4:Y:S04]  /*20ff0*/  LDL.LU.64 R30, [R1+0x3b0] ;  /* 0x0003b000011e7983 */ /* 0x000f280000300a00 */
[----:B------:R-:W4:Y:S04]  /*21000*/  LDL.LU.64 R244, [R1+0x390] ;  /* 0x0003900001f47983 */ /* 0x000f280000300a00 */
        /* <DEDUP_REMOVED lines=22> */
[----:B--2---:R-:W-:-:S05]  /*21170*/  IMAD.WIDE R220, R3, 0x4, R220 ;  /* 0x0000000403dc7825 */ /* 0x004fca00078e02dc */
[----:B------:R-:W-:Y:S04]  /*21180*/  STL [R1+0x243c], R220 ;  /* 0x00243cdc01007387 */ /* 0x000fe80000100800 */
[----:B------:R-:W-:Y:S04]  /*21190*/  STL [R1+0x2434], R221 ;  /* 0x002434dd01007387 */ /* 0x000fe80000100800 */
[----:B------:R-:W2:Y:S04]  /*211a0*/  LDL.LU.64 R62, [R1+0x398] ;  /* 0x00039800013e7983 */ /* 0x000ea80000300a00 */
[----:B------:R-:W2:Y:S04]  /*211b0*/  LDL.LU.64 R54, [R1+0x378] ;  /* 0x0003780001367983 */ /* 0x000ea80000300a00 */
[----:B---3--:R3:W-:Y:S01]  /*211c0*/  LDGSTS.E [R0+0x40200], [R220.64], P2 ;  /* 0x40200000dc007fae */ /* 0x0087e20009121844 */
[----:B------:R-:W-:-:S04]  /*211d0*/  IMAD.WIDE R14, R3, 0x4, R14 ;  /* 0x00000004030e7825 */ /* 0x000fc800078e020e */
[C---:B------:R-:W-:Y:S01]  /*211e0*/  IMAD.WIDE R22, R3.reuse, 0x4, R226 ;  /* 0x0000000403167825 */ /* 0x040fe200078e02e2 */
[----:B------:R-:W-:Y:S04]  /*211f0*/  STL [R1+0x2438], R14 ;  /* 0x0024380e01007387 */ /* 0x000fe80000100800 */
[----:B------:R4:W-:Y:S04]  /*21200*/  STL [R1+0x242c], R15 ;  /* 0x00242c0f01007387 */ /* 0x0009e80000100800 */
[----:B------:R-:W-:Y:S04]  /*21210*/  STL [R1+0x2430], R22 ;  /* 0x0024301601007387 */ /* 0x000fe80000100800 */
[----:B------:R1:W-:Y:S04]  /*21220*/  STL [R1+0x2424], R23 ;  /* 0x0024241701007387 */ /* 0x0003e80000100800 */
[----:B------:R-:W3:Y:S04]  /*21230*/  LDL.LU.64 R226, [R1+0x388] ;  /* 0x0003880001e27983 */ /* 0x000ee80000300a00 */
[----:B------:R4:W-:Y:S04]  /*21240*/  LDGSTS.E [R0+0x40a00], [R14.64], P2 ;  /* 0x40a000000e007fae */ /* 0x0009e80009121844 */
[----:B------:R1:W-:Y:S01]  /*21250*/  LDGSTS.E [R0+0x41200], [R22.64], P2 ;  /* 0x4120000016007fae */ /* 0x0003e20009121844 */
[----:B----4-:R-:W-:-:S03]  /*21260*/  IMAD.WIDE R14, R3, 0x4, R46 ;  /* 0x00000004030e7825 */ /* 0x010fc600078e022e */
[----:B------:R-:W4:Y:S01]  /*21270*/  LDL.LU.64 R46, [R1+0x368] ;  /* 0x00036800012e7983 */ /* 0x000f220000300a00 */
[----:B-1----:R-:W-:-:S03]  /*21280*/  IMAD.WIDE R22, R3, 0x4, R38 ;  /* 0x0000000403167825 */ /* 0x002fc600078e0226 */
[----:B------:R-:W-:Y:S04]  /*21290*/  STL [R1+0x2428], R14 ;  /* 0x0024280e01007387 */ /* 0x000fe80000100800 */
[----:B------:R1:W-:Y:S04]  /*212a0*/  STL [R1+0x241c], R15 ;  /* 0x00241c0f01007387 */ /* 0x0003e80000100800 */
[----:B------:R-:W-:Y:S04]  /*212b0*/  STL [R1+0x2420], R22 ;  /* 0x0024201601007387 */ /* 0x000fe80000100800 */
[----:B------:R1:W-:Y:S04]  /*212c0*/  LDGSTS.E [R0+0x41a00], [R14.64], P2 ;  /* 0x41a000000e007fae */ /* 0x0003e80009121844 */
[----:B------:R-:W4:Y:S04]  /*212d0*/  LDL.LU.64 R38, [R1+0x370] ;  /* 0x0003700001267983 */ /* 0x000f280000300a00 */
[----:B------:R1:W-:Y:S02]  /*212e0*/  STL [R1+0x2414], R23 ;  /* 0x0024141701007387 */ /* 0x0003e40000100800 */
[----:B-1----:R-:W-:-:S02]  /*212f0*/  IMAD.WIDE R14, R3, 0x4, R30 ;  /* 0x00000004030e7825 */ /* 0x002fc400078e021e */
[----:B------:R1:W-:Y:S04]  /*21300*/  LDGSTS.E [R0+0x42200], [R22.64], P2 ;  /* 0x4220000016007fae */ /* 0x0003e80009121844 */
[----:B------:R-:W4:Y:S04]  /*21310*/  LDL.LU.64 R30, [R1+0x350] ;  /* 0x00035000011e7983 */ /* 0x000f280000300a00 */
[----:B------:R-:W-:Y:S01]  /*21320*/  STL [R1+0x2418], R14 ;  /* 0x0024180e01007387 */ /* 0x000fe20000100800 */
[----:B-1----:R-:W-:-:S03]  /*21330*/  IMAD.WIDE R22, R3, 0x4, R244 ;  /* 0x0000000403167825 */ /* 0x002fc600078e02f4 */
[----:B------:R2:W-:Y:S04]  /*21340*/  STL [R1+0x240c], R15 ;  /* 0x00240c0f01007387 */ /* 0x0005e80000100800 */
[----:B------:R-:W-:Y:S04]  /*21350*/  STL [R1+0x2410], R22 ;  /* 0x0024101601007387 */ /* 0x000fe80000100800 */
[----:B------:R2:W-:Y:S04]  /*21360*/  LDGSTS.E [R0+0x42a00], [R14.64], P2 ;  /* 0x42a000000e007fae */ /* 0x0005e80009121844 */
[----:B------:R-:W4:Y:S04]  /*21370*/  LDL.LU.64 R244, [R1+0x358] ;  /* 0x0003580001f47983 */ /* 0x000f280000300a00 */
[----:B------:R1:W-:Y:S04]  /*21380*/  LDGSTS.E [R0+0x43200], [R22.64], P2 ;  /* 0x4320000016007fae */ /* 0x0003e80009121844 */
[----:B------:R1:W-:Y:S01]  /*21390*/  STL [R1+0x2404], R23 ;  /* 0x0024041701007387 */ /* 0x0003e20000100800 */
[----:B--2---:R-:W-:-:S03]  /*213a0*/  IMAD.WIDE R14, R3, 0x4, R62 ;  /* 0x00000004030e7825 */ /* 0x004fc600078e023e */
[----:B------:R-:W2:Y:S01]  /*213b0*/  LDL.LU.64 R62, [R1+0x338] ;  /* 0x00033800013e7983 */ /* 0x000ea20000300a00 */
[----:B-1----:R-:W-:-:S03]  /*213c0*/  IMAD.WIDE R22, R3, 0x4, R54 ;  /* 0x0000000403167825 */ /* 0x002fc600078e0236 */
[----:B------:R-:W-:Y:S04]  /*213d0*/  STL [R1+0x2408], R14 ;  /* 0x0024080e01007387 */ /* 0x000fe80000100800 */
[----:B------:R3:W-:Y:S04]  /*213e0*/  STL [R1+0x23fc], R15 ;  /* 0x0023fc0f01007387 */ /* 0x0007e80000100800 */
[----:B------:R-:W-:Y:S04]  /*213f0*/  STL [R1+0x2400], R22 ;  /* 0x0024001601007387 */ /* 0x000fe80000100800 */
[----:B------:R3:W-:Y:S04]  /*21400*/  LDGSTS.E [R0+0x43a00], [R14.64], P2 ;  /* 0x43a000000e007fae */ /* 0x0007e80009121844 */
[----:B------:R-:W2:Y:S04]  /*21410*/  LDL.LU.64 R54, [R1+0x348] ;  /* 0x0003480001367983 */ /* 0x000ea80000300a00 */
[----:B------:R4:W-:Y:S04]  /*21420*/  STL [R1+0x23f4], R23 ;  /* 0x0023f41701007387 */ /* 0x0009e80000100800 */
[----:B------:R4:W-:Y:S01]  /*21430*/  LDGSTS.E [R0+0x44200], [R22.64], P2 ;  /* 0x4420000016007fae */ /* 0x0009e20009121844 */
[----:B---3--:R-:W-:-:S03]  /*21440*/  IMAD.WIDE R14, R3, 0x4, R226 ;  /* 0x00000004030e7825 */ /* 0x008fc600078e02e2 */
[----:B------:R-:W3:Y:S04]  /*21450*/  LDL.LU.64 R226, [R1+0x218] ;  /* 0x0002180001e27983 */ /* 0x000ee80000300a00 */
[----:B------:R-:W-:Y:S04]  /*21460*/  STL [R1+0x23f8], R14 ;  /* 0x0023f80e01007387 */ /* 0x000fe80000100800 */
[----:B------:R1:W-:Y:S04]  /*21470*/  STL [R1+0x23ec], R15 ;  /* 0x0023ec0f01007387 */ /* 0x0003e80000100800 */
[----:B------:R1:W-:Y:S01]  /*21480*/  LDGSTS.E [R0+0x44a00], [R14.64], P2 ;  /* 0x44a000000e007fae */ /* 0x0003e20009121844 */
[----:B----4-:R-:W-:-:S05]  /*21490*/  IMAD.WIDE R22, R3, 0x4, R46 ;  /* 0x0000000403167825 */ /* 0x010fca00078e022e */
[----:B------:R-:W-:Y:S04]  /*214a0*/  STL [R1+0x23f0], R22 ;  /* 0x0023f01601007387 */ /* 0x000fe80000100800 */
[----:B------:R4:W-:Y:S04]  /*214b0*/  STL [R1+0x23e4], R23 ;  /* 0x0023e41701007387 */ /* 0x0009e80000100800 */
[----:B------:R-:W3:Y:S04]  /*214c0*/  LDL.LU.64 R46, [R1+0x330] ;  /* 0x00033000012e7983 */ /* 0x000ee80000300a00 */
[----:B------:R4:W-:Y:S01]  /*214d0*/  LDGSTS.E [R0+0x45200], [R22.64], P2 ;  /* 0x4520000016007fae */ /* 0x0009e20009121844 */
[----:B-1----:R-:W-:-:S03]  /*214e0*/  IMAD.WIDE R14, R3, 0x4, R38 ;  /* 0x00000004030e7825 */ /* 0x002fc600078e0226 */
[----:B------:R-:W3:Y:S04]  /*214f0*/  LDL.LU.64 R38, [R1+0x1d8] ;  /* 0x0001d80001267983 */ /* 0x000ee80000300a00 */
[----:B------:R-:W-:Y:S01]  /*21500*/  STL [R1+0x23e8], R14 ;  /* 0x0023e80e01007387 */ /* 0x000fe20000100800 */
[----:B----4-:R-:W-:-:S03]  /*21510*/  IMAD.WIDE R22, R3, 0x4, R30 ;  /* 0x0000000403167825 */ /* 0x010fc600078e021e */
[----:B------:R1:W-:Y:S04]  /*21520*/  STL [R1+0x23dc], R15 ;  /* 0x0023dc0f01007387 */ /* 0x0003e80000100800 */
[----:B------:R-:W-:Y:S04]  /*21530*/  STL [R1+0x23e0], R22 ;  /* 0x0023e01601007387 */ /* 0x000fe80000100800 */
[----:B------:R2:W-:Y:S04]  /*21540*/  STL [R1+0x23d4], R23 ;  /* 0x0023d41701007387 */ /* 0x0005e80000100800 */
[----:B------:R1:W-:Y:S04]  /*21550*/  LDGSTS.E [R0+0x45a00], [R14.64], P2 ;  /* 0x45a000000e007fae */ /* 0x0003e80009121844 */
[----:B------:R-:W4:Y:S04]  /*21560*/  LDL.LU.64 R30, [R1+0x1b8] ;  /* 0x0001b800011e7983 */ /* 0x000f280000300a00 */
[----:B------:R2:W-:Y:S01]  /*21570*/  LDGSTS.E [R0+0x46200], [R22.64], P2 ;  /* 0x4620000016007fae */ /* 0x0005e20009121844 */
[----:B-1----:R-:W-:-:S03]  /*21580*/  IMAD.WIDE R14, R3, 0x4, R244 ;  /* 0x00000004030e7825 */ /* 0x002fc600078e02f4 */
[----:B------:R-:W4:Y:S04]  /*21590*/  LDL.LU.64 R244, [R1+0x198] ;  /* 0x0001980001f47983 */ /* 0x000f280000300a00 */
[----:B------:R-:W-:Y:S04]  /*215a0*/  STL [R1+0x23d8], R14 ;  /* 0x0023d80e01007387 */ /* 0x000fe80000100800 */
[----:B------:R1:W-:Y:S04]  /*215b0*/  STL [R1+0x23cc], R15 ;  /* 0x0023cc0f01007387 */ /* 0x0003e80000100800 */
[----:B------:R1:W-:Y:S01]  /*215c0*/  LDGSTS.E [R0+0x46a00], [R14.64], P2 ;  /* 0x46a000000e007fae */ /* 0x0003e20009121844 */
[----:B--2---:R-:W-:-:S05]  /*215d0*/  IMAD.WIDE R22, R3, 0x4, R62 ;  /* 0x0000000403167825 */ /* 0x004fca00078e023e */
[----:B------:R-:W-:Y:S04]  /*215e0*/  STL [R1+0x23d0], R22 ;  /* 0x0023d01601007387 */ /* 0x000fe80000100800 */
[----:B------:R3:W-:Y:S04]  /*215f0*/  STL [R1+0x23c4], R23 ;  /* 0x0023c41701007387 */ /* 0x0007e80000100800 */
[----:B------:R3:W-:Y:S04]  /*21600*/  LDGSTS.E [R0+0x47200], [R22.64], P2 ;  /* 0x4720000016007fae */ /* 0x0007e80009121844 */
[----:B------:R-:W2:Y:S01]  /*21610*/  LDL.LU.64 R70, [R1+0x178] ;  /* 0x0001780001467983 */ /* 0x000ea20000300a00 */
[----:B-1----:R-:W-:-:S03]  /*21620*/  IMAD.WIDE R14, R3, 0x4, R54 ;  /* 0x00000004030e7825 */ /* 0x002fc600078e0236 */
[----:B------:R-:W2:Y:S04]  /*21630*/  LDL.LU.64 R62, [R1+0x158] ;  /* 0x00015800013e7983 */ /* 0x000ea80000300a00 */
[----:B------:R-:W-:Y:S04]  /*21640*/  STL [R1+0x23c8], R14 ;  /* 0x0023c80e01007387 */ /* 0x000fe80000100800 */
[----:B------:R1:W-:Y:S04]  /*21650*/  STL [R1+0x23bc], R15 ;  /* 0x0023bc0f01007387 */ /* 0x0003e80000100800 */
[----:B------:R1:W-:Y:S01]  /*21660*/  LDGSTS.E [R0+0x47a00], [R14.64], P2 ;  /* 0x47a000000e007fae */ /* 0x0003e20009121844 */
[----:B---3--:R-:W-:-:S05]  /*21670*/  IMAD.WIDE R22, R3, 0x4, R226 ;  /* 0x0000000403167825 */ /* 0x008fca00078e02e2 */
[----:B------:R-:W-:Y:S04]  /*21680*/  STL [R1+0x23c0], R22 ;  /* 0x0023c01601007387 */ /* 0x000fe80000100800 */
[----:B------:R-:W3:Y:S04]  /*21690*/  LDL.LU.64 R54, [R1+0x138] ;  /* 0x0001380001367983 */ /* 0x000ee80000300a00 */
[----:B------:R-:W3:Y:S04]  /*216a0*/  LDL.LU.64 R226, [R1+0x118] ;  /* 0x0001180001e27983 */ /* 0x000ee80000300a00 */
[----:B------:R1:W-:Y:S04]  /*216b0*/  LDGSTS.E [R0+0x48200], [R22.64], P2 ;  /* 0x4820000016007fae */ /* 0x0003e80009121844 */
[----:B------:R1:W-:Y:S02]  /*216c0*/  STL [R1+0x23b8], R23 ;  /* 0x0023b81701007387 */ /* 0x0003e40000100800 */
[----:B-1----:R-:W-:-:S05]  /*216d0*/  IMAD.WIDE R14, R3, 0x4, R46 ;  /* 0x00000004030e7825 */ /* 0x002fca00078e022e */
[----:B------:R-:W-:Y:S01]  /*216e0*/  STL [R1+0x23b4], R14 ;  /* 0x0023b40e01007387 */ /* 0x000fe20000100800 */
[----:B------:R-:W-:-:S03]  /*216f0*/  IMAD.WIDE R22, R3, 0x4, R38 ;  /* 0x0000000403167825 */ /* 0x000fc600078e0226 */
[----:B------:R4:W-:Y:S04]  /*21700*/  STL [R1+0x23ac], R15 ;  /* 0x0023ac0f01007387 */ /* 0x0009e80000100800 */
[----:B------:R-:W-:Y:S04]  /*21710*/  STL [R1+0x23b0], R22 ;  /* 0x0023b01601007387 */ /* 0x000fe80000100800 */
[----:B------:R4:W-:Y:S04]  /*21720*/  LDGSTS.E [R0+0x48a00], [R14.64], P2 ;  /* 0x48a000000e007fae */ /* 0x0009e80009121844 */
[----:B------:R-:W3:Y:S04]  /*21730*/  LDL.LU.64 R46, [R1+0xf8] ;  /* 0x0000f800012e7983 */ /* 0x000ee80000300a00 */
[----:B------:R-:W3:Y:S04]  /*21740*/  LDL.LU.64 R38, [R1+0xd8] ;  /* 0x0000d80001267983 */ /* 0x000ee80000300a00 */
[----:B------:R1:W-:Y:S04]  /*21750*/  LDGSTS.E [R0+0x49200], [R22.64], P2 ;  /* 0x4920000016007fae */ /* 0x0003e80009121844 */
[----:B------:R1:W-:Y:S01]  /*21760*/  STL [R1+0x23a8], R23 ;  /* 0x0023a81701007387 */ /* 0x0003e20000100800 */
[----:B----4-:R-:W-:-:S05]  /*21770*/  IMAD.WIDE R14, R3, 0x4, R30 ;  /* 0x00000004030e7825 */ /* 0x010fca00078e021e */
[----:B------:R-:W-:Y:S01]  /*21780*/  STL [R1+0x23a4], R14 ;  /* 0x0023a40e01007387 */ /* 0x000fe20000100800 */
[----:B-1----:R-:W-:-:S03]  /*21790*/  IMAD.WIDE R22, R3, 0x4, R244 ;  /* 0x0000000403167825 */ /* 0x002fc600078e02f4 */
[----:B------:R2:W-:Y:S04]  /*217a0*/  STL [R1+0x239c], R15 ;  /* 0x00239c0f01007387 */ /* 0x0005e80000100800 */
[----:B------:R-:W-:Y:S04]  /*217b0*/  STL [R1+0x23a0], R22 ;  /* 0x0023a01601007387 */ /* 0x000fe80000100800 */
[----:B------:R-:W4:Y:S04]  /*217c0*/  LDL.LU.64 R30, [R1+0xb8] ;  /* 0x0000b800011e7983 */ /* 0x000f280000300a00 */
[----:B------:R2:W-:Y:S04]  /*217d0*/  LDGSTS.E [R0+0x49a00], [R14.64], P2 ;  /* 0x49a000000e007fae */ /* 0x0005e80009121844 */
[----:B------:R-:W4:Y:S04]  /*217e0*/  LDL.LU.64 R244, [R1+0x98] ;  /* 0x0000980001f47983 */ /* 0x000f280000300a00 */
[----:B------:R1:W-:Y:S04]  /*217f0*/  LDGSTS.E [R0+0x4a200], [R22.64], P2 ;  /* 0x4a20000016007fae */ /* 0x0003e80009121844 */
[----:B------:R1:W-:Y:S01]  /*21800*/  STL [R1+0x2398], R23 ;  /* 0x0023981701007387 */ /* 0x0003e20000100800 */
[----:B--2---:R-:W-:-:S04]  /*21810*/  IMAD.WIDE R14, R3, 0x4, R70 ;  /* 0x00000004030e7825 */ /* 0x004fc800078e0246 */
[C---:B-1----:R-:W-:Y:S01]  /*21820*/  IMAD.WIDE R22, R3.reuse, 0x4, R62 ;  /* 0x0000000403167825 */ /* 0x042fe200078e023e */
[----:B------:R-:W-:Y:S04]  /*21830*/  STL [R1+0x2394], R14 ;  /* 0x0023940e01007387 */ /* 0x000fe80000100800 */
[----:B------:R3:W-:Y:S04]  /*21840*/  LDGSTS.E [R0+0x4aa00], [R14.64], P2 ;  /* 0x4aa000000e007fae */ /* 0x0007e80009121844 */
[----:B------:R3:W-:Y:S04]  /*21850*/  STL [R1+0x238c], R15 ;  /* 0x00238c0f01007387 */ /* 0x0007e80000100800 */
[----:B------:R-:W-:Y:S04]  /*21860*/  STL [R1+0x2390], R22 ;  /* 0x0023901601007387 */ /* 0x000fe80000100800 */
[----:B------:R1:W-:Y:S04]  /*21870*/  LDGSTS.E [R0+0x4b200], [R22.64], P2 ;  /* 0x4b20000016007fae */ /* 0x0003e80009121844 */
[----:B------:R1:W-:Y:S01]  /*21880*/  STL [R1+0x2388], R23 ;  /* 0x0023881701007387 */ /* 0x0003e20000100800 */
[----:B---3--:R-:W-:-:S04]  /*21890*/  IMAD.WIDE R14, R3, 0x4, R54 ;  /* 0x00000004030e7825 */ /* 0x008fc800078e0236 */
[C---:B-1----:R-:W-:Y:S01]  /*218a0*/  IMAD.WIDE R22, R3.reuse, 0x4, R226 ;  /* 0x0000000403167825 */ /* 0x042fe200078e02e2 */
[----:B------:R-:W-:Y:S04]  /*218b0*/  STL [R1+0x2384], R14 ;  /* 0x0023840e01007387 */ /* 0x000fe80000100800 */
[----:B------:R1:W-:Y:S04]  /*218c0*/  STL [R1+0x237c], R15 ;  /* 0x00237c0f01007387 */ /* 0x0003e80000100800 */
[----:B------:R-:W-:Y:S04]  /*218d0*/  STL [R1+0x2380], R22 ;  /* 0x0023801601007387 */ /* 0x000fe80000100800 */
[----:B------:R-:W2:Y:S04]  /*218e0*/  LDL.LU.64 R226, [R1+0x88] ;  /* 0x0000880001e27983 */ /* 0x000ea80000300a00 */
[----:B------:R1:W-:Y:S04]  /*218f0*/  LDGSTS.E [R0+0x4ba00], [R14.64], P2 ;  /* 0x4ba000000e007fae */ /* 0x0003e80009121844 */
[----:B------:R3:W-:Y:S04]  /*21900*/  STL [R1+0x2378], R23 ;  /* 0x0023781701007387 */ /* 0x0007e80000100800 */
[----:B------:R3:W-:Y:S04]  /*21910*/  LDGSTS.E [R0+0x4c200], [R22.64], P2 ;  /* 0x4c20000016007fae */ /* 0x0007e80009121844 */
[----:B------:R-:W2:Y:S01]  /*21920*/  LDL.LU.64 R118, [R1+0x78] ;  /* 0x0000780001767983 */ /* 0x000ea20000300a00 */
[----:B-1----:R-:W-:-:S04]  /*21930*/  IMAD.WIDE R14, R3, 0x4, R46 ;  /* 0x00000004030e7825 */ /* 0x002fc800078e022e */
[C---:B---3--:R-:W-:Y:S01]  /*21940*/  IMAD.WIDE R22, R3.reuse, 0x4, R38 ;  /* 0x0000000403167825 */ /* 0x048fe200078e0226 */
[----:B------:R-:W-:Y:S04]  /*21950*/  STL [R1+0x2374], R14 ;  /* 0x0023740e01007387 */ /* 0x000fe80000100800 */
[----:B------:R4:W-:Y:S04]  /*21960*/  LDGSTS.E [R0+0x4ca00], [R14.64], P2 ;  /* 0x4ca000000e007fae */ /* 0x0009e80009121844 */
[----:B------:R4:W-:Y:S04]  /*21970*/  STL [R1+0x236c], R15 ;  /* 0x00236c0f01007387 */ /* 0x0009e80000100800 */
[----:B------:R-:W3:Y:S04]  /*21980*/  LDL.LU.64 R110, [R1+0x70] ;  /* 0x00007000016e7983 */ /* 0x000ee80000300a00 */
[----:B------:R-:W3:Y:S04]  /*21990*/  LDL.LU.64 R102, [R1+0x68] ;  /* 0x0000680001667983 */ /* 0x000ee80000300a00 */
[----:B------:R-:W-:Y:S04]  /*219a0*/  STL [R1+0x2370], R22 ;  /* 0x0023701601007387 */ /* 0x000fe80000100800 */
[----:B------:R1:W-:Y:S04]  /*219b0*/  STL [R1+0x2368], R23 ;  /* 0x0023681701007387 */ /* 0x0003e80000100800 */
[----:B------:R1:W-:Y:S01]  /*219c0*/  LDGSTS.E [R0+0x4d200], [R22.64], P2 ;  /* 0x4d20000016007fae */ /* 0x0003e20009121844 */
[----:B----4-:R-:W-:-:S05]  /*219d0*/  IMAD.WIDE R14, R3, 0x4, R30 ;  /* 0x00000004030e7825 */ /* 0x010fca00078e021e */
[----:B------:R-:W-:Y:S04]  /*219e0*/  STL [R1+0x2364], R14 ;  /* 0x0023640e01007387 */ /* 0x000fe80000100800 */
[----:B------:R-:W4:Y:S04]  /*219f0*/  LDL.LU.64 R94, [R1+0x778] ;  /* 0x00077800015e7983 */ /* 0x000f280000300a00 */
[----:B------:R-:W4:Y:S01]  /*21a00*/  LDL.LU.64 R86, [R1+0x738] ;  /* 0x0007380001567983 */ /* 0x000f220000300a00 */
[----:B-1----:R-:W-:-:S03]  /*21a10*/  IMAD.WIDE R22, R3, 0x4, R244 ;  /* 0x0000000403167825 */ /* 0x002fc600078e02f4 */
[----:B------:R-:W4:Y:S04]  /*21a20*/  LDL.LU.64 R78, [R1+0x58] ;  /* 0x00005800014e7983 */ /* 0x000f280000300a00 */
[----:B------:R-:W4:Y:S04]  /*21a30*/  LDL.LU.64 R70, [R1+0x50] ;  /* 0x0000500001467983 */ /* 0x000f280000300a00 */
[----:B------:R-:W4:Y:S04]  /*21a40*/  LDL.LU.64 R62, [R1+0x48] ;  /* 0x00004800013e7983 */ /* 0x000f280000300a00 */
[----:B------:R-:W4:Y:S04]  /*21a50*/  LDL.LU.64 R54, [R1+0x38] ;  /* 0x0000380001367983 */ /* 0x000f280000300a00 */
[----:B------:R2:W-:Y:S04]  /*21a60*/  STL [R1+0x235c], R15 ;  /* 0x00235c0f01007387 */ /* 0x0005e80000100800 */
[----:B------:R-:W4:Y:S04]  /*21a70*/  LDL.LU.64 R46, [R1+0x30] ;  /* 0x00003000012e7983 */ /* 0x000f280000300a00 */
[----:B------:R-:W4:Y:S04]  /*21a80*/  LDL.LU.64 R38, [R1+0x28] ;  /* 0x0000280001267983 */ /* 0x000f280000300a00 */
[----:B------:R-:W-:Y:S04]  /*21a90*/  STL [R1+0x2360], R22 ;  /* 0x0023601601007387 */ /* 0x000fe80000100800 */
[----:B------:R-:W4:Y:S04]  /*21aa0*/  LDL.LU.64 R30, [R1+0x18] ;  /* 0x00001800011e7983 */ /* 0x000f280000300a00 */
[----:B------:R2:W-:Y:S04]  /*21ab0*/  LDGSTS.E [R0+0x4da00], [R14.64], P2 ;  /* 0x4da000000e007fae */ /* 0x0005e80009121844 */
[----:B------:R1:W-:Y:S04]  /*21ac0*/  STL [R1+0x2358], R23 ;  /* 0x0023581701007387 */ /* 0x0003e80000100800 */
[----:B------:R-:W4:Y:S04]  /*21ad0*/  LDL.LU.64 R244, [R1+0x10] ;  /* 0x0000100001f47983 */ /* 0x000f280000300a00 */
[----:B------:R1:W-:Y:S01]  /*21ae0*/  LDGSTS.E [R0+0x4e200], [R22.64], P2 ;  /* 0x4e20000016007fae */ /* 0x0003e20009121844 */
[----:B--2---:R-:W-:-:S03]  /*21af0*/  IMAD.WIDE R14, R3, 0x4, R226 ;  /* 0x00000004030e7825 */ /* 0x004fc600078e02e2 */
[----:B------:R-:W2:Y:S04]  /*21b00*/  LDL.LU.64 R226, [R1+0x8] ;  /* 0x0000080001e27983 */ /* 0x000ea80000300a00 */
[----:B------:R-:W-:Y:S04]  /*21b10*/  STL [R1+0x2354], R14 ;  /* 0x0023540e01007387 */ /* 0x000fe80000100800 */
[----:B------:R3:W-:Y:S01]  /*21b20*/  LDGSTS.E [R0+0x4ea00], [R14.64], P2 ;  /* 0x4ea000000e007fae */ /* 0x0007e20009121844 */
[----:B-1----:R-:W-:-:S03]  /*21b30*/  IMAD.WIDE R22, R3, 0x4, R118 ;  /* 0x0000000403167825 */ /* 0x002fc600078e0276 */
        /* <DEDUP_REMOVED lines=9> */
[----:B------:R3:W-:Y:S01]  /*21bd0*/  STL [R1+0x2338], R23 ;  /* 0x0023381701007387 */ /* 0x0007e20000100800 */
[----:B------:R-:W-:-:S03]  /*21be0*/  IMAD.WIDE R158, R3, 0x4, R250 ;  /* 0x00000004039e7825 */ /* 0x000fc600078e02fa */
[----:B------:R1:W-:Y:S01]  /*21bf0*/  LDGSTS.E [R0+0x4fa00], [R14.64], P2 ;  /* 0x4fa000000e007fae */ /* 0x0003e20009121844 */
[----:B------:R-:W-:-:S03]  /*21c00*/  IMAD.WIDE R150, R3, 0x4, R246 ;  /* 0x0000000403967825 */ /* 0x000fc600078e02f6 */
[----:B------:R3:W-:Y:S01]  /*21c10*/  LDGSTS.E [R0+0x50200], [R22.64], P2 ;  /* 0x5020000016007fae */ /* 0x0007e20009121844 */
[----:B----4-:R-:W-:-:S04]  /*21c20*/  IMAD.WIDE R222, R3, 0x4, R78 ;  /* 0x0000000403de7825 */ /* 0x010fc800078e024e */
[C---:B------:R-:W-:Y:S01]  /*21c30*/  IMAD.WIDE R220, R3.reuse, 0x4, R70 ;  /* 0x0000000403dc7825 */ /* 0x040fe200078e0246 */
[----:B------:R-:W-:Y:S03]  /*21c40*/  STL.64 [R1+0x1c38], R222 ;  /* 0x001c38de01007387 */ /* 0x000fe60000100a00 */
        /* <DEDUP_REMOVED lines=13> */
[----:B------:R4:W-:Y:S03]  /*21d20*/  LDGSTS.E [R0+0x50a00], [R222.64], P2 ;  /* 0x50a00000de007fae */ /* 0x0009e60009121844 */
[C---:B------:R-:W-:Y:S01]  /*21d30*/  IMAD.WIDE R54, R3.reuse, 0x4, R96 ;  /* 0x0000000403367825 */ /* 0x040fe200078e0260 */
[----:B------:R-:W-:Y:S03]  /*21d40*/  STL.64 [R1+0x1c00], R174 ;  /* 0x001c00ae01007387 */ /* 0x000fe60000100a00 */
[C---:B------:R-:W-:Y:S01]  /*21d50*/  IMAD.WIDE R46, R3.reuse, 0x4, R104 ;  /* 0x00000004032e7825 */ /* 0x040fe200078e0268 */
[----:B------:R4:W-:Y:S03]  /*21d60*/  LDGSTS.E [R0+0x51200], [R220.64], P2 ;  /* 0x51200000dc007fae */ /* 0x0009e60009121844 */
        /* <DEDUP_REMOVED lines=12> */
[----:B------:R-:W-:-:S04]  /*21e30*/  IMAD.WIDE R38, R3, 0x4, R160 ;  /* 0x0000000403267825 */ /* 0x000fc800078e02a0 */
[----:B------:R-:W-:-:S04]  /*21e40*/  IMAD.WIDE R30, R3, 0x4, R168 ;  /* 0x00000004031e7825 */ /* 0x000fc800078e02a8 */
[----:B------:R-:W-:-:S04]  /*21e50*/  IMAD.WIDE R126, R3, 0x4, R176 ;  /* 0x00000004037e7825 */ /* 0x000fc800078e02b0 */
[----:B------:R-:W-:-:S04]  /*21e60*/  IMAD.WIDE R118, R3, 0x4, R184 ;  /* 0x0000000403767825 */ /* 0x000fc800078e02b8 */
[----:B------:R-:W-:-:S04]  /*21e70*/  IMAD.WIDE R110, R3, 0x4, R192 ;  /* 0x00000004036e7825 */ /* 0x000fc800078e02c0 */
[----:B-1----:R-:W-:-:S04]  /*21e80*/  IMAD.WIDE R14, R3, 0x4, R94 ;  /* 0x00000004030e7825 */ /* 0x002fc800078e025e */
[----:B------:R-:W-:-:S04]  /*21e90*/  IMAD.WIDE R102, R3, 0x4, R200 ;  /* 0x0000000403667825 */ /* 0x000fc800078e02c8 */
[----:B---3--:R-:W-:-:S04]  /*21ea0*/  IMAD.WIDE R22, R3, 0x4, R86 ;  /* 0x0000000403167825 */ /* 0x008fc800078e0256 */
[----:B------:R-:W-:-:S04]  /*21eb0*/  IMAD.WIDE R94, R3, 0x4, R208 ;  /* 0x00000004035e7825 */ /* 0x000fc800078e02d0 */
[----:B------:R-:W-:-:S04]  /*21ec0*/  IMAD.WIDE R86, R3, 0x4, R216 ;  /* 0x0000000403567825 */ /* 0x000fc800078e02d8 */
[----:B------:R-:W-:-:S04]  /*21ed0*/  IMAD.WIDE R62, R3, 0x4, R224 ;  /* 0x00000004033e7825 */ /* 0x000fc800078e02e0 */
[----:B------:R-:W-:-:S04]  /*21ee0*/  IMAD.WIDE R78, R3, 0x4, R232 ;  /* 0x00000004034e7825 */ /* 0x000fc800078e02e8 */
[----:B------:R-:W-:-:S04]  /*21ef0*/  IMAD.WIDE R70, R3, 0x4, R240 ;  /* 0x0000000403467825 */ /* 0x000fc800078e02f0 */
[----:B--2---:R-:W-:-:S05]  /*21f00*/  IMAD.WIDE R166, R3, 0x4, R226 ;  /* 0x0000000403a67825 */ /* 0x004fca00078e02e2 */
[----:B------:R-:W-:Y:S04]  /*21f10*/  STL.64 [R1+0x1bf8], R166 ;  /* 0x001bf8a601007387 */ /* 0x000fe80000100a00 */
[----:B------:R-:W-:Y:S04]  /*21f20*/  STL.64 [R1+0x1bf0], R158 ;  /* 0x001bf09e01007387 */ /* 0x000fe80000100a00 */
[----:B------:R-:W-:Y:S04]  /*21f30*/  STL.64 [R1+0x1be8], R150 ;  /* 0x001be89601007387 */ /* 0x000fe80000100a00 */
[----:B------:R-:W-:Y:S04]  /*21f40*/  STL.64 [R1+0x1be0], R88 ;  /* 0x001be05801007387 */ /* 0x000fe80000100a00 */
[----:B------:R1:W-:Y:S04]  /*21f50*/  STL.64 [R1+0x1bd8], R54 ;  /* 0x001bd83601007387 */ /* 0x0003e80000100a00 */
[----:B------:R2:W-:Y:S04]  /*21f60*/  STL.64 [R1+0x1bd0], R46 ;  /* 0x001bd02e01007387 */ /* 0x0005e80000100a00 */
[----:B------:R-:W-:Y:S04]  /*21f70*/  STL.64 [R1+0x1bc8], R112 ;  /* 0x001bc87001007387 */ /* 0x000fe80000100a00 */
[----:B------:R-:W-:Y:S04]  /*21f80*/  STL.64 [R1+0x1bc0], R120 ;  /* 0x001bc07801007387 */ /* 0x000fe80000100a00 */
        /* <DEDUP_REMOVED lines=12> */
[----:B------:R1:W-:Y:S04]  /*22050*/  LDGSTS.E [R0+0x54a00], [R166.64], P2 ;  /* 0x54a00000a6007fae */ /* 0x0003e80009121844 */
[----:B------:R1:W-:Y:S04]  /*22060*/  STL.64 [R1+0x1b58], R62 ;  /* 0x001b583e01007387 */ /* 0x0003e80000100a00 */
[----:B------:R1:W-:Y:S04]  /*22070*/  LDGSTS.E [R0+0x55200], [R158.64], P2 ;  /* 0x552000009e007fae */ /* 0x0003e80009121844 */
[----:B------:R-:W4:Y:S04]  /*22080*/  LDL R2, [R1+0x2568] ;  /* 0x0025680001027983 */ /* 0x000f280000100800 */
[----:B------:R1:W-:Y:S04]  /*22090*/  LDGSTS.E [R0+0x55a00], [R150.64], P2 ;  /* 0x55a0000096007fae */ /* 0x0003e80009121844 */
[----:B------:R-:W-:Y:S04]  /*220a0*/  STL.64 [R1+0x1b50], R78 ;  /* 0x001b504e01007387 */ /* 0x000fe80000100a00 */
[----:B------:R1:W-:Y:S04]  /*220b0*/  LDGSTS.E [R0+0x56200], [R88.64], P2 ;  /* 0x5620000058007fae */ /* 0x0003e80009121844 */
[----:B------:R-:W-:Y:S04]  /*220c0*/  STL.64 [R1+0x1b48], R70 ;  /* 0x001b484601007387 */ /* 0x000fe80000100a00 */
[----:B------:R1:W-:Y:S04]  /*220d0*/  LDGSTS.E [R0+0x56a00], [R54.64], P2 ;  /* 0x56a0000036007fae */ /* 0x0003e80009121844 */
[----:B------:R2:W-:Y:S04]  /*220e0*/  LDGSTS.E [R0+0x57200], [R46.64], P2 ;  /* 0x572000002e007fae */ /* 0x0005e80009121844 */
[----:B------:R3:W-:Y:S04]  /*220f0*/  LDGSTS.E [R0+0x57a00], [R112.64], P2 ;  /* 0x57a0000070007fae */ /* 0x0007e80009121844 */
[----:B-1----:R-:W4:Y:S04]  /*22100*/  LDL.LU.64 R54, [R1+0xa30] ;  /* 0x000a300001367983 */ /* 0x002f280000300a00 */
[----:B--2---:R-:W2:Y:S04]  /*22110*/  LDL.LU.64 R46, [R1+0xa20] ;  /* 0x000a2000012e7983 */ /* 0x004ea80000300a00 */
        /* <DEDUP_REMOVED lines=8> */
[----:B---3--:R-:W3:Y:S04]  /*221a0*/  LDL.LU.64 R38, [R1+0xa28] ;  /* 0x000a280001267983 */ /* 0x008ee80000300a00 */
[----:B-1----:R-:W3:Y:S04]  /*221b0*/  LDL.LU.64 R30, [R1+0xa10] ;  /* 0x000a1000011e7983 */ /* 0x002ee80000300a00 */
        /* <DEDUP_REMOVED lines=8> */
[----:B-1----:R-:W3:Y:S04]  /*22240*/  LDL.LU.64 R62, [R1+0xa18] ;  /* 0x000a1800013e7983 */ /* 0x002ee80000300a00 */
[----:B------:R-:W3:Y:S04]  /*22250*/  LDL.LU.64 R244, [R1+0xa00] ;  /* 0x000a000001f47983 */ /* 0x000ee80000300a00 */
[----:B------:R-:W-:Y:S04]  /*22260*/  STL [R1+0x2330], R14 ;  /* 0x0023300e01007387 */ /* 0x000fe80000100800 */
[----:B------:R1:W-:Y:S04]  /*22270*/  STL [R1+0x2328], R15 ;  /* 0x0023280f01007387 */ /* 0x0003e80000100800 */
[----:B------:R-:W-:Y:S04]  /*22280*/  STL [R1+0x232c], R22 ;  /* 0x00232c1601007387 */ /* 0x000fe80000100800 */
[----:B------:R2:W-:Y:S04]  /*22290*/  STL [R1+0x2320], R23 ;  /* 0x0023201701007387 */ /* 0x0005e80000100800 */
[----:B------:R-:W3:Y:S04]  /*222a0*/  LDL.LU.64 R226, [R1+0xa08] ;  /* 0x000a080001e27983 */ /* 0x000ee80000300a00 */
[----:B----4-:R1:W-:Y:S04]  /*222b0*/  LDGSTS.E [R2+0x40400], [R14.64], P2 ;  /* 0x404000000e027fae */ /* 0x0103e80009121844 */
[----:B------:R2:W-:Y:S01]  /*222c0*/  LDGSTS.E [R2+0x40c00], [R22.64], P2 ;  /* 0x40c0000016027fae */ /* 0x0005e20009121844 */
[----:B-1----:R-:W-:-:S03]  /*222d0*/  IMAD.WIDE R14, R3, 0x4, R54 ;  /* 0x00000004030e7825 */ /* 0x002fc600078e0236 */
[----:B------:R-:W4:Y:S01]  /*222e0*/  LDL.LU.64 R54, [R1+0x9f0] ;  /* 0x0009f00001367983 */ /* 0x000f220000300a00 */
[----:B--2---:R-:W-:-:S03]  /*222f0*/  IMAD.WIDE R22, R3, 0x4, R46 ;  /* 0x0000000403167825 */ /* 0x004fc600078e022e */
        /* <DEDUP_REMOVED lines=8> */
[----:B------:R-:W3:Y:S01]  /*22380*/  LDL.LU.64 R38, [R1+0x9e0] ;  /* 0x0009e00001267983 */ /* 0x000ee20000300a00 */
[----:B-1----:R-:W-:-:S03]  /*22390*/  IMAD.WIDE R22, R3, 0x4, R30 ;  /* 0x0000000403167825 */ /* 0x002fc600078e021e */
[----:B------:R-:W-:Y:S04]  /*223a0*/  STL [R1+0x2314], R14 ;  /* 0x0023140e01007387 */ /* 0x000fe80000100800 */
[----:B------:R1:W-:Y:S04]  /*223b0*/  STL [R1+0x2308], R15 ;  /* 0x0023080f01007387 */ /* 0x0003e80000100800 */
[----:B------:R-:W-:Y:S04]  /*223c0*/  STL [R1+0x230c], R22 ;  /* 0x00230c1601007387 */ /* 0x000fe80000100800 */
[----:B------:R-:W3:Y:S04]  /*223d0*/  LDL.LU.64 R30, [R1+0x9e8] ;  /* 0x0009e800011e7983 */ /* 0x000ee80000300a00 */
[----:B------:R1:W-:Y:S04]  /*223e0*/  LDGSTS.E [R2+0x42400], [R14.64], P2 ;  /* 0x424000000e027fae */ /* 0x0003e80009121844 */
[----:B------:R1:W-:Y:S04]  /*223f0*/  STL [R1+0x2300], R23 ;  /* 0x0023001701007387 */ /* 0x0003e80000100800 */
[----:B------:R1:W-:Y:S02]  /*22400*/  LDGSTS.E [R2+0x42c00], [R22.64], P2 ;  /* 0x42c0000016027fae */ /* 0x0003e40009121844 */
[----:B-1----:R-:W-:-:S02]  /*22410*/  IMAD.WIDE R14, R3, 0x4, R62 ;  /* 0x00000004030e7825 */ /* 0x002fc400078e023e */
[----:B------:R-:W3:Y:S02]  /*22420*/  LDL.LU.64 R62, [R1+0x9d0] ;  /* 0x0009d000013e7983 */ /* 0x000ee40000300a00 */
[C---:B------:R-:W-:Y:S02]  /*22430*/  IMAD.WIDE R22, R3.reuse, 0x4, R244 ;  /* 0x0000000403167825 */ /* 0x040fe400078e02f4 */
[----:B------:R-:W-:Y:S04]  /*22440*/  STL [R1+0x2304], R14 ;  /* 0x0023040e01007387 */ /* 0x000fe80000100800 */
[----:B------:R1:W-:Y:S04]  /*22450*/  STL [R1+0x22f8], R15 ;  /* 0x0022f80f01007387 */ /* 0x0003e80000100800 */
[----:B------:R-:W-:Y:S04]  /*22460*/  STL [R1+0x22fc], R22 ;  /* 0x0022fc1601007387 */ /* 0x000fe80000100800 */
[----:B------:R1:W-:Y:S04]  /*22470*/  LDGSTS.E [R2+0x43400], [R14.64], P2 ;  /* 0x434000000e027fae */ /* 0x0003e80009121844 */
[----:B------:R-:W3:Y:S04]  /*22480*/  LDL.LU.64 R244, [R1+0x9d8] ;  /* 0x0009d80001f47983 */ /* 0x000ee80000300a00 */
[----:B------:R4:W-:Y:S01]  /*22490*/  STL [R1+0x22f0], R23 ;  /* 0x0022f01701007387 */ /* 0x0009e20000100800 */
[----:B-1----:R-:W-:-:S03]  /*224a0*/  IMAD.WIDE R14, R3, 0x4, R226 ;  /* 0x00000004030e7825 */ /* 0x002fc600078e02e2 */
[----:B------:R4:W-:Y:S04]  /*224b0*/  LDGSTS.E [R2+0x43c00], [R22.64], P2 ;  /* 0x43c0000016027fae */ /* 0x0009e80009121844 */
[----:B------:R-:W3:Y:S04]  /*224c0*/  LDL.LU.64 R226, [R1+0x9c0] ;  /* 0x0009c00001e27983 */ /* 0x000ee80000300a00 */
[----:B------:R-:W-:Y:S04]  /*224d0*/  STL [R1+0x22f4], R14 ;  /* 0x0022f40e01007387 */ /* 0x000fe80000100800 */
[----:B------:R2:W-:Y:S04]  /*224e0*/  STL [R1+0x22e8], R15 ;  /* 0x0022e80f01007387 */ /* 0x0005e80000100800 */
[----:B------:R2:W-:Y:S01]  /*224f0*/  LDGSTS.E [R2+0x44400], [R14.64], P2 ;  /* 0x444000000e027fae */ /* 0x0005e20009121844 */
[----:B----4-:R-:W-:-:S05]  /*22500*/  IMAD.WIDE R22, R3, 0x4, R54 ;  /* 0x0000000403167825 */ /* 0x010fca00078e0236 */
[----:B------:R-:W-:Y:S04]  /*22510*/  STL [R1+0x22ec], R22 ;  /* 0x0022ec1601007387 */ /* 0x000fe80000100800 */
[----:B------:R3:W-:Y:S04]  /*22520*/  STL [R1+0x22e0], R23 ;  /* 0x0022e01701007387 */ /* 0x0007e80000100800 */
[----:B------:R-:W4:Y:S04]  /*22530*/  LDL.LU.64 R54, [R1+0x9c8] ;  /* 0x0009c80001367983 */ /* 0x000f280000300a00 */
[----:B------:R3:W-:Y:S01]  /*22540*/  LDGSTS.E [R2+0x44c00], [R22.64], P2 ;  /* 0x44c0000016027fae */ /* 0x0007e20009121844 */
[----:B--2---:R-:W-:-:S03]  /*22550*/  IMAD.WIDE R14, R3, 0x4, R46 ;  /* 0x00000004030e7825 */ /* 0x004fc600078e022e */
[----:B------:R-:W2:Y:S04]  /*22560*/  LDL.LU.64 R46, [R1+0x9b0] ;  /* 0x0009b000012e7983 */ /* 0x000ea80000300a00 */
[----:B------:R-:W-:Y:S04]  /*22570*/  STL [R1+0x22e4], R14 ;  /* 0x0022e40e01007387 */ /* 0x000fe80000100800 */
[----:B------:R1:W-:Y:S04]  /*22580*/  STL [R1+0x22d8], R15 ;  /* 0x0022d80f01007387 */ /* 0x0003e80000100800 */
[----:B------:R1:W-:Y:S01]  /*22590*/  LDGSTS.E [R2+0x45400], [R14.64], P2 ;  /* 0x454000000e027fae */ /* 0x0003e20009121844 */
[----:B---3--:R-:W-:-:S05]  /*225a0*/  IMAD.WIDE R22, R3, 0x4, R38 ;  /* 0x0000000403167825 */ /* 0x008fca00078e0226 */
[----:B------:R-:W-:Y:S04]  /*225b0*/  STL [R1+0x22dc], R22 ;  /* 0x0022dc1601007387 */ /* 0x000fe80000100800 */
[----:B------:R3:W-:Y:S04]  /*225c0*/  STL [R1+0x22d0], R23 ;  /* 0x0022d01701007387 */ /* 0x0007e80000100800 */
[----:B------:R-:W2:Y:S01]  /*225d0*/  LDL.LU.64 R38, [R1+0x9b8] ;  /* 0x0009b80001267983 */ /* 0x000ea20000300a00 */
[----:B-1----:R-:W-:-:S03]  /*225e0*/  IMAD.WIDE R14, R3, 0x4, R30 ;  /* 0x00000004030e7825 */ /* 0x002fc600078e021e */
[----:B------:R3:W-:Y:S04]  /*225f0*/  LDGSTS.E [R2+0x45c00], [R22.64], P2 ;  /* 0x45c0000016027fae */ /* 0x0007e80009121844 */
[----:B------:R-:W2:Y:S04]  /*22600*/  LDL.LU.64 R30, [R1+0x9a0] ;  /* 0x0009a000011e7983 */ /* 0x000ea80000300a00 */
[----:B------:R-:W-:Y:S04]  /*22610*/  STL [R1+0x22d4], R14 ;  /* 0x0022d40e01007387 */ /* 0x000fe80000100800 */
[----:B------:R1:W-:Y:S04]  /*22620*/  STL [R1+0x22c8], R15 ;  /* 0x0022c80f01007387 */ /* 0x0003e80000100800 */
[----:B------:R1:W-:Y:S01]  /*22630*/  LDGSTS.E [R2+0x46400], [R14.64], P2 ;  /* 0x464000000e027fae */ /* 0x0003e20009121844 */
[----:B---3--:R-:W-:-:S05]  /*22640*/  IMAD.WIDE R22, R3, 0x4, R62 ;  /* 0x0000000403167825 */ /* 0x008fca00078e023e */
[----:B------:R-:W-:Y:S04]  /*22650*/  STL [R1+0x22cc], R22 ;  /* 0x0022cc1601007387 */ /* 0x000fe80000100800 */
[----:B------:R3:W-:Y:S04]  /*22660*/  STL [R1+0x22c0], R23 ;  /* 0x0022c01701007387 */ /* 0x0007e80000100800 */
[----:B------:R-:W2:Y:S04]  /*22670*/  LDL.LU.64 R70, [R1+0x9a8] ;  /* 0x0009a80001467983 */ /* 0x000ea80000300a00 */
[----:B------:R3:W-:Y:S01]  /*22680*/  LDGSTS.E [R2+0x46c00], [R22.64], P2 ;  /* 0x46c0000016027fae */ /* 0x0007e20009121844 */
[----:B-1----:R-:W-:-:S03]  /*22690*/  IMAD.WIDE R14, R3, 0x4, R244 ;  /* 0x00000004030e7825 */ /* 0x002fc600078e02f4 */
[----:B------:R-:W2:Y:S04]  /*226a0*/  LDL.LU.64 R62, [R1+0x800] ;  /* 0x00080000013e7983 */ /* 0x000ea80000300a00 */
[----:B------:R-:W-:Y:S04]  /*226b0*/  STL [R1+0x22c4], R14 ;  /* 0x0022c40e01007387 */ /* 0x000fe80000100800 */
[----:B------:R4:W-:Y:S01]  /*226c0*/  STL [R1+0x22b8], R15 ;  /* 0x0022b80f01007387 */ /* 0x0009e20000100800 */
[----:B---3--:R-:W-:-:S03]  /*226d0*/  IMAD.WIDE R22, R3, 0x4, R226 ;  /* 0x0000000403167825 */ /* 0x008fc600078e02e2 */
[----:B------:R4:W-:Y:S04]  /*226e0*/  LDGSTS.E [R2+0x47400], [R14.64], P2 ;  /* 0x474000000e027fae */ /* 0x0009e80009121844 */
[----:B------:R-:W-:Y:S04]  /*226f0*/  STL [R1+0x22bc], R22 ;  /* 0x0022bc1601007387 */ /* 0x000fe80000100800 */
[----:B------:R-:W3:Y:S04]  /*22700*/  LDL.LU.64 R244, [R1+0x808] ;  /* 0x0008080001f47983 */ /* 0x000ee80000300a00 */
[----:B------:R-:W3:Y:S04]  /*22710*/  LDL.LU.64 R226, [R1+0x7f0] ;  /* 0x0007f00001e27983 */ /* 0x000ee80000300a00 */
[----:B------:R2:W-:Y:S04]  /*22720*/  LDGSTS.E [R2+0x47c00], [R22.64], P2 ;  /* 0x47c0000016027fae */ /* 0x0005e80009121844 */
[----:B------:R2:W-:Y:S01]  /*22730*/  STL [R1+0x22b0], R23 ;  /* 0x0022b01701007387 */ /* 0x0005e20000100800 */
[----:B----4-:R-:W-:-:S05]  /*22740*/  IMAD.WIDE R14, R3, 0x4, R54 ;  /* 0x00000004030e7825 */ /* 0x010fca00078e0236 */
[----:B------:R-:W-:Y:S01]  /*22750*/  STL [R1+0x22b4], R14 ;  /* 0x0022b40e01007387 */ /* 0x000fe20000100800 */
[----:B--2---:R-:W-:-:S03]  /*22760*/  IMAD.WIDE R22, R3, 0x4, R46 ;  /* 0x0000000403167825 */ /* 0x004fc600078e022e */
[----:B------:R1:W-:Y:S04]  /*22770*/  STL [R1+0x22a8], R15 ;  /* 0x0022a80f01007387 */ /* 0x0003e80000100800 */
[----:B------:R-:W-:Y:S04]  /*22780*/  STL [R1+0x22ac], R22 ;  /* 0x0022ac1601007387 */ /* 0x000fe80000100800 */
[----:B------:R1:W-:Y:S04]  /*22790*/  LDGSTS.E [R2+0x48400], [R14.64], P2 ;  /* 0x484000000e027fae */ /* 0x0003e80009121844 */
[----:B------:R-:W2:Y:S04]  /*227a0*/  LDL.LU.64 R54, [R1+0x7f8] ;  /* 0x0007f80001367983 */ /* 0x000ea80000300a00 */
[----:B------:R-:W4:Y:S04]  /*227b0*/  LDL.LU.64 R46, [R1+0x7c0] ;  /* 0x0007c000012e7983 */ /* 0x000f280000300a00 */
[----:B------:R1:W-:Y:S04]  /*227c0*/  LDGSTS.E [R2+0x48c00], [R22.64], P2 ;  /* 0x48c0000016027fae */ /* 0x0003e80009121844 */
[----:B------:R1:W-:Y:S02]  /*227d0*/  STL [R1+0x22a0], R23 ;  /* 0x0022a01701007387 */ /* 0x0003e40000100800 */
[----:B-1----:R-:W-:-:S05]  /*227e0*/  IMAD.WIDE R14, R3, 0x4, R38 ;  /* 0x00000004030e7825 */ /* 0x002fca00078e0226 */
[----:B------:R-:W-:Y:S01]  /*227f0*/  STL [R1+0x22a4], R14 ;  /* 0x0022a40e01007387 */ /* 0x000fe20000100800 */
[----:B------:R-:W-:-:S03]  /*22800*/  IMAD.WIDE R22, R3, 0x4, R30 ;  /* 0x0000000403167825 */ /* 0x000fc600078e021e */
[----:B------:R1:W-:Y:S04]  /*22810*/  STL [R1+0x2298], R15 ;  /* 0x0022980f01007387 */ /* 0x0003e80000100800 */
[----:B------:R-:W-:Y:S04]  /*22820*/  STL [R1+0x229c], R22 ;  /* 0x00229c1601007387 */ /* 0x000fe80000100800 */
[----:B------:R-:W4:Y:S04]  /*22830*/  LDL.LU.64 R38, [R1+0x7c8] ;  /* 0x0007c80001267983 */ /* 0x000f280000300a00 */
[----:B------:R1:W-:Y:S04]  /*22840*/  LDGSTS.E [R2+0x49400], [R14.64], P2 ;  /* 0x494000000e027fae */ /* 0x0003e80009121844 */
[----:B------:R-:W4:Y:S04]  /*22850*/  LDL.LU.64 R30, [R1+0x7b0] ;  /* 0x0007b000011e7983 */ /* 0x000f280000300a00 */
[----:B------:R1:W-:Y:S04]  /*22860*/  LDGSTS.E [R2+0x49c00], [R22.64], P2 ;  /* 0x49c0000016027fae */ /* 0x0003e80009121844 */
[----:B------:R1:W-:Y:S02]  /*22870*/  STL [R1+0x2290], R23 ;  /* 0x0022901701007387 */ /* 0x0003e40000100800 */
[----:B-1----:R-:W-:-:S05]  /*22880*/  IMAD.WIDE R14, R3, 0x4, R70 ;  /* 0x00000004030e7825 */ /* 0x002fca00078e0246 */
[----:B------:R-:W-:Y:S01]  /*22890*/  STL [R1+0x2294], R14 ;  /* 0x0022940e01007387 */ /* 0x000fe20000100800 */
[----:B------:R-:W-:-:S03]  /*228a0*/  IMAD.WIDE R22, R3, 0x4, R62 ;  /* 0x0000000403167825 */ /* 0x000fc600078e023e */
[----:B------:R3:W-:Y:S04]  /*228b0*/  STL [R1+0x2288], R15 ;  /* 0x0022880f01007387 */ /* 0x0007e80000100800 */
[----:B------:R3:W-:Y:S04]  /*228c0*/  LDGSTS.E [R2+0x4a400], [R14.64], P2 ;  /* 0x4a4000000e027fae */ /* 0x0007e80009121844 */
[----:B------:R-:W-:Y:S04]  /*228d0*/  STL [R1+0x228c], R22 ;  /* 0x00228c1601007387 */ /* 0x000fe80000100800 */
[----:B------:R1:W-:Y:S04]  /*228e0*/  STL [R1+0x2280], R23 ;  /* 0x0022801701007387 */ /* 0x0003e80000100800 */
[----:B------:R1:W-:Y:S01]  /*228f0*/  LDGSTS.E [R2+0x4ac00], [R22.64], P2 ;  /* 0x4ac0000016027fae */ /* 0x0003e20009121844 */
[----:B---3--:R-:W-:-:S03]  /*22900*/  IMAD.WIDE R14, R3, 0x4, R244 ;  /* 0x00000004030e7825 */ /* 0x008fc600078e02f4 */
[----:B------:R-:W3:Y:S04]  /*22910*/  LDL.LU.64 R244, [R1+0x7b8] ;  /* 0x0007b80001f47983 */ /* 0x000ee80000300a00 */
[----:B------:R2:W-:Y:S01]  /*22920*/  LDGSTS.E [R2+0x4b400], [R14.64], P2 ;  /* 0x4b4000000e027fae */ /* 0x0005e20009121844 */
[----:B-1----:R-:W-:-:S03]  /*22930*/  IMAD.WIDE R22, R3, 0x4, R226 ;  /* 0x0000000403167825 */ /* 0x002fc600078e02e2 */
[----:B------:R-:W3:Y:S04]  /*22940*/  LDL.LU.64 R226, [R1+0x770] ;  /* 0x0007700001e27983 */ /* 0x000ee80000300a00 */
[----:B------:R-:W-:Y:S04]  /*22950*/  STL [R1+0x2284], R14 ;  /* 0x0022840e01007387 */ /* 0x000fe80000100800 */
[----:B------:R2:W-:Y:S04]  /*22960*/  STL [R1+0x2278], R15 ;  /* 0x0022780f01007387 */ /* 0x0005e80000100800 */
[----:B------:R-:W-:Y:S04]  /*22970*/  STL [R1+0x227c], R22 ;  /* 0x00227c1601007387 */ /* 0x000fe80000100800 */
[----:B------:R4:W-:Y:S04]  /*22980*/  STL [R1+0x2270], R23 ;  /* 0x0022701701007387 */ /* 0x0009e80000100800 */
[----:B------:R4:W-:Y:S01]  /*22990*/  LDGSTS.E [R2+0x4bc00], [R22.64], P2 ;  /* 0x4bc0000016027fae */ /* 0x0009e20009121844 */
[----:B--2---:R-:W-:-:S04]  /*229a0*/  IMAD.WIDE R14, R3, 0x4, R54 ;  /* 0x00000004030e7825 */ /* 0x004fc800078e0236 */
[C---:B----4-:R-:W-:Y:S01]  /*229b0*/  IMAD.WIDE R22, R3.reuse, 0x4, R46 ;  /* 0x0000000403167825 */ /* 0x050fe200078e022e */
[----:B------:R-:W-:Y:S04]  /*229c0*/  STL [R1+0x2274], R14 ;  /* 0x0022740e01007387 */ /* 0x000fe80000100800 */
[----:B------:R1:W-:Y:S04]  /*229d0*/  STL [R1+0x2268], R15 ;  /* 0x0022680f01007387 */ /* 0x0003e80000100800 */
[----:B------:R-:W2:Y:S04]  /*229e0*/  LDL.LU.64 R62, [R1+0x788] ;  /* 0x00078800013e7983 */ /* 0x000ea80000300a00 */
[----:B------:R1:W-:Y:S04]  /*229f0*/  LDGSTS.E [R2+0x4c400], [R14.64], P2 ;  /* 0x4c4000000e027fae */ /* 0x0003e80009121844 */
[----:B------:R-:W4:Y:S04]  /*22a00*/  LDL.LU.64 R54, [R1+0x748] ;  /* 0x0007480001367983 */ /* 0x000f280000300a00 */
[----:B------:R-:W-:Y:S04]  /*22a10*/  STL [R1+0x226c], R22 ;  /* 0x00226c1601007387 */ /* 0x000fe80000100800 */
[----:B------:R1:W-:Y:S02]  /*22a20*/  LDGSTS.E [R2+0x4cc00], [R22.64], P2 ;  /* 0x4cc0000016027fae */ /* 0x0003e40009121844 */
[----:B-1----:R-:W-:-:S02]  /*22a30*/  IMAD.WIDE R14, R3, 0x4, R38 ;  /* 0x00000004030e7825 */ /* 0x002fc400078e0226 */
[----:B------:R1:W-:Y:S04]  /*22a40*/  STL [R1+0x2260], R23 ;  /* 0x0022601701007387 */ /* 0x0003e80000100800 */
[----:B------:R-:W-:Y:S04]  /*22a50*/  STL [R1+0x2264], R14 ;  /* 0x0022640e01007387 */ /* 0x000fe80000100800 */
[----:B------:R3:W-:Y:S01]  /*22a60*/  STL [R1+0x2258], R15 ;  /* 0x0022580f01007387 */ /* 0x0007e20000100800 */
[----:B-1----:R-:W-:-:S03]  /*22a70*/  IMAD.WIDE R22, R3, 0x4, R30 ;  /* 0x0000000403167825 */ /* 0x002fc600078e021e */
[----:B------:R-:W4:Y:S04]  /*22a80*/  LDL.LU.64 R46, [R1+0xa48] ;  /* 0x000a4800012e7983 */ /* 0x000f280000300a00 */
[----:B------:R-:W-:Y:S04]  /*22a90*/  STL [R1+0x225c], R22 ;  /* 0x00225c1601007387 */ /* 0x000fe80000100800 */
[----:B------:R-:W4:Y:S04]  /*22aa0*/  LDL.LU.64 R110, [R1+0xa38] ;  /* 0x000a3800016e7983 */ /* 0x000f280000300a00 */
[----:B------:R-:W4:Y:S04]  /*22ab0*/  LDL.LU.64 R102, [R1+0x780] ;  /* 0x0007800001667983 */ /* 0x000f280000300a00 */
[----:B------:R3:W-:Y:S04]  /*22ac0*/  LDGSTS.E [R2+0x4d400], [R14.64], P2 ;  /* 0x4d4000000e027fae */ /* 0x0007e80009121844 */
[----:B------:R-:W4:Y:S04]  /*22ad0*/  LDL.LU.64 R38, [R1+0x740] ;  /* 0x0007400001267983 */ /* 0x000f280000300a00 */
[----:B------:R1:W-:Y:S04]  /*22ae0*/  STL [R1+0x2250], R23 ;  /* 0x0022501701007387 */ /* 0x0003e80000100800 */
[----:B------:R-:W4:Y:S04]  /*22af0*/  LDL.LU.64 R94, [R1+0x730] ;  /* 0x00073000015e7983 */ /* 0x000f280000300a00 */
[----:B------:R-:W4:Y:S04]  /*22b00*/  LDL.LU.64 R30, [R1+0x708] ;  /* 0x00070800011e7983 */ /* 0x000f280000300a00 */
[----:B------:R-:W4:Y:S04]  /*22b10*/  LDL.LU.64 R86, [R1+0x700] ;  /* 0x0007000001567983 */ /* 0x000f280000300a00 */
[----:B------:R1:W-:Y:S01]  /*22b20*/  LDGSTS.E [R2+0x4dc00], [R22.64], P2 ;  /* 0x4dc0000016027fae */ /* 0x0003e20009121844 */
[----:B---3--:R-:W-:-:S03]  /*22b30*/  IMAD.WIDE R14, R3, 0x4, R244 ;  /* 0x00000004030e7825 */ /* 0x008fc600078e02f4 */
[----:B------:R-:W3:Y:S04]  /*22b40*/  LDL.LU.64 R244, [R1+0x6f8] ;  /* 0x0006f80001f47983 */ /* 0x000ee80000300a00 */
[----:B------:R-:W-:Y:S01]  /*22b50*/  STL [R1+0x2254], R14 ;  /* 0x0022540e01007387 */ /* 0x000fe20000100800 */
[----:B-1----:R-:W-:-:S03]  /*22b60*/  IMAD.WIDE R22, R3, 0x4, R226 ;  /* 0x0000000403167825 */ /* 0x002fc600078e02e2 */
[----:B------:R2:W-:Y:S04]  /*22b70*/  STL [R1+0x2248], R15 ;  /* 0x0022480f01007387 */ /* 0x0005e80000100800 */
[----:B------:R-:W3:Y:S04]  /*22b80*/  LDL.LU.64 R226, [R1+0x6f0] ;  /* 0x0006f00001e27983 */ /* 0x000ee80000300a00 */
[----:B------:R2:W-:Y:S04]  /*22b90*/  LDGSTS.E [R2+0x4e400], [R14.64], P2 ;  /* 0x4e4000000e027fae */ /* 0x0005e80009121844 */
[----:B------:R-:W-:Y:S04]  /*22ba0*/  STL [R1+0x224c], R22 ;  /* 0x00224c1601007387 */ /* 0x000fe80000100800 */
[----:B------:R-:W3:Y:S04]  /*22bb0*/  LDL.LU.64 R78, [R1+0x6c8] ;  /* 0x0006c800014e7983 */ /* 0x000ee80000300a00 */
[----:B------:R4:W-:Y:S04]  /*22bc0*/  LDGSTS.E [R2+0x4ec00], [R22.64], P2 ;  /* 0x4ec0000016027fae */ /* 0x0009e80009121844 */
[----:B------:R4:W-:Y:S04]  /*22bd0*/  STL [R1+0x2240], R23 ;  /* 0x0022401701007387 */ /* 0x0009e80000100800 */
[----:B------:R-:W3:Y:S01]  /*22be0*/  LDL.LU.64 R70, [R1+0x6c0] ;  /* 0x0006c00001467983 */ /* 0x000ee20000300a00 */
[----:B--2---:R-:W-:-:S03]  /*22bf0*/  IMAD.WIDE R14, R3, 0x4, R62 ;  /* 0x00000004030e7825 */ /* 0x004fc600078e023e */
[----:B------:R-:W2:Y:S04]  /*22c00*/  LDL.LU.64 R62, [R1+0x6b8] ;  /* 0x0006b800013e7983 */ /* 0x000ea80000300a00 */
[----:B------:R-:W-:Y:S01]  /*22c10*/  STL [R1+0x2244], R14 ;  /* 0x0022440e01007387 */ /* 0x000fe20000100800 */
[----:B----4-:R-:W-:-:S03]  /*22c20*/  IMAD.WIDE R22, R3, 0x4, R54 ;  /* 0x0000000403167825 */ /* 0x010fc600078e0236 */
[----:B------:R1:W-:Y:S04]  /*22c30*/  STL [R1+0x2238], R15 ;  /* 0x0022380f01007387 */ /* 0x0003e80000100800 */
[----:B------:R-:W4:Y:S04]  /*22c40*/  LDL.LU.64 R54, [R1+0x6b0] ;  /* 0x0006b00001367983 */ /* 0x000f280000300a00 */
[----:B------:R1:W-:Y:S04]  /*22c50*/  LDGSTS.E [R2+0x4f400], [R14.64], P2 ;  /* 0x4f4000000e027fae */ /* 0x0003e80009121844 */
[----:B------:R-:W-:Y:S04]  /*22c60*/  STL [R1+0x223c], R22 ;  /* 0x00223c1601007387 */ /* 0x000fe80000100800 */
[----:B------:R3:W-:Y:S04]  /*22c70*/  STL [R1+0x2234], R23 ;  /* 0x0022341701007387 */ /* 0x0007e80000100800 */
[----:B------:R3:W-:Y:S01]  /*22c80*/  LDGSTS.E [R2+0x4fc00], [R22.64], P2 ;  /* 0x4fc0000016027fae */ /* 0x0007e20009121844 */
[----:B-1----:R-:W-:-:S03]  /*22c90*/  IMAD.WIDE R14, R3, 0x4, R46 ;  /* 0x00000004030e7825 */ /* 0x002fc600078e022e */
[----:B------:R-:W4:Y:S01]  /*22ca0*/  LDL.LU.64 R46, [R1+0x688] ;  /* 0x00068800012e7983 */ /* 0x000f220000300a00 */
[----:B------:R-:W-:-:S04]  /*22cb0*/  IMAD.WIDE R182, R3, 0x4, R102 ;  /* 0x0000000403b67825 */ /* 0x000fc800078e0266 */
[C---:B------:R-:W-:Y:S01]  /*22cc0*/  IMAD.WIDE R176, R3.reuse, 0x4, R38 ;  /* 0x0000000403b07825 */ /* 0x040fe200078e0226 */
[----:B------:R1:W-:Y:S04]  /*22cd0*/  LDGSTS.E [R2+0x50400], [R182.64], P2 ;  /* 0x50400000b6027fae */ /* 0x0003e80009121844 */
[----:B------:R-:W4:Y:S01]  /*22ce0*/  LDL.LU.64 R38, [R1+0x680] ;  /* 0x0006800001267983 */ /* 0x000f220000300a00 */
[----:B------:R-:W-:-:S03]  /*22cf0*/  IMAD.WIDE R174, R3, 0x4, R94 ;  /* 0x0000000403ae7825 */ /* 0x000fc600078e025e */
[----:B------:R1:W-:Y:S01]  /*22d00*/  LDGSTS.E [R2+0x50c00], [R176.64], P2 ;  /* 0x50c00000b0027fae */ /* 0x0003e20009121844 */
[----:B------:R-:W-:-:S03]  /*22d10*/  IMAD.WIDE R168, R3, 0x4, R30 ;  /* 0x0000000403a87825 */ /* 0x000fc600078e021e */
[----:B------:R1:W-:Y:S04]  /*22d20*/  LDGSTS.E [R2+0x51400], [R174.64], P2 ;  /* 0x51400000ae027fae */ /* 0x0003e80009121844 */
[----:B------:R-:W4:Y:S04]  /*22d30*/  LDL.LU.64 R30, [R1+0x678] ;  /* 0x00067800011e7983 */ /* 0x000f280000300a00 */
[----:B------:R-:W-:Y:S01]  /*22d40*/  STL.64 [R1+0x19a0], R182 ;  /* 0x0019a0b601007387 */ /* 0x000fe20000100a00 */
[----:B---3--:R-:W-:-:S03]  /*22d50*/  IMAD.WIDE R160, R3, 0x4, R244 ;  /* 0x0000000403a07825 */ /* 0x008fc600078e02f4 */
[----:B------:R-:W-:Y:S04]  /*22d60*/  STL.64 [R1+0x19a8], R176 ;  /* 0x0019a8b001007387 */ /* 0x000fe80000100a00 */
[----:B------:R-:W3:Y:S04]  /*22d70*/  LDL.LU.64 R244, [R1+0x670] ;  /* 0x0006700001f47983 */ /* 0x000ee80000300a00 */
[----:B------:R-:W-:Y:S01]  /*22d80*/  STL.64 [R1+0x19b0], R174 ;  /* 0x0019b0ae01007387 */ /* 0x000fe20000100a00 */
[----:B------:R-:W-:-:S03]  /*22d90*/  IMAD.WIDE R158, R3, 0x4, R226 ;  /* 0x00000004039e7825 */ /* 0x000fc600078e02e2 */
[----:B------:R1:W-:Y:S04]  /*22da0*/  LDGSTS.E [R2+0x51c00], [R168.64], P2 ;  /* 0x51c00000a8027fae */ /* 0x0003e80009121844 */
[----:B------:R-:W3:Y:S01]  /*22db0*/  LDL.LU.64 R226, [R1+0x648] ;  /* 0x0006480001e27983 */ /* 0x000ee20000300a00 */
[----:B------:R-:W-:-:S03]  /*22dc0*/  IMAD.WIDE R166, R3, 0x4, R86 ;  /* 0x0000000403a67825 */ /* 0x000fc600078e0256 */
[----:B------:R-:W-:Y:S04]  /*22dd0*/  STL.64 [R1+0x19b8], R168 ;  /* 0x0019b8a801007387 */ /* 0x000fe80000100a00 */
[----:B------:R-:W-:Y:S01]  /*22de0*/  STL.64 [R1+0x19c0], R166 ;  /* 0x0019c0a601007387 */ /* 0x000fe20000100a00 */
[----:B------:R-:W-:-:S03]  /*22df0*/  IMAD.WIDE R22, R3, 0x4, R110 ;  /* 0x0000000403167825 */ /* 0x000fc600078e026e */
[----:B------:R-:W3:Y:S01]  /*22e00*/  LDL.LU.64 R206, [R1+0x640] ;  /* 0x0006400001ce7983 */ /* 0x000ee20000300a00 */
[----:B------:R-:W-:-:S03]  /*22e10*/  IMAD.WIDE R152, R3, 0x4, R78 ;  /* 0x0000000403987825 */ /* 0x000fc600078e024e */
[----:B------:R-:W3:Y:S04]  /*22e20*/  LDL.LU.64 R118, [R1+0x638] ;  /* 0x0006380001767983 */ /* 0x000ee80000300a00 */
[----:B------:R-:W-:Y:S01]  /*22e30*/  STL.64 [R1+0x19c8], R160 ;  /* 0x0019c8a001007387 */ /* 0x000fe20000100a00 */
[----:B------:R-:W-:-:S03]  /*22e40*/  IMAD.WIDE R150, R3, 0x4, R70 ;  /* 0x0000000403967825 */ /* 0x000fc600078e0246 */
[----:B------:R-:W3:Y:S04]  /*22e50*/  LDL.LU.64 R198, [R1+0x630] ;  /* 0x0006300001c67983 */ /* 0x000ee80000300a00 */
[----:B------:R-:W3:Y:S04]  /*22e60*/  LDL.LU.64 R110, [R1+0x5f8] ;  /* 0x0005f800016e7983 */ /* 0x000ee80000300a00 */
[----:B------:R-:W-:Y:S04]  /*22e70*/  STL.64 [R1+0x19d0], R158 ;  /* 0x0019d09e01007387 */ /* 0x000fe80000100a00 */
[----:B------:R-:W3:Y:S04]  /*22e80*/  LDL.LU.64 R190, [R1+0x5f0] ;  /* 0x0005f00001be7983 */ /* 0x000ee80000300a00 */
[----:B------:R1:W-:Y:S04]  /*22e90*/  LDGSTS.E [R2+0x52400], [R166.64], P2 ;  /* 0x52400000a6027fae */ /* 0x0003e80009121844 */
[----:B------:R1:W-:Y:S04]  /*22ea0*/  LDGSTS.E [R2+0x52c00], [R160.64], P2 ;  /* 0x52c00000a0027fae */ /* 0x0003e80009121844 */
[----:B------:R1:W-:Y:S04]  /*22eb0*/  LDGSTS.E [R2+0x53400], [R158.64], P2 ;  /* 0x534000009e027fae */ /* 0x0003e80009121844 */
[----:B------:R1:W-:Y:S04]  /*22ec0*/  LDGSTS.E [R2+0x53c00], [R152.64], P2 ;  /* 0x53c0000098027fae */ /* 0x0003e80009121844 */
[----:B------:R1:W-:Y:S01]  /*22ed0*/  LDGSTS.E [R2+0x54400], [R150.64], P2 ;  /* 0x5440000096027fae */ /* 0x0003e20009121844 */
[----:B--2---:R-:W-:-:S05]  /*22ee0*/  IMAD.WIDE R144, R3, 0x4, R62 ;  /* 0x0000000403907825 */ /* 0x004fca00078e023e */
[----:B------:R2:W-:Y:S01]  /*22ef0*/  LDGSTS.E [R2+0x54c00], [R144.64], P2 ;  /* 0x54c0000090027fae */ /* 0x0005e20009121844 */
[----:B----4-:R-:W-:-:S03]  /*22f00*/  IMAD.WIDE R142, R3, 0x4, R54 ;  /* 0x00000004038e7825 */ /* 0x010fc600078e0236 */
[----:B------:R-:W4:Y:S04]  /*22f10*/  LDL.LU.64 R54, [R1+0x5b8] ;  /* 0x0005b80001367983 */ /* 0x000f280000300a00 */
[----:B------:R-:W-:Y:S04]  /*22f20*/  STL.64 [R1+0x19d8], R152 ;  /* 0x0019d89801007387 */ /* 0x000fe80000100a00 */
[----:B------:R1:W-:Y:S01]  /*22f30*/  LDGSTS.E [R2+0x55400], [R142.64], P2 ;  /* 0x554000008e027fae */ /* 0x0003e20009121844 */
[----:B------:R-:W-:-:S03]  /*22f40*/  IMAD.WIDE R136, R3, 0x4, R46 ;  /* 0x0000000403887825 */ /* 0x000fc600078e022e */
[----:B------:R-:W2:Y:S04]  /*22f50*/  LDL.LU.64 R46, [R1+0x5b0] ;  /* 0x0005b000012e7983 */ /* 0x000ea80000300a00 */
[----:B------:R-:W2:Y:S04]  /*22f60*/  LDL.LU.64 R102, [R1+0x578] ;  /* 0x0005780001667983 */ /* 0x000ea80000300a00 */
[----:B------:R-:W-:Y:S04]  /*22f70*/  STL.64 [R1+0x19e0], R150 ;  /* 0x0019e09601007387 */ /* 0x000fe80000100a00 */
[----:B------:R-:W2:Y:S04]  /*22f80*/  LDL.LU.64 R94, [R1+0x570] ;  /* 0x00057000015e7983 */ /* 0x000ea80000300a00 */
[----:B------:R-:W2:Y:S04]  /*22f90*/  LDL.LU.64 R86, [R1+0x538] ;  /* 0x0005380001567983 */ /* 0x000ea80000300a00 */
[----:B------:R-:W-:Y:S01]  /*22fa0*/  STL.64 [R1+0x19e8], R144 ;  /* 0x0019e89001007387 */ /* 0x000fe20000100a00 */
[----:B------:R-:W-:-:S03]  /*22fb0*/  IMAD.WIDE R134, R3, 0x4, R38 ;  /* 0x0000000403867825 */ /* 0x000fc600078e0226 */
[----:B------:R-:W2:Y:S04]  /*22fc0*/  LDL.LU.64 R78, [R1+0x530] ;  /* 0x00053000014e7983 */ /* 0x000ea80000300a00 */
[----:B------:R-:W2:Y:S04]  /*22fd0*/  LDL.LU.64 R70, [R1+0x4f8] ;  /* 0x0004f80001467983 */ /* 0x000ea80000300a00 */
[----:B------:R-:W-:Y:S01]  /*22fe0*/  STL.64 [R1+0x19f0], R142 ;  /* 0x0019f08e01007387 */ /* 0x000fe20000100a00 */
[----:B------:R-:W-:-:S03]  /*22ff0*/  IMAD.WIDE R128, R3, 0x4, R30 ;  /* 0x0000000403807825 */ /* 0x000fc600078e021e */
[----:B------:R-:W2:Y:S04]  /*23000*/  LDL.LU.64 R38, [R1+0x4f0] ;  /* 0x0004f00001267983 */ /* 0x000ea80000300a00 */
[----:B------:R-:W2:Y:S04]  /*23010*/  LDL.LU.64 R30, [R1+0x4b8] ;  /* 0x0004b800011e7983 */ /* 0x000ea80000300a00 */
[----:B------:R-:W-:Y:S01]  /*23020*/  STL.64 [R1+0x1b40], R136 ;  /* 0x001b408801007387 */ /* 0x000fe20000100a00 */
[----:B---3--:R-:W-:-:S03]  /*23030*/  IMAD.WIDE R62, R3, 0x4, R244 ;  /* 0x00000004033e7825 */ /* 0x008fc600078e02f4 */
[----:B------:R-:W3:Y:S04]  /*23040*/  LDL.LU.64 R244, [R1+0x4b0] ;  /* 0x0004b00001f47983 */ /* 0x000ee80000300a00 */
[----:B------:R1:W-:Y:S04]  /*23050*/  LDGSTS.E [R2+0x55c00], [R136.64], P2 ;  /* 0x55c0000088027fae */ /* 0x0003e80009121844 */
[----:B------:R1:W-:Y:S01]  /*23060*/  LDGSTS.E [R2+0x56400], [R134.64], P2 ;  /* 0x5640000086027fae */ /* 0x0003e20009121844 */
[----:B------:R-:W-:-:S03]  /*23070*/  IMAD.WIDE R126, R3, 0x4, R226 ;  /* 0x00000004037e7825 */ /* 0x000fc600078e02e2 */
[----:B------:R-:W3:Y:S04]  /*23080*/  LDL.LU.64 R226, [R1+0x478] ;  /* 0x0004780001e27983 */ /* 0x000ee80000300a00 */
[----:B------:R-:W-:Y:S04]  /*23090*/  STL.64 [R1+0x1b38], R134 ;  /* 0x001b388601007387 */ /* 0x000fe80000100a00 */
[----:B------:R-:W-:Y:S01]  /*230a0*/  STL.64 [R1+0x1b30], R128 ;  /* 0x001b308001007387 */ /* 0x000fe20000100a00 */
[----:B------:R-:W-:-:S03]  /*230b0*/  IMAD.WIDE R120, R3, 0x4, R206 ;  /* 0x0000000403787825 */ /* 0x000fc600078e02ce */
[----:B------:R1:W-:Y:S01]  /*230c0*/  STL.64 [R1+0x1b28], R62 ;  /* 0x001b283e01007387 */ /* 0x0003e20000100a00 */
[----:B------:R-:W-:-:S03]  /*230d0*/  IMAD.WIDE R118, R3, 0x4, R118 ;  /* 0x0000000403767825 */ /* 0x000fc600078e0276 */
[----:B------:R-:W-:Y:S01]  /*230e0*/  STL.64 [R1+0x1b20], R126 ;  /* 0x001b207e01007387 */ /* 0x000fe20000100a00 */
[----:B------:R-:W-:-:S03]  /*230f0*/  IMAD.WIDE R112, R3, 0x4, R198 ;  /* 0x0000000403707825 */ /* 0x000fc600078e02c6 */
[----:B------:R-:W-:Y:S01]  /*23100*/  STL.64 [R1+0x1b18], R120 ;  /* 0x001b187801007387 */ /* 0x000fe20000100a00 */
[----:B------:R-:W-:-:S03]  /*23110*/  IMAD.WIDE R110, R3, 0x4, R110 ;  /* 0x00000004036e7825 */ /* 0x000fc600078e026e */
[----:B------:R-:W-:Y:S04]  /*23120*/  STL.64 [R1+0x1b10], R118 ;  /* 0x001b107601007387 */ /* 0x000fe80000100a00 */
[----:B------:R-:W-:Y:S01]  /*23130*/  STL.64 [R1+0x1b08], R112 ;  /* 0x001b087001007387 */ /* 0x000fe20000100a00 */
[----:B------:R-:W-:-:S03]  /*23140*/  IMAD.WIDE R104, R3, 0x4, R190 ;  /* 0x0000000403687825 */ /* 0x000fc600078e02be */
[----:B------:R-:W-:Y:S04]  /*23150*/  STL.64 [R1+0x1b00], R110 ;  /* 0x001b006e01007387 */ /* 0x000fe80000100a00 */
        /* <DEDUP_REMOVED lines=9> */
[----:B----4-:R-:W-:-:S05]  /*231f0*/  IMAD.WIDE R54, R3, 0x4, R54 ;  /* 0x0000000403367825 */ /* 0x010fca00078e0236 */
[----:B------:R4:W-:Y:S04]  /*23200*/  STL.64 [R1+0x1af0], R54 ;  /* 0x001af03601007387 */ /* 0x0009e80000100a00 */
[----:B------:R4:W-:Y:S01]  /*23210*/  LDGSTS.E [R2+0x5ac00], [R54.64], P2 ;  /* 0x5ac0000036027fae */ /* 0x0009e20009121844 */
[----:B--2---:R-:W-:-:S04]  /*23220*/  IMAD.WIDE R46, R3, 0x4, R46 ;  /* 0x00000004032e7825 */ /* 0x004fc800078e022e */
[C---:B------:R-:W-:Y:S01]  /*23230*/  IMAD.WIDE R102, R3.reuse, 0x4, R102 ;  /* 0x0000000403667825 */ /* 0x040fe200078e0266 */
[----:B------:R2:W-:Y:S03]  /*23240*/  STL.64 [R1+0x1ae8], R46 ;  /* 0x001ae82e01007387 */ /* 0x0005e60000100a00 */
[C---:B------:R-:W-:Y:S01]  /*23250*/  IMAD.WIDE R96, R3.reuse, 0x4, R94 ;  /* 0x0000000403607825 */ /* 0x040fe200078e025e */
[----:B------:R-:W-:Y:S03]  /*23260*/  STL.64 [R1+0x1ae0], R102 ;  /* 0x001ae06601007387 */ /* 0x000fe60000100a00 */
[C---:B------:R-:W-:Y:S01]  /*23270*/  IMAD.WIDE R94, R3.reuse, 0x4, R86 ;  /* 0x00000004035e7825 */ /* 0x040fe200078e0256 */
[----:B------:R-:W-:Y:S03]  /*23280*/  STL.64 [R1+0x1ad8], R96 ;  /* 0x001ad86001007387 */ /* 0x000fe60000100a00 */
[C---:B------:R-:W-:Y:S01]  /*23290*/  IMAD.WIDE R88, R3.reuse, 0x4, R78 ;  /* 0x0000000403587825 */ /* 0x040fe200078e024e */
[----:B------:R-:W-:Y:S03]  /*232a0*/  STL.64 [R1+0x1ad0], R94 ;  /* 0x001ad05e01007387 */ /* 0x000fe60000100a00 */
[C---:B------:R-:W-:Y:S01]  /*232b0*/  IMAD.WIDE R86, R3.reuse, 0x4, R70 ;  /* 0x0000000403567825 */ /* 0x040fe200078e0246 */
[----:B------:R-:W-:Y:S04]  /*232c0*/  STL.64 [R1+0x1ac8], R88 ;  /* 0x001ac85801007387 */ /* 0x000fe80000100a00 */
[----:B------:R2:W-:Y:S01]  /*232d0*/  LDGSTS.E [R2+0x5b400], [R46.64], P2 ;  /* 0x5b4000002e027fae */ /* 0x0005e20009121844 */
[----:B------:R-:W-:-:S03]  /*232e0*/  IMAD.WIDE R78, R3, 0x4, R38 ;  /* 0x00000004034e7825 */ /* 0x000fc600078e0226 */
[----:B------:R-:W-:Y:S01]  /*232f0*/  STL.64 [R1+0x1ac0], R86 ;  /* 0x001ac05601007387 */ /* 0x000fe20000100a00 */
[----:B------:R-:W-:-:S03]  /*23300*/  IMAD.WIDE R38, R3, 0x4, R30 ;  /* 0x0000000403267825 */ /* 0x000fc600078e021e */
[----:B------:R-:W-:Y:S04]  /*23310*/  STL.64 [R1+0x1ab8], R78 ;  /* 0x001ab84e01007387 */ /* 0x000fe80000100a00 */
[----:B------:R1:W-:Y:S01]  /*23320*/  LDGSTS.E [R2+0x5bc00], [R102.64], P2 ;  /* 0x5bc0000066027fae */ /* 0x0003e20009121844 */
[----:B---3--:R-:W-:-:S03]  /*23330*/  IMAD.WIDE R30, R3, 0x4, R244 ;  /* 0x00000004031e7825 */ /* 0x008fc600078e02f4 */
[----:B------:R2:W-:Y:S04]  /*23340*/  STL.64 [R1+0x1ab0], R38 ;  /* 0x001ab02601007387 */ /* 0x0005e80000100a00 */
[----:B------:R1:W-:Y:S04]  /*23350*/  STL.64 [R1+0x1aa8], R30 ;  /* 0x001aa81e01007387 */ /* 0x0003e80000100a00 */
[----:B------:R1:W-:Y:S01]  /*23360*/  LDGSTS.E [R2+0x5c400], [R96.64], P2 ;  /* 0x5c40000060027fae */ /* 0x0003e20009121844 */
[----:B------:R-:W-:-:S03]  /*23370*/  IMAD.WIDE R70, R3, 0x4, R226 ;  /* 0x0000000403467825 */ /* 0x000fc600078e02e2 */
[----:B------:R1:W-:Y:S04]  /*23380*/  LDGSTS.E [R2+0x5cc00], [R94.64], P2 ;  /* 0x5cc000005e027fae */ /* 0x0003e80009121844 */
[----:B------:R-:W-:Y:S04]  /*23390*/  STL.64 [R1+0x1aa0], R70 ;  /* 0x001aa04601007387 */ /* 0x000fe80000100a00 */
[----:B------:R-:W3:Y:S04]  /*233a0*/  LDL.LU.64 R226, [R1+0xb30] ;  /* 0x000b300001e27983 */ /* 0x000ee80000300a00 */
[----:B-1----:R-:W3:Y:S04]  /*233b0*/  LDL.LU.64 R62, [R1+0xb20] ;  /* 0x000b2000013e7983 */ /* 0x002ee80000300a00 */
[----:B----4-:R-:W4:Y:S04]  /*233c0*/  LDL.LU.64 R54, [R1+0xb28] ;  /* 0x000b280001367983 */ /* 0x010f280000300a00 */
[----:B--2---:R-:W2:Y:S04]  /*233d0*/  LDL.LU.64 R46, [R1+0xb10] ;  /* 0x000b1000012e7983 */ /* 0x004ea80000300a00 */
[----:B------:R1:W-:Y:S04]  /*233e0*/  LDGSTS.E [R2+0x5d400], [R88.64], P2 ;  /* 0x5d40000058027fae */ /* 0x0003e80009121844 */
[----:B------:R1:W-:Y:S04]  /*233f0*/  LDGSTS.E [R2+0x5dc00], [R86.64], P2 ;  /* 0x5dc0000056027fae */ /* 0x0003e80009121844 */
[----:B------:R1:W-:Y:S04]  /*23400*/  LDGSTS.E [R2+0x5e400], [R78.64], P2 ;  /* 0x5e4000004e027fae */ /* 0x0003e80009121844 */
[----:B------:R1:W-:Y:S04]  /*23410*/  LDGSTS.E [R2+0x5ec00], [R38.64], P2 ;  /* 0x5ec0000026027fae */ /* 0x0003e80009121844 */
[----:B------:R1:W-:Y:S04]  /*23420*/  LDGSTS.E [R2+0x5f400], [R30.64], P2 ;  /* 0x5f4000001e027fae */ /* 0x0003e80009121844 */
[----:B------:R2:W-:Y:S04]  /*23430*/  LDGSTS.E [R2+0x5fc00], [R70.64], P2 ;  /* 0x5fc0000046027fae */ /* 0x0005e80009121844 */
[----:B-1----:R-:W2:Y:S04]  /*23440*/  LDL.LU.64 R38, [R1+0xb18] ;  /* 0x000b180001267983 */ /* 0x002ea80000300a00 */
[----:B------:R-:W2:Y:S04]  /*23450*/  LDL.LU.64 R30, [R1+0xb00] ;  /* 0x000b0000011e7983 */ /* 0x000ea80000300a00 */
[----:B------:R-:W-:Y:S04]  /*23460*/  STL [R1+0x2230], R14 ;  /* 0x0022300e01007387 */ /* 0x000fe80000100800 */
[----:B------:R3:W-:Y:S04]  /*23470*/  STL [R1+0x2228], R15 ;  /* 0x0022280f01007387 */ /* 0x0007e80000100800 */
[----:B------:R-:W-:Y:S04]  /*23480*/  STL [R1+0x222c], R22 ;  /* 0x00222c1601007387 */ /* 0x000fe80000100800 */
[----:B------:R1:W-:Y:S04]  /*23490*/  STL [R1+0x2220], R23 ;  /* 0x0022201701007387 */ /* 0x0003e80000100800 */
[----:B------:R-:W2:Y:S04]  /*234a0*/  LDL.LU.64 R244, [R1+0xb08] ;  /* 0x000b080001f47983 */ /* 0x000ea80000300a00 */
[----:B------:R3:W-:Y:S04]  /*234b0*/  LDGSTS.E [R249+0x40600], [R14.64], P2 ;  /* 0x406000000ef97fae */ /* 0x0007e80009121844 */
[----:B------:R1:W-:Y:S01]  /*234c0*/  LDGSTS.E [R249+0x40e00], [R22.64], P2 ;  /* 0x40e0000016f97fae */ /* 0x0003e20009121844 */
[----:B---3--:R-:W-:-:S03]  /*234d0*/  IMAD.WIDE R14, R3, 0x4, R226 ;  /* 0x00000004030e7825 */ /* 0x008fc600078e02e2 */
[----:B------:R-:W3:Y:S01]  /*234e0*/  LDL.LU.64 R226, [R1+0xaf0] ;  /* 0x000af00001e27983 */ /* 0x000ee20000300a00 */
[----:B-1----:R-:W-:-:S03]  /*234f0*/  IMAD.WIDE R22, R3, 0x4, R62 ;  /* 0x0000000403167825 */ /* 0x002fc600078e023e */
[----:B------:R-:W-:Y:S04]  /*23500*/  STL [R1+0x2224], R14 ;  /* 0x0022240e01007387 */ /* 0x000fe80000100800 */
[----:B------:R4:W-:Y:S04]  /*23510*/  STL [R1+0x2218], R15 ;  /* 0x0022180f01007387 */ /* 0x0009e80000100800 */
[----:B------:R4:W-:Y:S04]  /*23520*/  LDGSTS.E [R249+0x41600], [R14.64], P2 ;  /* 0x416000000ef97fae */ /* 0x0009e80009121844 */
[----:B------:R-:W-:Y:S04]  /*23530*/  STL [R1+0x221c], R22 ;  /* 0x00221c1601007387 */ /* 0x000fe80000100800 */
[----:B------:R2:W-:Y:S01]  /*23540*/  STL [R1+0x2210], R23 ;  /* 0x0022101701007387 */ /* 0x0005e20000100800 */
[----:B----4-:R-:W-:-:S03]  /*23550*/  IMAD.WIDE R14, R3, 0x4, R54 ;  /* 0x00000004030e7825 */ /* 0x010fc600078e0236 */
[----:B------:R2:W-:Y:S04]  /*23560*/  LDGSTS.E [R249+0x41e00], [R22.64], P2 ;  /* 0x41e0000016f97fae */ /* 0x0005e80009121844 */
[----:B------:R-:W4:Y:S04]  /*23570*/  LDL.LU.64 R62, [R1+0xaf8] ;  /* 0x000af800013e7983 */ /* 0x000f280000300a00 */
[----:B------:R-:W4:Y:S01]  /*23580*/  LDL.LU.64 R54, [R1+0xae0] ;  /* 0x000ae00001367983 */ /* 0x000f220000300a00 */
[----:B--2---:R-:W-:-:S03]  /*23590*/  IMAD.WIDE R22, R3, 0x4, R46 ;  /* 0x0000000403167825 */ /* 0x004fc600078e022e */
[----:B------:R-:W-:Y:S04]  /*235a0*/  STL [R1+0x2214], R14 ;  /* 0x0022140e01007387 */ /* 0x000fe80000100800 */
[----:B------:R1:W-:Y:S04]  /*235b0*/  STL [R1+0x2208], R15 ;  /* 0x0022080f01007387 */ /* 0x0003e80000100800 */
[----:B------:R-:W-:Y:S04]  /*235c0*/  STL [R1+0x220c], R22 ;  /* 0x00220c1601007387 */ /* 0x000fe80000100800 */
[----:B------:R2:W-:Y:S04]  /*235d0*/  STL [R1+0x2200], R23 ;  /* 0x0022001701007387 */ /* 0x0005e80000100800 */
[----:B------:R1:W-:Y:S04]  /*235e0*/  LDGSTS.E [R249+0x42600], [R14.64], P2 ;  /* 0x426000000ef97fae */ /* 0x0003e80009121844 */
[----:B------:R-:W4:Y:S04]  /*235f0*/  LDL.LU.64 R46, [R1+0xae8] ;  /* 0x000ae800012e7983 */ /* 0x000f280000300a00 */
        /* <DEDUP_REMOVED lines=9> */
[----:B------:R3:W-:Y:S01]  /*23690*/  STL [R1+0x21f0], R23 ;  /* 0x0021f01701007387 */ /* 0x0007e20000100800 */
        /* <DEDUP_REMOVED lines=8> */
[----:B------:R-:W3:Y:S04]  /*23720*/  LDL.LU.64 R226, [R1+0xac8] ;  /* 0x000ac80001e27983 */ /* 0x000ee80000300a00 */
[----:B------:R1:W-:Y:S04]  /*23730*/  LDGSTS.E [R249+0x44e00], [R22.64], P2 ;  /* 0x44e0000016f97fae */ /* 0x0003e80009121844 */
[----:B------:R1:W-:Y:S01]  /*23740*/  STL [R1+0x21e0], R23 ;  /* 0x0021e01701007387 */ /* 0x0003e20000100800 */
[----:B----4-:R-:W-:-:S03]  /*23750*/  IMAD.WIDE R14, R3, 0x4, R62 ;  /* 0x00000004030e7825 */ /* 0x010fc600078e023e */
[----:B------:R-:W4:Y:S01]  /*23760*/  LDL.LU.64 R62, [R1+0xab0] ;  /* 0x000ab000013e7983 */ /* 0x000f220000300a00 */
[----:B-1----:R-:W-:-:S03]  /*23770*/  IMAD.WIDE R22, R3, 0x4, R54 ;  /* 0x0000000403167825 */ /* 0x002fc600078e0236 */
[----:B------:R-:W-:Y:S04]  /*23780*/  STL [R1+0x21e4], R14 ;  /* 0x0021e40e01007387 */ /* 0x000fe80000100800 */
[----:B------:R1:W-:Y:S04]  /*23790*/  STL [R1+0x21d8], R15 ;  /* 0x0021d80f01007387 */ /* 0x0003e80000100800 */
[----:B------:R1:W-:Y:S04]  /*237a0*/  LDGSTS.E [R249+0x45600], [R14.64], P2 ;  /* 0x456000000ef97fae */ /* 0x0003e80009121844 */
[----:B------:R-:W-:Y:S04]  /*237b0*/  STL [R1+0x21dc], R22 ;  /* 0x0021dc1601007387 */ /* 0x000fe80000100800 */
[----:B------:R-:W4:Y:S04]  /*237c0*/  LDL.LU.64 R54, [R1+0xab8] ;  /* 0x000ab80001367983 */ /* 0x000f280000300a00 */
[----:B------:R1:W-:Y:S02]  /*237d0*/  LDGSTS.E [R249+0x45e00], [R22.64], P2 ;  /* 0x45e0000016f97fae */ /* 0x0003e40009121844 */
[----:B-1----:R-:W-:-:S02]  /*237e0*/  IMAD.WIDE R14, R3, 0x4, R46 ;  /* 0x00000004030e7825 */ /* 0x002fc400078e022e */
[----:B------:R1:W-:Y:S04]  /*237f0*/  STL [R1+0x21d0], R23 ;  /* 0x0021d01701007387 */ /* 0x0003e80000100800 */
[----:B------:R-:W4:Y:S04]  /*23800*/  LDL.LU.64 R46, [R1+0xaa0] ;  /* 0x000aa000012e7983 */ /* 0x000f280000300a00 */
[----:B------:R2:W-:Y:S01]  /*23810*/  LDGSTS.E [R249+0x46600], [R14.64], P2 ;  /* 0x466000000ef97fae */ /* 0x0005e20009121844 */
[----:B-1----:R-:W-:-:S03]  /*23820*/  IMAD.WIDE R22, R3, 0x4, R38 ;  /* 0x0000000403167825 */ /* 0x002fc600078e0226 */
[----:B------:R-:W-:Y:S04]  /*23830*/  STL [R1+0x21d4], R14 ;  /* 0x0021d40e01007387 */ /* 0x000fe80000100800 */
[----:B------:R2:W-:Y:S04]  /*23840*/  STL [R1+0x21c8], R15 ;  /* 0x0021c80f01007387 */ /* 0x0005e80000100800 */
[----:B------:R-:W-:Y:S04]  /*23850*/  STL [R1+0x21cc], R22 ;  /* 0x0021cc1601007387 */ /* 0x000fe80000100800 */
[----:B------:R1:W-:Y:S04]  /*23860*/  STL [R1+0x21c0], R23 ;  /* 0x0021c01701007387 */ /* 0x0003e80000100800 */
[----:B------:R-:W4:Y:S01]  /*23870*/  LDL.LU.64 R38, [R1+0xaa8] ;  /* 0x000aa80001267983 */ /* 0x000f220000300a00 */
[----:B--2---:R-:W-:-:S03]  /*23880*/  IMAD.WIDE R14, R3, 0x4, R30 ;  /* 0x00000004030e7825 */ /* 0x004fc600078e021e */
[----:B------:R1:W-:Y:S04]  /*23890*/  LDGSTS.E [R249+0x46e00], [R22.64], P2 ;  /* 0x46e0000016f97fae */ /* 0x0003e80009121844 */
[----:B------:R-:W2:Y:S04]  /*238a0*/  LDL.LU.64 R30, [R1+0xa90] ;  /* 0x000a9000011e7983 */ /* 0x000ea80000300a00 */
[----:B------:R-:W-:Y:S01]  /*238b0*/  STL [R1+0x21c4], R14 ;  /* 0x0021c40e01007387 */ /* 0x000fe20000100800 */
[----:B-1----:R-:W-:-:S03]  /*238c0*/  IMAD.WIDE R22, R3, 0x4, R244 ;  /* 0x0000000403167825 */ /* 0x002fc600078e02f4 */
[----:B------:R3:W-:Y:S04]  /*238d0*/  STL [R1+0x21b8], R15 ;  /* 0x0021b80f01007387 */ /* 0x0007e80000100800 */
[----:B------:R-:W-:Y:S04]  /*238e0*/  STL [R1+0x21bc], R22 ;  /* 0x0021bc1601007387 */ /* 0x000fe80000100800 */
[----:B------:R4:W-:Y:S04]  /*238f0*/  STL [R1+0x21b0], R23 ;  /* 0x0021b01701007387 */ /* 0x0009e80000100800 */
[----:B------:R3:W-:Y:S04]  /*23900*/  LDGSTS.E [R249+0x47600], [R14.64], P2 ;  /* 0x476000000ef97fae */ /* 0x0007e80009121844 */
[----:B------:R-:W2:Y:S04]  /*23910*/  LDL.LU.64 R244, [R1+0xa98] ;  /* 0x000a980001f47983 */ /* 0x000ea80000300a00 */
        /* <DEDUP_REMOVED lines=9> */
[----:B------:R4:W-:Y:S04]  /*239b0*/  LDGSTS.E [R249+0x48e00], [R22.64], P2 ;  /* 0x48e0000016f97fae */ /* 0x0009e80009121844 */
[----:B------:R-:W3:Y:S01]  /*239c0*/  LDL.LU.64 R70, [R1+0xa88] ;  /* 0x000a880001467983 */ /* 0x000ee20000300a00 */
[----:B-1----:R-:W-:-:S03]  /*239d0*/  IMAD.WIDE R14, R3, 0x4, R54 ;  /* 0x00000004030e7825 */ /* 0x002fc600078e0236 */
[----:B------:R-:W3:Y:S04]  /*239e0*/  LDL.LU.64 R62, [R1+0xa70] ;  /* 0x000a7000013e7983 */ /* 0x000ee80000300a00 */
[----:B------:R-:W-:Y:S01]  /*239f0*/  STL [R1+0x21a4], R14 ;  /* 0x0021a40e01007387 */ /* 0x000fe20000100800 */
[----:B----4-:R-:W-:-:S03]  /*23a00*/  IMAD.WIDE R22, R3, 0x4, R46 ;  /* 0x0000000403167825 */ /* 0x010fc600078e022e */
[----:B------:R1:W-:Y:S04]  /*23a10*/  STL [R1+0x2198], R15 ;  /* 0x0021980f01007387 */ /* 0x0003e80000100800 */
[----:B------:R1:W-:Y:S04]  /*23a20*/  LDGSTS.E [R249+0x49600], [R14.64], P2 ;  /* 0x496000000ef97fae */ /* 0x0003e80009121844 */
[----:B------:R-:W-:Y:S04]  /*23a30*/  STL [R1+0x219c], R22 ;  /* 0x00219c1601007387 */ /* 0x000fe80000100800 */
[----:B------:R-:W4:Y:S04]  /*23a40*/  LDL.LU.64 R54, [R1+0xa78] ;  /* 0x000a780001367983 */ /* 0x000f280000300a00 */
[----:B------:R-:W4:Y:S01]  /*23a50*/  LDL.LU.64 R46, [R1+0xa60] ;  /* 0x000a6000012e7983 */ /* 0x000f220000300a00 */
[----:B-1----:R-:W-:-:S03]  /*23a60*/  IMAD.WIDE R14, R3, 0x4, R38 ;  /* 0x00000004030e7825 */ /* 0x002fc600078e0226 */
[----:B------:R2:W-:Y:S04]  /*23a70*/  STL [R1+0x2190], R23 ;  /* 0x0021901701007387 */ /* 0x0005e80000100800 */
[----:B------:R-:W-:Y:S04]  /*23a80*/  STL [R1+0x2194], R14 ;  /* 0x0021940e01007387 */ /* 0x000fe80000100800 */
[----:B------:R2:W-:Y:S04]  /*23a90*/  LDGSTS.E [R249+0x49e00], [R22.64], P2 ;  /* 0x49e0000016f97fae */ /* 0x0005e80009121844 */
[----:B------:R1:W-:Y:S04]  /*23aa0*/  STL [R1+0x2188], R15 ;  /* 0x0021880f01007387 */ /* 0x0003e80000100800 */
[----:B------:R-:W4:Y:S01]  /*23ab0*/  LDL.LU.64 R38, [R1+0xa68] ;  /* 0x000a680001267983 */ /* 0x000f220000300a00 */
[----:B--2---:R-:W-:-:S03]  /*23ac0*/  IMAD.WIDE R22, R3, 0x4, R30 ;  /* 0x0000000403167825 */ /* 0x004fc600078e021e */
[----:B------:R1:W-:Y:S04]  /*23ad0*/  LDGSTS.E [R249+0x4a600], [R14.64], P2 ;  /* 0x4a6000000ef97fae */ /* 0x0003e80009121844 */
[----:B------:R-:W2:Y:S04]  /*23ae0*/  LDL.LU.64 R30, [R1+0xa50] ;  /* 0x000a5000011e7983 */ /* 0x000ea80000300a00 */
[----:B------:R-:W-:Y:S04]  /*23af0*/  STL [R1+0x218c], R22 ;  /* 0x00218c1601007387 */ /* 0x000fe80000100800 */
[----:B------:R3:W-:Y:S01]  /*23b00*/  STL [R1+0x2180], R23 ;  /* 0x0021801701007387 */ /* 0x0007e20000100800 */
[----:B-1----:R-:W-:-:S03]  /*23b10*/  IMAD.WIDE R14, R3, 0x4, R244 ;  /* 0x00000004030e7825 */ /* 0x002fc600078e02f4 */
[----:B------:R3:W-:Y:S04]  /*23b20*/  LDGSTS.E [R249+0x4ae00], [R22.64], P2 ;  /* 0x4ae0000016f97fae */ /* 0x0007e80009121844 */
[----:B------:R-:W2:Y:S04]  /*23b30*/  LDL.LU.64 R244, [R1+0xa58] ;  /* 0x000a580001f47983 */ /* 0x000ea80000300a00 */
[----:B------:R1:W-:Y:S01]  /*23b40*/  LDGSTS.E [R249+0x4b600], [R14.64], P2 ;  /* 0x4b6000000ef97fae */ /* 0x0003e20009121844 */
[----:B---3--:R-:W-:-:S03]  /*23b50*/  IMAD.WIDE R22, R3, 0x4, R226 ;  /* 0x0000000403167825 */ /* 0x008fc600078e02e2 */
[----:B------:R-:W3:Y:S04]  /*23b60*/  LDL.LU.64 R226, [R1+0xa40] ;  /* 0x000a400001e27983 */ /* 0x000ee80000300a00 */
[----:B------:R-:W-:Y:S04]  /*23b70*/  STL [R1+0x2184], R14 ;  /* 0x0021840e01007387 */ /* 0x000fe80000100800 */
[----:B------:R1:W-:Y:S04]  /*23b80*/  STL [R1+0x2178], R15 ;  /* 0x0021780f01007387 */ /* 0x0003e80000100800 */
[----:B------:R-:W-:Y:S04]  /*23b90*/  STL [R1+0x217c], R22 ;  /* 0x00217c1601007387 */ /* 0x000fe80000100800 */
[----:B------:R1:W-:Y:S04]  /*23ba0*/  LDGSTS.E [R249+0x4be00], [R22.64], P2 ;  /* 0x4be0000016f97fae */ /* 0x0003e80009121844 */
[----:B------:R1:W-:Y:S02]  /*23bb0*/  STL [R1+0x2170], R23 ;  /* 0x0021701701007387 */ /* 0x0003e40000100800 */
[----:B-1----:R-:W-:-:S04]  /*23bc0*/  IMAD.WIDE R14, R3, 0x4, R70 ;  /* 0x00000004030e7825 */ /* 0x002fc800078e0246 */
[C---:B------:R-:W-:Y:S01]  /*23bd0*/  IMAD.WIDE R22, R3.reuse, 0x4, R62 ;  /* 0x0000000403167825 */ /* 0x040fe200078e023e */
[----:B------:R-:W-:Y:S04]  /*23be0*/  STL [R1+0x2174], R14 ;  /* 0x0021740e01007387 */ /* 0x000fe80000100800 */
[----:B------:R4:W-:Y:S04]  /*23bf0*/  LDGSTS.E [R249+0x4c600], [R14.64], P2 ;  /* 0x4c6000000ef97fae */ /* 0x0009e80009121844 */
[----:B------:R4:W-:Y:S04]  /*23c00*/  STL [R1+0x2168], R15 ;  /* 0x0021680f01007387 */ /* 0x0009e80000100800 */
[----:B------:R-:W-:Y:S04]  /*23c10*/  STL [R1+0x216c], R22 ;  /* 0x00216c1601007387 */ /* 0x000fe80000100800 */
[----:B------:R1:W-:Y:S04]  /*23c20*/  LDGSTS.E [R249+0x4ce00], [R22.64], P2 ;  /* 0x4ce0000016f97fae */ /* 0x0003e80009121844 */
[----:B------:R1:W-:Y:S01]  /*23c30*/  STL [R1+0x2160], R23 ;  /* 0x0021601701007387 */ /* 0x0003e20000100800 */
[----:B----4-:R-:W-:-:S04]  /*23c40*/  IMAD.WIDE R14, R3, 0x4, R54 ;  /* 0x00000004030e7825 */ /* 0x010fc800078e0236 */
[C---:B-1----:R-:W-:Y:S01]  /*23c50*/  IMAD.WIDE R22, R3.reuse, 0x4, R46 ;  /* 0x0000000403167825 */ /* 0x042fe200078e022e */
[----:B------:R-:W-:Y:S04]  /*23c60*/  STL [R1+0x2164], R14 ;  /* 0x0021640e01007387 */ /* 0x000fe80000100800 */
[----:B------:R1:W-:Y:S04]  /*23c70*/  LDGSTS.E [R249+0x4d600], [R14.64], P2 ;  /* 0x4d6000000ef97fae */ /* 0x0003e80009121844 */
[----:B------:R1:W-:Y:S04]  /*23c80*/  STL [R1+0x2158], R15 ;  /* 0x0021580f01007387 */ /* 0x0003e80000100800 */
[----:B------:R-:W-:Y:S04]  /*23c90*/  STL [R1+0x215c], R22 ;  /* 0x00215c1601007387 */ /* 0x000fe80000100800 */
[----:B------:R2:W-:Y:S01]  /*23ca0*/  LDGSTS.E [R249+0x4de00], [R22.64], P2 ;  /* 0x4de0000016f97fae */ /* 0x0005e20009121844 */
[----:B-1----:R-:W-:-:S03]  /*23cb0*/  IMAD.WIDE R14, R3, 0x4, R38 ;  /* 0x00000004030e7825 */ /* 0x002fc600078e0226 */
[----:B------:R2:W-:Y:S04]  /*23cc0*/  STL [R1+0x2150], R23 ;  /* 0x0021501701007387 */ /* 0x0005e80000100800 */
[----:B------:R-:W-:Y:S04]  /*23cd0*/  STL [R1+0x2154], R14 ;  /* 0x0021540e01007387 */ /* 0x000fe80000100800 */
[----:B------:R1:W-:Y:S01]  /*23ce0*/  LDGSTS.E [R249+0x4e600], [R14.64], P2 ;  /* 0x4e6000000ef97fae */ /* 0x0003e20009121844 */
[----:B--2---:R-:W-:-:S03]  /*23cf0*/  IMAD.WIDE R22, R3, 0x4, R30 ;  /* 0x0000000403167825 */ /* 0x004fc600078e021e */
[----:B------:R1:W-:Y:S04]  /*23d00*/  STL [R1+0x2148], R15 ;  /* 0x0021480f01007387 */ /* 0x0003e80000100800 */
[----:B------:R-:W-:Y:S04]  /*23d10*/  STL [R1+0x214c], R22 ;  /* 0x00214c1601007387 */ /* 0x000fe80000100800 */
[----:B------:R3:W-:Y:S01]  /*23d20*/  LDGSTS.E [R249+0x4ee00], [R22.64], P2 ;  /* 0x4ee0000016f97fae */ /* 0x0007e20009121844 */
[----:B-1----:R-:W-:-:S03]  /*23d30*/  IMAD.WIDE R14, R3, 0x4, R244 ;  /* 0x00000004030e7825 */ /* 0x002fc600078e02f4 */
[----:B------:R3:W-:Y:S04]  /*23d40*/  STL [R1+0x2140], R23 ;  /* 0x0021401701007387 */ /* 0x0007e80000100800 */
[----:B------:R-:W-:Y:S04]  /*23d50*/  STL [R1+0x2144], R14 ;  /* 0x0021440e01007387 */ /* 0x000fe80000100800 */
[----:B------:R-:W-:Y:S04]  /*23d60*/  STL [R1+0x2138], R15 ;  /* 0x0021380f01007387 */ /* 0x000fe80000100800 */
[----:B------:R1:W-:Y:S01]  /*23d70*/  LDGSTS.E [R249+0x4f600], [R14.64], P2 ;  /* 0x4f6000000ef97fae */ /* 0x0003e20009121844 */
[----:B---3--:R-:W-:-:S05]  /*23d80*/  IMAD.WIDE R22, R3, 0x4, R226 ;  /* 0x0000000403167825 */ /* 0x008fca00078e02e2 */
[----:B------:R-:W-:Y:S04]  /*23d90*/  STL [R1+0x213c], R22 ;  /* 0x00213c1601007387 */ /* 0x000fe80000100800 */
        /* <DEDUP_REMOVED lines=111> */
[----:B------:R-:W2:Y:S04]  /*24490*/  LDL.LU.64 R62, [R1+0x308] ;  /* 0x00030800013e7983 */ /* 0x000ea80000300a00 */
[----:B------:R-:W-:Y:S04]  /*244a0*/  STL [R1+0x1f7c], R180 ;  /* 0x001f7cb401007387 */ /* 0x000fe80000100800 */
[----:B------:R-:W-:Y:S04]  /*244b0*/  STL [R1+0x1f70], R181 ;  /* 0x001f70b501007387 */ /* 0x000fe80000100800 */
[----:B------:R-:W3:Y:S04]  /*244c0*/  LDL.LU.64 R226, [R1+0x2d8] ;  /* 0x0002d80001e27983 */ /* 0x000ee80000300a00 */
[----:B------:R-:W-:Y:S04]  /*244d0*/  STL [R1+0x1f74], R186 ;  /* 0x001f74ba01007387 */ /* 0x000fe80000100800 */
[----:B------:R-:W-:Y:S04]  /*244e0*/  STL [R1+0x1f68], R187 ;  /* 0x001f68bb01007387 */ /* 0x000fe80000100800 */
[----:B------:R-:W4:Y:S04]  /*244f0*/  LDL.LU.64 R102, [R1+0x2b0] ;  /* 0x0002b00001667983 */ /* 0x000f280000300a00 */
[----:B------:R-:W-:Y:S04]  /*24500*/  STL [R1+0x1f6c], R188 ;  /* 0x001f6cbc01007387 */ /* 0x000fe80000100800 */
[----:B------:R-:W-:Y:S04]  /*24510*/  STL [R1+0x1f60], R189 ;  /* 0x001f60bd01007387 */ /* 0x000fe80000100800 */
[----:B------:R-:W4:Y:S04]  /*24520*/  LDL.LU.64 R94, [R1+0x288] ;  /* 0x00028800015e7983 */ /* 0x000f280000300a00 */
[----:B------:R-:W-:Y:S04]  /*24530*/  STL [R1+0x1f64], R194 ;  /* 0x001f64c201007387 */ /* 0x000fe80000100800 */
[----:B------:R-:W4:Y:S04]  /*24540*/  LDL.LU.64 R54, [R1+0x258] ;  /* 0x0002580001367983 */ /* 0x000f280000300a00 */
[----:B------:R-:W-:Y:S04]  /*24550*/  STL [R1+0x1f58], R195 ;  /* 0x001f58c301007387 */ /* 0x000fe80000100800 */
        /* <DEDUP_REMOVED lines=16> */
[----:B------:R-:W-:Y:S04]  /*24660*/  STL [R1+0x1f24], R219 ;  /* 0x001f24db01007387 */ /* 0x000fe80000100800 */
[----:B------:R-:W4:Y:S04]  /*24670*/  LDL.LU.64 R78, [R1+0x130] ;  /* 0x00013000014e7983 */ /* 0x000f280000300a00 */
[----:B------:R1:W-:Y:S04]  /*24680*/  LDGSTS.E [R249+0x4fe00], [R22.64], P2 ;  /* 0x4fe0000016f97fae */ /* 0x0003e80009121844 */
[----:B--2---:R-:W-:Y:S01]  /*24690*/  STL [R1+0x1d50], R62 ;  /* 0x001d503e01007387 */ /* 0x004fe20000100800 */
[----:B------:R-:W-:-:S03]  /*246a0*/  IMAD.MOV.U32 R0, RZ, RZ, R63 ;  /* 0x000000ffff007224 */ /* 0x000fc600078e003f */
[----:B------:R-:W2:Y:S04]  /*246b0*/  LDL.LU.64 R70, [R1+0x108] ;  /* 0x0001080001467983 */ /* 0x000ea80000300a00 */
[----:B------:R1:W-:Y:S04]  /*246c0*/  STL [R1+0x1d4c], R0 ;  /* 0x001d4c0001007387 */ /* 0x0003e80000100800 */
[----:B---3--:R3:W-:Y:S01]  /*246d0*/  STL [R1+0x1d70], R226 ;  /* 0x001d70e201007387 */ /* 0x0087e20000100800 */
[----:B-1----:R-:W-:-:S03]  /*246e0*/  IMAD.MOV.U32 R0, RZ, RZ, R227 ;  /* 0x000000ffff007224 */ /* 0x002fc600078e00e3 */
[----:B---3--:R-:W3:Y:S04]  /*246f0*/  LDL.LU.64 R226, [R1+0xd0] ;  /* 0x0000d00001e27983 */ /* 0x008ee80000300a00 */
[----:B------:R1:W-:Y:S04]  /*24700*/  STL [R1+0x1d6c], R0 ;  /* 0x001d6c0001007387 */ /* 0x0003e80000100800 */
[----:B----4-:R-:W-:Y:S04]  /*24710*/  STL [R1+0x1d90], R102 ;  /* 0x001d906601007387 */ /* 0x010fe80000100800 */
[----:B------:R-:W4:Y:S01]  /*24720*/  LDL.LU.64 R62, [R1+0xa8] ;  /* 0x0000a800013e7983 */ /* 0x000f220000300a00 */
[----:B-1----:R-:W-:-:S03]  /*24730*/  IMAD.MOV.U32 R0, RZ, RZ, R103 ;  /* 0x000000ffff007224 */ /* 0x002fc600078e0067 */
[----:B------:R-:W-:Y:S04]  /*24740*/  STL [R1+0x1db0], R94 ;  /* 0x001db05e01007387 */ /* 0x000fe80000100800 */
[----:B------:R1:W-:Y:S04]  /*24750*/  STL [R1+0x1d8c], R0 ;  /* 0x001d8c0001007387 */ /* 0x0003e80000100800 */
[----:B------:R-:W-:Y:S01]  /*24760*/  STL [R1+0x1dd0], R54 ;  /* 0x001dd03601007387 */ /* 0x000fe20000100800 */
[----:B-1----:R-:W-:-:S05]  /*24770*/  IMAD.MOV.U32 R0, RZ, RZ, R95 ;  /* 0x000000ffff007224 */ /* 0x002fca00078e005f */
[----:B------:R1:W-:Y:S02]  /*24780*/  STL [R1+0x1dac], R0 ;  /* 0x001dac0001007387 */ /* 0x0003e40000100800 */
[----:B-1----:R-:W-:Y:S02]  /*24790*/  IMAD.MOV.U32 R0, RZ, RZ, R55 ;  /* 0x000000ffff007224 */ /* 0x002fe400078e0037 */
[----:B------:R-:W4:Y:S04]  /*247a0*/  LDL.LU.64 R54, [R1+0x328] ;  /* 0x0003280001367983 */ /* 0x000f280000300a00 */
[----:B------:R1:W-:Y:S04]  /*247b0*/  STL [R1+0x1dcc], R0 ;  /* 0x001dcc0001007387 */ /* 0x0003e80000100800 */
[----:B------:R1:W-:Y:S02]  /*247c0*/  STL [R1+0x1df0], R46 ;  /* 0x001df02e01007387 */ /* 0x0003e40000100800 */
[----:B-1----:R-:W-:-:S02]  /*247d0*/  IMAD.MOV.U32 R0, RZ, RZ, R47 ;  /* 0x000000ffff007224 */ /* 0x002fc400078e002f */
[----:B------:R-:W4:Y:S04]  /*247e0*/  LDL.LU.64 R46, [R1+0x2f8] ;  /* 0x0002f800012e7983 */ /* 0x000f280000300a00 */
[----:B------:R1:W-:Y:S04]  /*247f0*/  STL [R1+0x1dec], R0 ;  /* 0x001dec0001007387 */ /* 0x0003e80000100800 */
[----:B------:R1:W-:Y:S02]  /*24800*/  STL [R1+0x1e10], R38 ;  /* 0x001e102601007387 */ /* 0x0003e40000100800 */
[----:B-1----:R-:W-:-:S02]  /*24810*/  IMAD.MOV.U32 R0, RZ, RZ, R39 ;  /* 0x000000ffff007224 */ /* 0x002fc400078e0027 */
[----:B------:R-:W4:Y:S04]  /*24820*/  LDL.LU.64 R38, [R1+0x2d0] ;  /* 0x0002d00001267983 */ /* 0x000f280000300a00 */
[----:B------:R1:W-:Y:S04]  /*24830*/  STL [R1+0x1e0c], R0 ;  /* 0x001e0c0001007387 */ /* 0x0003e80000100800 */
[----:B------:R1:W-:Y:S02]  /*24840*/  STL [R1+0x1e30], R30 ;  /* 0x001e301e01007387 */ /* 0x0003e40000100800 */
[----:B-1----:R-:W-:-:S02]  /*24850*/  MOV R0, R31 ;  /* 0x0000001f00007202 */ /* 0x002fc40000000f00 */
[----:B------:R-:W4:Y:S04]  /*24860*/  LDL.LU.64 R30, [R1+0x2a8] ;  /* 0x0002a800011e7983 */ /* 0x000f280000300a00 */
[----:B------:R1:W-:Y:S04]  /*24870*/  STL [R1+0x1e2c], R0 ;  /* 0x001e2c0001007387 */ /* 0x0003e80000100800 */
[----:B------:R1:W-:Y:S04]  /*24880*/  STL [R1+0x1e50], R244 ;  /* 0x001e50f401007387 */ /* 0x0003e80000100800 */
[----:B------:R-:W4:Y:S01]  /*24890*/  LDL.LU.64 R94, [R1+0x278] ;  /* 0x00027800015e7983 */ /* 0x000f220000300a00 */
[----:B-1----:R-:W-:-:S03]  /*248a0*/  IMAD.MOV.U32 R0, RZ, RZ, R245 ;  /* 0x000000ffff007224 */ /* 0x002fc600078e00f5 */
[----:B------:R-:W-:Y:S04]  /*248b0*/  STL [R1+0x1e70], R86 ;  /* 0x001e705601007387 */ /* 0x000fe80000100800 */
[----:B------:R1:W-:Y:S04]  /*248c0*/  STL [R1+0x1e4c], R0 ;  /* 0x001e4c0001007387 */ /* 0x0003e80000100800 */
[----:B------:R-:W4:Y:S01]  /*248d0*/  LDL.LU.64 R244, [R1+0x250] ;  /* 0x0002500001f47983 */ /* 0x000f220000300a00 */
[----:B-1----:R-:W-:-:S03]  /*248e0*/  IMAD.MOV.U32 R0, RZ, RZ, R87 ;  /* 0x000000ffff007224 */ /* 0x002fc600078e0057 */
[----:B------:R-:W4:Y:S04]  /*248f0*/  LDL.LU.64 R86, [R1+0x228] ;  /* 0x0002280001567983 */ /* 0x000f280000300a00 */
[----:B------:R1:W-:Y:S04]  /*24900*/  STL [R1+0x1e6c], R0 ;  /* 0x001e6c0001007387 */ /* 0x0003e80000100800 */
[----:B------:R1:W-:Y:S02]  /*24910*/  STL [R1+0x1e90], R78 ;  /* 0x001e904e01007387 */ /* 0x0003e40000100800 */
[----:B-1----:R-:W-:-:S02]  /*24920*/  IMAD.MOV.U32 R0, RZ, RZ, R79 ;  /* 0x000000ffff007224 */ /* 0x002fc400078e004f */
[----:B------:R-:W4:Y:S04]  /*24930*/  LDL.LU.64 R78, [R1+0x1f0] ;  /* 0x0001f000014e7983 */ /* 0x000f280000300a00 */
[----:B------:R1:W-:Y:S04]  /*24940*/  STL [R1+0x1e8c], R0 ;  /* 0x001e8c0001007387 */ /* 0x0003e80000100800 */
[----:B--2---:R2:W-:Y:S01]  /*24950*/  STL [R1+0x1eb0], R70 ;  /* 0x001eb04601007387 */ /* 0x0045e20000100800 */
[----:B-1----:R-:W-:-:S03]  /*24960*/  IMAD.MOV.U32 R0, RZ, RZ, R71 ;  /* 0x000000ffff007224 */ /* 0x002fc600078e0047 */
[----:B--2---:R-:W2:Y:S04]  /*24970*/  LDL.LU.64 R70, [R1+0x1b0] ;  /* 0x0001b00001467983 */ /* 0x004ea80000300a00 */
[----:B------:R1:W-:Y:S04]  /*24980*/  STL [R1+0x1eac], R0 ;  /* 0x001eac0001007387 */ /* 0x0003e80000100800 */
[----:B---3--:R3:W-:Y:S01]  /*24990*/  STL [R1+0x1ed0], R226 ;  /* 0x001ed0e201007387 */ /* 0x0087e20000100800 */
[----:B-1----:R-:W-:-:S03]  /*249a0*/  IMAD.MOV.U32 R0, RZ, RZ, R227 ;  /* 0x000000ffff007224 */ /* 0x002fc600078e00e3 */
[----:B----4-:R-:W-:Y:S04]  /*249b0*/  STL [R1+0x1ef0], R62 ;  /* 0x001ef03e01007387 */ /* 0x010fe80000100800 */
[----:B------:R1:W-:Y:S04]  /*249c0*/  STL [R1+0x1ecc], R0 ;  /* 0x001ecc0001007387 */ /* 0x0003e80000100800 */
[----:B---3--:R-:W3:Y:S01]  /*249d0*/  LDL.LU.64 R226, [R1+0x188] ;  /* 0x0001880001e27983 */ /* 0x008ee20000300a00 */
[----:B-1----:R-:W-:-:S03]  /*249e0*/  IMAD.MOV.U32 R0, RZ, RZ, R63 ;  /* 0x000000ffff007224 */ /* 0x002fc600078e003f */
[----:B------:R-:W-:Y:S04]  /*249f0*/  STL [R1+0x1f10], R236 ;  /* 0x001f10ec01007387 */ /* 0x000fe80000100800 */
[----:B------:R1:W-:Y:S04]  /*24a00*/  STL [R1+0x1eec], R0 ;  /* 0x001eec0001007387 */ /* 0x0003e80000100800 */
[----:B------:R-:W-:Y:S04]  /*24a10*/  STL [R1+0x1f0c], R237 ;  /* 0x001f0ced01007387 */ /* 0x000fe80000100800 */
[----:B------:R-:W4:Y:S04]  /*24a20*/  LDL.LU.64 R62, [R1+0x150] ;  /* 0x00015000013e7983 */ /* 0x000f280000300a00 */
        /* <DEDUP_REMOVED lines=14> */
[----:B------:R-:W-:Y:S04]  /*24b10*/  STL [R1+0x1db8], R94 ;  /* 0x001db85e01007387 */ /* 0x000fe80000100800 */
[----:B------:R1:W-:Y:S04]  /*24b20*/  STL [R1+0x1d94], R0 ;  /* 0x001d940001007387 */ /* 0x0003e80000100800 */
[----:B------:R-:W4:Y:S01]  /*24b30*/  LDL.LU.64 R30, [R1+0x90] ;  /* 0x00009000011e7983 */ /* 0x000f220000300a00 */
[----:B-1----:R-:W-:-:S03]  /*24b40*/  IMAD.MOV.U32 R0, RZ, RZ, R95 ;  /* 0x000000ffff007224 */ /* 0x002fc600078e005f */
[----:B------:R-:W-:Y:S04]  /*24b50*/  STL [R1+0x1dd8], R244 ;  /* 0x001dd8f401007387 */ /* 0x000fe80000100800 */
[----:B------:R1:W-:Y:S04]  /*24b60*/  STL [R1+0x1db4], R0 ;  /* 0x001db40001007387 */ /* 0x0003e80000100800 */
[----:B------:R-:W-:Y:S01]  /*24b70*/  STL [R1+0x1df8], R86 ;  /* 0x001df85601007387 */ /* 0x000fe20000100800 */
[----:B-1----:R-:W-:-:S05]  /*24b80*/  MOV R0, R245 ;  /* 0x000000f500007202 */ /* 0x002fca0000000f00 */
[----:B------:R1:W-:Y:S04]  /*24b90*/  STL [R1+0x1dd4], R0 ;  /* 0x001dd40001007387 */ /* 0x0003e80000100800 */
[----:B------:R-:W4:Y:S01]  /*24ba0*/  LDL.LU.64 R244, [R1+0x318] ;  /* 0x0003180001f47983 */ /* 0x000f220000300a00 */
[----:B-1----:R-:W-:-:S03]  /*24bb0*/  IMAD.MOV.U32 R0, RZ, RZ, R87 ;  /* 0x000000ffff007224 */ /* 0x002fc600078e0057 */
[----:B------:R-:W-:Y:S04]  /*24bc0*/  STL [R1+0x1e18], R78 ;  /* 0x001e184e01007387 */ /* 0x000fe80000100800 */
[----:B------:R1:W-:Y:S04]  /*24bd0*/  STL [R1+0x1df4], R0 ;  /* 0x001df40001007387 */ /* 0x0003e80000100800 */
[----:B------:R-:W4:Y:S01]  /*24be0*/  LDL.LU.64 R110, [R1+0x2f0] ;  /* 0x0002f000016e7983 */ /* 0x000f220000300a00 */
[----:B-1----:R-:W-:-:S03]  /*24bf0*/  IMAD.MOV.U32 R0, RZ, RZ, R79 ;  /* 0x000000ffff007224 */ /* 0x002fc600078e004f */
[----:B--2---:R-:W-:Y:S04]  /*24c00*/  STL [R1+0x1e38], R70 ;  /* 0x001e384601007387 */ /* 0x004fe80000100800 */
[----:B------:R1:W-:Y:S04]  /*24c10*/  STL [R1+0x1e14], R0 ;  /* 0x001e140001007387 */ /* 0x0003e80000100800 */
[----:B------:R-:W2:Y:S04]  /*24c20*/  LDL.LU.64 R102, [R1+0x2c8] ;  /* 0x0002c80001667983 */ /* 0x000ea80000300a00 */
[----:B------:R-:W2:Y:S01]  /*24c30*/  LDL.LU.64 R94, [R1+0x298] ;  /* 0x00029800015e7983 */ /* 0x000ea20000300a00 */
[----:B-1----:R-:W-:-:S05]  /*24c40*/  IMAD.MOV.U32 R0, RZ, RZ, R71 ;  /* 0x000000ffff007224 */ /* 0x002fca00078e0047 */
[----:B------:R1:W-:Y:S04]  /*24c50*/  STL [R1+0x1e34], R0 ;  /* 0x001e340001007387 */ /* 0x0003e80000100800 */
[----:B---3--:R3:W-:Y:S04]  /*24c60*/  STL [R1+0x1e58], R226 ;  /* 0x001e58e201007387 */ /* 0x0087e80000100800 */
[----:B------:R-:W2:Y:S01]  /*24c70*/  LDL.LU.64 R86, [R1+0x270] ;  /* 0x0002700001567983 */ /* 0x000ea20000300a00 */
[----:B-1----:R-:W-:-:S03]  /*24c80*/  IMAD.MOV.U32 R0, RZ, RZ, R227 ;  /* 0x000000ffff007224 */ /* 0x002fc600078e00e3 */
[----:B------:R-:W2:Y:S04]  /*24c90*/  LDL.LU.64 R78, [R1+0x248] ;  /* 0x00024800014e7983 */ /* 0x000ea80000300a00 */
[----:B------:R1:W-:Y:S04]  /*24ca0*/  STL [R1+0x1e54], R0 ;  /* 0x001e540001007387 */ /* 0x0003e80000100800 */
[----:B----4-:R-:W-:Y:S04]  /*24cb0*/  STL [R1+0x1e78], R62 ;  /* 0x001e783e01007387 */ /* 0x010fe80000100800 */
[----:B---3--:R-:W3:Y:S01]  /*24cc0*/  LDL.LU.64 R226, [R1+0x210] ;  /* 0x0002100001e27983 */ /* 0x008ee20000300a00 */
[----:B-1----:R-:W-:-:S03]  /*24cd0*/  IMAD.MOV.U32 R0, RZ, RZ, R63 ;  /* 0x000000ffff007224 */ /* 0x002fc600078e003f */
[----:B------:R-:W-:Y:S04]  /*24ce0*/  STL [R1+0x1e98], R54 ;  /* 0x001e983601007387 */ /* 0x000fe80000100800 */
[----:B------:R1:W-:Y:S04]  /*24cf0*/  STL [R1+0x1e74], R0 ;  /* 0x001e740001007387 */ /* 0x0003e80000100800 */
[----:B------:R-:W4:Y:S01]  /*24d00*/  LDL.LU.64 R70, [R1+0x1e8] ;  /* 0x0001e80001467983 */ /* 0x000f220000300a00 */
[----:B-1----:R-:W-:-:S03]  /*24d10*/  IMAD.MOV.U32 R0, RZ, RZ, R55 ;  /* 0x000000ffff007224 */ /* 0x002fc600078e0037 */
[----:B------:R-:W-:Y:S04]  /*24d20*/  STL [R1+0x1eb8], R46 ;  /* 0x001eb82e01007387 */ /* 0x000fe80000100800 */
[----:B------:R1:W-:Y:S04]  /*24d30*/  STL [R1+0x1e94], R0 ;  /* 0x001e940001007387 */ /* 0x0003e80000100800 */
[----:B------:R-:W4:Y:S01]  /*24d40*/  LDL.LU.64 R62, [R1+0x1a8] ;  /* 0x0001a800013e7983 */ /* 0x000f220000300a00 */
[----:B-1----:R-:W-:-:S03]  /*24d50*/  IMAD.MOV.U32 R0, RZ, RZ, R47 ;  /* 0x000000ffff007224 */ /* 0x002fc600078e002f */
[----:B------:R-:W-:Y:S04]  /*24d60*/  STL [R1+0x1ed8], R38 ;  /* 0x001ed82601007387 */ /* 0x000fe80000100800 */
[----:B------:R1:W-:Y:S04]  /*24d70*/  STL [R1+0x1eb4], R0 ;  /* 0x001eb40001007387 */ /* 0x0003e80000100800 */
[----:B------:R-:W4:Y:S04]  /*24d80*/  LDL.LU.64 R54, [R1+0x170] ;  /* 0x0001700001367983 */ /* 0x000f280000300a00 */
[----:B------:R-:W4:Y:S01]  /*24d90*/  LDL.LU.64 R46, [R1+0x148] ;  /* 0x00014800012e7983 */ /* 0x000f220000300a00 */
[----:B-1----:R-:W-:-:S05]  /*24da0*/  IMAD.MOV.U32 R0, RZ, RZ, R39 ;  /* 0x000000ffff007224 */ /* 0x002fca00078e0027 */
[----:B------:R1:W-:Y:S02]  /*24db0*/  STL [R1+0x1ed4], R0 ;  /* 0x001ed40001007387 */ /* 0x0003e40000100800 */
[----:B-1----:R-:W-:Y:S02]  /*24dc0*/  IMAD.MOV.U32 R0, RZ, RZ, R31 ;  /* 0x000000ffff007224 */ /* 0x002fe400078e001f */
[----:B------:R-:W-:Y:S04]  /*24dd0*/  STL [R1+0x1ef8], R30 ;  /* 0x001ef81e01007387 */ /* 0x000fe80000100800 */
[----:B------:R-:W-:Y:S04]  /*24de0*/  STL [R1+0x1f18], R234 ;  /* 0x001f18ea01007387 */ /* 0x000fe80000100800 */
[----:B------:R1:W-:Y:S04]  /*24df0*/  STL [R1+0x1ef4], R0 ;  /* 0x001ef40001007387 */ /* 0x0003e80000100800 */
[----:B------:R-:W4:Y:S04]  /*24e00*/  LDL.LU.64 R38, [R1+0x110] ;  /* 0x0001100001267983 */ /* 0x000f280000300a00 */
[----:B------:R-:W-:Y:S01]  /*24e10*/  STL [R1+0x1f14], R235 ;  /* 0x001f14eb01007387 */ /* 0x000fe20000100800 */
[----:B-1----:R-:W-:-:S03]  /*24e20*/  IMAD.MOV.U32 R0, RZ, RZ, R245 ;  /* 0x000000ffff007224 */ /* 0x002fc600078e00f5 */
[----:B------:R1:W-:Y:S04]  /*24e30*/  STL [R1+0x1d40], R244 ;  /* 0x001d40f401007387 */ /* 0x0003e80000100800 */
[----:B------:R-:W4:Y:S04]  /*24e40*/  LDL.LU.64 R30, [R1+0xe8] ;  /* 0x0000e800011e7983 */ /* 0x000f280000300a00 */
[----:B------:R-:W-:Y:S04]  /*24e50*/  STL [R1+0x1d60], R110 ;  /* 0x001d606e01007387 */ /* 0x000fe80000100800 */
[----:B------:R1:W-:Y:S04]  /*24e60*/  STL [R1+0x1d3c], R0 ;  /* 0x001d3c0001007387 */ /* 0x0003e80000100800 */
[----:B-1----:R-:W4:Y:S01]  /*24e70*/  LDL.LU.64 R244, [R1+0xb0] ;  /* 0x0000b00001f47983 */ /* 0x002f220000300a00 */
[----:B------:R-:W-:-:S03]  /*24e80*/  IMAD.MOV.U32 R0, RZ, RZ, R111 ;  /* 0x000000ffff007224 */ /* 0x000fc600078e006f */
[----:B--2---:R-:W-:Y:S04]  /*24e90*/  STL [R1+0x1d80], R102 ;  /* 0x001d806601007387 */ /* 0x004fe80000100800 */
[----:B------:R1:W-:Y:S04]  /*24ea0*/  STL [R1+0x1d5c], R0 ;  /* 0x001d5c0001007387 */ /* 0x0003e80000100800 */
[----:B------:R-:W-:Y:S01]  /*24eb0*/  STL [R1+0x1da0], R94 ;  /* 0x001da05e01007387 */ /* 0x000fe20000100800 */
[----:B-1----:R-:W-:-:S05]  /*24ec0*/  MOV R0, R103 ;  /* 0x0000006700007202 */ /* 0x002fca0000000f00 */
[----:B------:R1:W-:Y:S04]  /*24ed0*/  STL [R1+0x1d7c], R0 ;  /* 0x001d7c0001007387 */ /* 0x0003e80000100800 */
[----:B------:R-:W-:Y:S01]  /*24ee0*/  STL [R1+0x1dc0], R86 ;  /* 0x001dc05601007387 */ /* 0x000fe20000100800 */
[----:B-1----:R-:W-:-:S05]  /*24ef0*/  IMAD.MOV.U32 R0, RZ, RZ, R95 ;  /* 0x000000ffff007224 */ /* 0x002fca00078e005f */
[----:B------:R1:W-:Y:S04]  /*24f00*/  STL [R1+0x1d9c], R0 ;  /* 0x001d9c0001007387 */ /* 0x0003e80000100800 */
[----:B------:R-:W-:Y:S01]  /*24f10*/  STL [R1+0x1de0], R78 ;  /* 0x001de04e01007387 */ /* 0x000fe20000100800 */
[----:B-1----:R-:W-:-:S05]  /*24f20*/  IMAD.MOV.U32 R0, RZ, RZ, R87 ;  /* 0x000000ffff007224 */ /* 0x002fca00078e0057 */
[----:B------:R1:W-:Y:S04]  /*24f30*/  STL [R1+0x1dbc], R0 ;  /* 0x001dbc0001007387 */ /* 0x0003e80000100800 */
[----:B---3--:R-:W-:Y:S01]  /*24f40*/  STL [R1+0x1e00], R226 ;  /* 0x001e00e201007387 */ /* 0x008fe20000100800 */
[----:B-1----:R-:W-:-:S05]  /*24f50*/  IMAD.MOV.U32 R0, RZ, RZ, R79 ;  /* 0x000000ffff007224 */ /* 0x002fca00078e004f */
[----:B------:R1:W-:Y:S02]  /*24f60*/  STL [R1+0x1ddc], R0 ;  /* 0x001ddc0001007387 */ /* 0x0003e40000100800 */
[----:B-1----:R-:W-:Y:S02]  /*24f70*/  IMAD.MOV.U32 R0, RZ, RZ, R227 ;  /* 0x000000ffff007224 */ /* 0x002fe400078e00e3 */
[----:B------:R-:W2:Y:S04]  /*24f80*/  LDL.LU.64 R226, [R1+0x310] ;  /* 0x0003100001e27983 */ /* 0x000ea80000300a00 */
[----:B------:R1:W-:Y:S04]  /*24f90*/  STL [R1+0x1dfc], R0 ;  /* 0x001dfc0001007387 */ /* 0x0003e80000100800 */
[----:B----4-:R-:W-:Y:S04]  /*24fa0*/  STL [R1+0x1e20], R70 ;  /* 0x001e204601007387 */ /* 0x010fe80000100800 */
[----:B------:R-:W3:Y:S01]  /*24fb0*/  LDL.LU.64 R94, [R1+0x2e8] ;  /* 0x0002e800015e7983 */ /* 0x000ee20000300a00 */
[----:B-1----:R-:W-:-:S05]  /*24fc0*/  IMAD.MOV.U32 R0, RZ, RZ, R71 ;  /* 0x000000ffff007224 */ /* 0x002fca00078e0047 */
[----:B------:R1:W-:Y:S04]  /*24fd0*/  STL [R1+0x1e1c], R0 ;  /* 0x001e1c0001007387 */ /* 0x0003e80000100800 */
[----:B------:R-:W-:Y:S04]  /*24fe0*/  STL [R1+0x1e40], R62 ;  /* 0x001e403e01007387 */ /* 0x000fe80000100800 */
[----:B------:R-:W4:Y:S01]  /*24ff0*/  LDL.LU.64 R86, [R1+0x2b8] ;  /* 0x0002b80001567983 */ /* 0x000f220000300a00 */
[----:B-1----:R-:W-:-:S05]  /*25000*/  IMAD.MOV.U32 R0, RZ, RZ, R63 ;  /* 0x000000ffff007224 */ /* 0x002fca00078e003f */
[----:B------:R1:W-:Y:S04]  /*25010*/  STL [R1+0x1e3c], R0 ;  /* 0x001e3c0001007387 */ /* 0x0003e80000100800 */
[----:B------:R-:W-:Y:S01]  /*25020*/  STL [R1+0x1e60], R54 ;  /* 0x001e603601007387 */ /* 0x000fe20000100800 */
[----:B-1----:R-:W-:-:S03]  /*25030*/  IMAD.MOV.U32 R0, RZ, RZ, R55 ;  /* 0x000000ffff007224 */ /* 0x002fc600078e0037 */
[----:B------:R-:W-:Y:S04]  /*25040*/  STL [R1+0x1e80], R46 ;  /* 0x001e802e01007387 */ /* 0x000fe80000100800 */
[----:B------:R1:W-:Y:S04]  /*25050*/  STL [R1+0x1e5c], R0 ;  /* 0x001e5c0001007387 */ /* 0x0003e80000100800 */
[----:B------:R-:W4:Y:S04]  /*25060*/  LDL.LU.64 R78, [R1+0x290] ;  /* 0x00029000014e7983 */ /* 0x000f280000300a00 */
[----:B------:R-:W4:Y:S01]  /*25070*/  LDL.LU.64 R118, [R1+0x268] ;  /* 0x0002680001767983 */ /* 0x000f220000300a00 */
        /* <DEDUP_REMOVED lines=8> */
[----:B------:R-:W4:Y:S04]  /*25100*/  LDL.LU.64 R70, [R1+0x208] ;  /* 0x0002080001467983 */ /* 0x000f280000300a00 */
[----:B------:R1:W-:Y:S02]  /*25110*/  STL [R1+0x1ebc], R0 ;  /* 0x001ebc0001007387 */ /* 0x0003e40000100800 */
[----:B-1----:R-:W-:Y:S02]  /*25120*/  IMAD.MOV.U32 R0, RZ, RZ, R245 ;  /* 0x000000ffff007224 */ /* 0x002fe400078e00f5 */
[----:B------:R-:W-:Y:S04]  /*25130*/  STL [R1+0x1ee0], R244 ;  /* 0x001ee0f401007387 */ /* 0x000fe80000100800 */
[----:B------:R-:W4:Y:S04]  /*25140*/  LDL.LU.64 R110, [R1+0x1d0] ;  /* 0x0001d000016e7983 */ /* 0x000f280000300a00 */
[----:B------:R-:W-:Y:S04]  /*25150*/  STL [R1+0x1f00], R242 ;  /* 0x001f00f201007387 */ /* 0x000fe80000100800 */
[----:B------:R2:W-:Y:S04]  /*25160*/  STL [R1+0x1edc], R0 ;  /* 0x001edc0001007387 */ /* 0x0005e80000100800 */
[----:B------:R-:W4:Y:S04]  /*25170*/  LDL.LU.64 R102, [R1+0xc30] ;  /* 0x000c300001667983 */ /* 0x000f280000300a00 */
[----:B------:R-:W4:Y:S04]  /*25180*/  LDL.LU.64 R38, [R1+0xc28] ;  /* 0x000c280001267983 */ /* 0x000f280000300a00 */
[----:B------:R-:W-:Y:S04]  /*25190*/  STL [R1+0x1efc], R243 ;  /* 0x001efcf301007387 */ /* 0x000fe80000100800 */
[----:B------:R-:W4:Y:S04]  /*251a0*/  LDL.LU.64 R62, [R1+0xc20] ;  /* 0x000c2000013e7983 */ /* 0x000f280000300a00 */
[----:B------:R-:W4:Y:S04]  /*251b0*/  LDL.LU.64 R30, [R1+0xc18] ;  /* 0x000c1800011e7983 */ /* 0x000f280000300a00 */
[----:B------:R-:W-:Y:S04]  /*251c0*/  STL [R1+0x1f20], R228 ;  /* 0x001f20e401007387 */ /* 0x000fe80000100800 */
[----:B------:R-:W-:Y:S04]  /*251d0*/  STL [R1+0x1f1c], R229 ;  /* 0x001f1ce501007387 */ /* 0x000fe80000100800 */
[----:B------:R-:W4:Y:S01]  /*251e0*/  LDL.LU.64 R54, [R1+0xc10] ;  /* 0x000c100001367983 */ /* 0x000f220000300a00 */
[----:B--2---:R-:W-:-:S03]  /*251f0*/  MOV R0, R227 ;  /* 0x000000e300007202 */ /* 0x004fc60000000f00 */
[----:B------:R1:W-:Y:S04]  /*25200*/  STL [R1+0x1d48], R226 ;  /* 0x001d48e201007387 */ /* 0x0003e80000100800 */
[----:B------:R-:W2:Y:S04]  /*25210*/  LDL.LU.64 R244, [R1+0xc08] ;  /* 0x000c080001f47983 */ /* 0x000ea80000300a00 */
[----:B---3--:R-:W-:Y:S04]  /*25220*/  STL [R1+0x1d68], R94 ;  /* 0x001d685e01007387 */ /* 0x008fe80000100800 */
[----:B------:R3:W-:Y:S04]  /*25230*/  STL [R1+0x1d44], R0 ;  /* 0x001d440001007387 */ /* 0x0007e80000100800 */
[----:B-1----:R-:W2:Y:S01]  /*25240*/  LDL.LU.64 R226, [R1+0xc00] ;  /* 0x000c000001e27983 */ /* 0x002ea20000300a00 */
[----:B---3--:R-:W-:-:S03]  /*25250*/  IMAD.MOV.U32 R0, RZ, RZ, R95 ;  /* 0x000000ffff007224 */ /* 0x008fc600078e005f */
[----:B----4-:R-:W-:Y:S04]  /*25260*/  STL [R1+0x1d88], R86 ;  /* 0x001d885601007387 */ /* 0x010fe80000100800 */
[----:B------:R1:W-:Y:S04]  /*25270*/  STL [R1+0x1d64], R0 ;  /* 0x001d640001007387 */ /* 0x0003e80000100800 */
[----:B------:R-:W3:Y:S01]  /*25280*/  LDL.LU.64 R94, [R1+0xbf8] ;  /* 0x000bf800015e7983 */ /* 0x000ee20000300a00 */
[----:B-1----:R-:W-:-:S03]  /*25290*/  IMAD.MOV.U32 R0, RZ, RZ, R87 ;  /* 0x000000ffff007224 */ /* 0x002fc600078e0057 */
        /* <DEDUP_REMOVED lines=9> */
[----:B------:R1:W-:Y:S02]  /*25330*/  STL [R1+0x1dc4], R0 ;  /* 0x001dc40001007387 */ /* 0x0003e40000100800 */
[----:B-1----:R-:W-:Y:S02]  /*25340*/  IMAD.MOV.U32 R0, RZ, RZ, R47 ;  /* 0x000000ffff007224 */ /* 0x002fe400078e002f */
[----:B------:R-:W4:Y:S04]  /*25350*/  LDL.LU.64 R46, [R1+0xbe0] ;  /* 0x000be000012e7983 */ /* 0x000f280000300a00 */
[----:B------:R1:W-:Y:S04]  /*25360*/  STL [R1+0x1de4], R0 ;  /* 0x001de40001007387 */ /* 0x0003e80000100800 */
[----:B------:R1:W-:Y:S02]  /*25370*/  STL [R1+0x1e08], R70 ;  /* 0x001e084601007387 */ /* 0x0003e40000100800 */
[----:B-1----:R-:W-:-:S02]  /*25380*/  IMAD.MOV.U32 R0, RZ, RZ, R71 ;  /* 0x000000ffff007224 */ /* 0x002fc400078e0047 */
[----:B------:R-:W-:Y:S04]  /*25390*/  STL [R1+0x1e28], R110 ;  /* 0x001e286e01007387 */ /* 0x000fe80000100800 */
[----:B------:R1:W-:Y:S04]  /*253a0*/  STL [R1+0x1e04], R0 ;  /* 0x001e040001007387 */ /* 0x0003e80000100800 */
[----:B------:R-:W4:Y:S01]  /*253b0*/  LDL.LU.64 R70, [R1+0xbd8] ;  /* 0x000bd80001467983 */ /* 0x000f220000300a00 */
[----:B-1----:R-:W-:Y:S02]  /*253c0*/  IMAD.MOV.U32 R0, RZ, RZ, R111 ;  /* 0x000000ffff007224 */ /* 0x002fe400078e006f */
[----:B------:R-:W-:-:S03]  /*253d0*/  IMAD.WIDE R66, R3, 0x4, R102 ;  /* 0x0000000403427825 */ /* 0x000fc600078e0266 */
[----:B------:R-:W-:Y:S01]  /*253e0*/  STL [R1+0x1e24], R0 ;  /* 0x001e240001007387 */ /* 0x000fe20000100800 */
[----:B------:R-:W-:-:S03]  /*253f0*/  IMAD.WIDE R64, R3, 0x4, R38 ;  /* 0x0000000403407825 */ /* 0x000fc600078e0226 */
[----:B------:R-:W4:Y:S01]  /*25400*/  LDL.LU.64 R38, [R1+0xbd0] ;  /* 0x000bd00001267983 */ /* 0x000f220000300a00 */
[----:B------:R-:W-:-:S03]  /*25410*/  IMAD.WIDE R62, R3, 0x4, R62 ;  /* 0x00000004033e7825 */ /* 0x000fc600078e023e */
[----:B------:R1:W-:Y:S01]  /*25420*/  LDGSTS.E [R249+0x50600], [R66.64], P2 ;  /* 0x5060000042f97fae */ /* 0x0003e20009121844 */
[----:B------:R-:W-:-:S03]  /*25430*/  IMAD.WIDE R60, R3, 0x4, R30 ;  /* 0x00000004033c7825 */ /* 0x000fc600078e021e */
[----:B------:R-:W4:Y:S04]  /*25440*/  LDL.LU.64 R30, [R1+0xbc8] ;  /* 0x000bc800011e7983 */ /* 0x000f280000300a00 */
[----:B------:R-:W-:Y:S04]  /*25450*/  STL.64 [R1+0x1948], R66 ;  /* 0x0019484201007387 */ /* 0x000fe80000100a00 */
[----:B------:R-:W-:Y:S01]  /*25460*/  STL.64 [R1+0x1950], R64 ;  /* 0x0019504001007387 */ /* 0x000fe20000100a00 */
[----:B------:R-:W-:-:S03]  /*25470*/  IMAD.WIDE R58, R3, 0x4, R54 ;  /* 0x00000004033a7825 */ /* 0x000fc600078e0236 */
[----:B------:R1:W-:Y:S04]  /*25480*/  LDGSTS.E [R249+0x50e00], [R64.64], P2 ;  /* 0x50e0000040f97fae */ /* 0x0003e80009121844 */
[----:B------:R1:W-:Y:S04]  /*25490*/  LDGSTS.E [R249+0x51600], [R62.64], P2 ;  /* 0x516000003ef97fae */ /* 0x0003e80009121844 */
[----:B------:R1:W-:Y:S04]  /*254a0*/  LDGSTS.E [R249+0x51e00], [R60.64], P2 ;  /* 0x51e000003cf97fae */ /* 0x0003e80009121844 */
[----:B------:R1:W-:Y:S01]  /*254b0*/  LDGSTS.E [R249+0x52600], [R58.64], P2 ;  /* 0x526000003af97fae */ /* 0x0003e20009121844 */
[----:B--2---:R-:W-:-:S03]  /*254c0*/  IMAD.WIDE R56, R3, 0x4, R244 ;  /* 0x0000000403387825 */ /* 0x004fc600078e02f4 */
[----:B------:R-:W2:Y:S04]  /*254d0*/  LDL.LU.64 R244, [R1+0xbc0] ;  /* 0x000bc00001f47983 */ /* 0x000ea80000300a00 */
[----:B------:R1:W-:Y:S04]  /*254e0*/  STL.64 [R1+0x1958], R62 ;  /* 0x0019583e01007387 */ /* 0x0003e80000100a00 */
[----:B------:R1:W-:Y:S01]  /*254f0*/  LDGSTS.E [R249+0x52e00], [R56.64], P2 ;  /* 0x52e0000038f97fae */ /* 0x0003e20009121844 */
[----:B------:R-:W-:-:S03]  /*25500*/  IMAD.WIDE R54, R3, 0x4, R226 ;  /* 0x0000000403367825 */ /* 0x000fc600078e02e2 */
[----:B------:R-:W2:Y:S04]  /*25510*/  LDL.LU.64 R226, [R1+0xbb8] ;  /* 0x000bb80001e27983 */ /* 0x000ea80000300a00 */
[----:B------:R-:W-:Y:S04]  /*25520*/  STL.64 [R1+0x1960], R60 ;  /* 0x0019603c01007387 */ /* 0x000fe80000100a00 */
[----:B------:R-:W-:Y:S04]  /*25530*/  STL.64 [R1+0x1968], R58 ;  /* 0x0019683a01007387 */ /* 0x000fe80000100a00 */
[----:B------:R-:W2:Y:S01]  /*25540*/  LDL.LU.64 R174, [R1+0xbb0] ;  /* 0x000bb00001ae7983 */ /* 0x000ea20000300a00 */
[----:B---3--:R-:W-:-:S03]  /*25550*/  IMAD.WIDE R52, R3, 0x4, R94 ;  /* 0x0000000403347825 */ /* 0x008fc600078e025e */
[----:B------:R-:W3:Y:S04]  /*25560*/  LDL.LU.64 R166, [R1+0xba8] ;  /* 0x000ba80001a67983 */ /* 0x000ee80000300a00 */
[----:B------:R-:W-:Y:S01]  /*25570*/  STL.64 [R1+0x1970], R56 ;  /* 0x0019703801007387 */ /* 0x000fe20000100a00 */
[----:B----4-:R-:W-:-:S03]  /*25580*/  IMAD.WIDE R50, R3, 0x4, R86 ;  /* 0x0000000403327825 */ /* 0x010fc600078e0256 */
[----:B------:R-:W4:Y:S04]  /*25590*/  LDL.LU.64 R158, [R1+0xba0] ;  /* 0x000ba000019e7983 */ /* 0x000f280000300a00 */
[----:B------:R-:W4:Y:S04]  /*255a0*/  LDL.LU.64 R150, [R1+0xb98] ;  /* 0x000b980001967983 */ /* 0x000f280000300a00 */
[----:B------:R1:W-:Y:S04]  /*255b0*/  STL.64 [R1+0x1978], R54 ;  /* 0x0019783601007387 */ /* 0x0003e80000100a00 */
[----:B------:R-:W4:Y:S04]  /*255c0*/  LDL.LU.64 R142, [R1+0xb90] ;  /* 0x000b9000018e7983 */ /* 0x000f280000300a00 */
[----:B------:R-:W4:Y:S04]  /*255d0*/  LDL.LU.64 R134, [R1+0xb88] ;  /* 0x000b880001867983 */ /* 0x000f280000300a00 */
[----:B------:R-:W-:Y:S01]  /*255e0*/  STL.64 [R1+0x1980], R52 ;  /* 0x0019803401007387 */ /* 0x000fe20000100a00 */
[----:B------:R-:W-:-:S03]  /*255f0*/  IMAD.WIDE R48, R3, 0x4, R78 ;  /* 0x0000000403307825 */ /* 0x000fc600078e024e */
[----:B------:R-:W4:Y:S04]  /*25600*/  LDL.LU.64 R126, [R1+0xb80] ;  /* 0x000b8000017e7983 */ /* 0x000f280000300a00 */
[----:B------:R-:W4:Y:S04]  /*25610*/  LDL.LU.64 R118, [R1+0xb78] ;  /* 0x000b780001767983 */ /* 0x000f280000300a00 */
[----:B------:R-:W-:Y:S04]  /*25620*/  STL.64 [R1+0x1988], R50 ;  /* 0x0019883201007387 */ /* 0x000fe80000100a00 */
[----:B------:R-:W4:Y:S04]  /*25630*/  LDL.LU.64 R110, [R1+0xb70] ;  /* 0x000b7000016e7983 */ /* 0x000f280000300a00 */
[----:B------:R-:W4:Y:S01]  /*25640*/  LDL.LU.64 R102, [R1+0xb68] ;  /* 0x000b680001667983 */ /* 0x000f220000300a00 */
[----:B------:R-:W-:-:S03]  /*25650*/  IMAD.WIDE R46, R3, 0x4, R46 ;  /* 0x00000004032e7825 */ /* 0x000fc600078e022e */
[----:B------:R-:W-:Y:S04]  /*25660*/  STL.64 [R1+0x1990], R48 ;  /* 0x0019903001007387 */ /* 0x000fe80000100a00 */
[----:B------:R-:W4:Y:S04]  /*25670*/  LDL.LU.64 R94, [R1+0xb60] ;  /* 0x000b6000015e7983 */ /* 0x000f280000300a00 */
[----:B------:R-:W4:Y:S04]  /*25680*/  LDL.LU.64 R86, [R1+0xb58] ;  /* 0x000b580001567983 */ /* 0x000f280000300a00 */
[----:B------:R1:W-:Y:S04]  /*25690*/  STL.64 [R1+0x1998], R46 ;  /* 0x0019982e01007387 */ /* 0x0003e80000100a00 */
[----:B------:R-:W4:Y:S04]  /*256a0*/  LDL.LU.64 R78, [R1+0xb50] ;  /* 0x000b5000014e7983 */ /* 0x000f280000300a00 */
[----:B------:R1:W-:Y:S04]  /*256b0*/  LDGSTS.E [R249+0x53600], [R54.64], P2 ;  /* 0x5360000036f97fae */ /* 0x0003e80009121844 */
[----:B------:R1:W-:Y:S01]  /*256c0*/  LDGSTS.E [R249+0x53e00], [R52.64], P2 ;  /* 0x53e0000034f97fae */ /* 0x0003e20009121844 */
[----:B------:R-:W-:-:S03]  /*256d0*/  IMAD.WIDE R44, R3, 0x4, R70 ;  /* 0x00000004032c7825 */ /* 0x000fc600078e0246 */
[----:B------:R1:W-:Y:S04]  /*256e0*/  LDGSTS.E [R249+0x54600], [R50.64], P2 ;  /* 0x5460000032f97fae */ /* 0x0003e80009121844 */
[----:B------:R-:W4:Y:S04]  /*256f0*/  LDL.LU.64 R70, [R1+0xb48] ;  /* 0x000b480001467983 */ /* 0x000f280000300a00 */
[----:B------:R-:W-:Y:S04]  /*25700*/  STL.64 [R1+0x1a50], R44 ;  /* 0x001a502c01007387 */ /* 0x000fe80000100a00 */
[----:B------:R1:W-:Y:S01]  /*25710*/  LDGSTS.E [R249+0x54e00], [R48.64], P2 ;  /* 0x54e0000030f97fae */ /* 0x0003e20009121844 */
[----:B------:R-:W-:-:S03]  /*25720*/  IMAD.WIDE R42, R3, 0x4, R38 ;  /* 0x00000004032a7825 */ /* 0x000fc600078e0226 */
[----:B------:R1:W-:Y:S04]  /*25730*/  LDGSTS.E [R249+0x55600], [R46.64], P2 ;  /* 0x556000002ef97fae */ /* 0x0003e80009121844 */
[----:B------:R1:W-:Y:S01]  /*25740*/  LDGSTS.E [R249+0x55e00], [R44.64], P2 ;  /* 0x55e000002cf97fae */ /* 0x0003e20009121844 */
[----:B------:R-:W-:-:S03]  /*25750*/  IMAD.WIDE R38, R3, 0x4, R30 ;  /* 0x0000000403267825 */ /* 0x000fc600078e021e */
[----:B------:R1:W-:Y:S04]  /*25760*/  LDGSTS.E [R249+0x56600], [R42.64], P2 ;  /* 0x566000002af97fae */ /* 0x0003e80009121844 */
[----:B------:R1:W-:Y:S01]  /*25770*/  LDGSTS.E [R249+0x56e00], [R38.64], P2 ;  /* 0x56e0000026f97fae */ /* 0x0003e20009121844 */
[----:B--2---:R-:W-:-:S03]  /*25780*/  IMAD.WIDE R30, R3, 0x4, R244 ;  /* 0x00000004031e7825 */ /* 0x004fc600078e02f4 */
[----:B------:R-:W2:Y:S04]  /*25790*/  LDL.LU.64 R244, [R1+0xb40] ;  /* 0x000b400001f47983 */ /* 0x000ea80000300a00 */
[----:B------:R1:W-:Y:S01]  /*257a0*/  LDGSTS.E [R249+0x57600], [R30.64], P2 ;  /* 0x576000001ef97fae */ /* 0x0003e20009121844 */
[----:B------:R-:W-:-:S03]  /*257b0*/  IMAD.WIDE R40, R3, 0x4, R226 ;  /* 0x0000000403287825 */ /* 0x000fc600078e02e2 */
[----:B------:R-:W2:Y:S04]  /*257c0*/  LDL.LU.64 R226, [R1+0xb38] ;  /* 0x000b380001e27983 */ /* 0x000ea80000300a00 */
[----:B------:R-:W-:Y:S04]  /*257d0*/  STL.64 [R1+0x1a48], R42 ;  /* 0x001a482a01007387 */ /* 0x000fe80000100a00 */
[----:B------:R1:W-:Y:S01]  /*257e0*/  STL.64 [R1+0x1a40], R38 ;  /* 0x001a402601007387 */ /* 0x0003e20000100a00 */
[----:B------:R-:W-:-:S03]  /*257f0*/  IMAD.WIDE R36, R3, 0x4, R174 ;  /* 0x0000000403247825 */ /* 0x000fc600078e02ae */
[----:B------:R1:W-:Y:S01]  /*25800*/  STL.64 [R1+0x1a38], R30 ;  /* 0x001a381e01007387 */ /* 0x0003e20000100a00 */
[----:B---3--:R-:W-:-:S03]  /*25810*/  IMAD.WIDE R34, R3, 0x4, R166 ;  /* 0x0000000403227825 */ /* 0x008fc600078e02a6 */
[----:B------:R-:W-:Y:S01]  /*25820*/  STL.64 [R1+0x1a30], R40 ;  /* 0x001a302801007387 */ /* 0x000fe20000100a00 */
[----:B----4-:R-:W-:-:S03]  /*25830*/  IMAD.WIDE R32, R3, 0x4, R158 ;  /* 0x0000000403207825 */ /* 0x010fc600078e029e */
[----:B------:R-:W-:Y:S01]  /*25840*/  STL.64 [R1+0x1a28], R36 ;  /* 0x001a282401007387 */ /* 0x000fe20000100a00 */
[----:B------:R-:W-:-:S03]  /*25850*/  IMAD.WIDE R28, R3, 0x4, R150 ;  /* 0x00000004031c7825 */ /* 0x000fc600078e0296 */
        /* <DEDUP_REMOVED lines=21> */
[----:B------:R3:W-:Y:S04]  /*259b0*/  LDGSTS.E [R249+0x57e00], [R40.64], P2 ;  /* 0x57e0000028f97fae */ /* 0x0007e80009121844 */
[----:B------:R3:W-:Y:S01]  /*259c0*/  LDGSTS.E [R249+0x58600], [R36.64], P2 ;  /* 0x5860000024f97fae */ /* 0x0007e20009121844 */
[----:B------:R-:W-:-:S03]  /*259d0*/  IMAD.WIDE R8, R3, 0x4, R70 ;  /* 0x0000000403087825 */ /* 0x000fc600078e0246 */
[----:B------:R3:W-:Y:S04]  /*259e0*/  LDGSTS.E [R249+0x58e00], [R34.64], P2 ;  /* 0x58e0000022f97fae */ /* 0x0007e80009121844 */
        /* <DEDUP_REMOVED lines=14> */
[----:B------:R-:W-:Y:S04]  /*25ad0*/  STL.64 [R1+0x1a90], R6 ;  /* 0x001a900601007387 */ /* 0x000fe80000100a00 */
[----:B------:R3:W-:Y:S01]  /*25ae0*/  LDGSTS.E [R249+0x5f600], [R6.64], P2 ;  /* 0x5f60000006f97fae */ /* 0x0007e20009121844 */
[----:B------:R-:W-:-:S05]  /*25af0*/  IMAD.WIDE R4, R3, 0x4, R226 ;  /* 0x0000000403047825 */ /* 0x000fca00078e02e2 */
[----:B------:R-:W-:Y:S04]  /*25b00*/  STL.64 [R1+0x1a98], R4 ;  /* 0x001a980401007387 */ /* 0x000fe80000100a00 */
[----:B------:R-:W2:Y:S04]  /*25b10*/  LDL.LU.64 R70, [R1+0x470] ;  /* 0x0004700001467983 */ /* 0x000ea80000300a00 */
[----:B-1----:R-:W4:Y:S04]  /*25b20*/  LDL.LU.64 R62, [R1+0x428] ;  /* 0x00042800013e7983 */ /* 0x002f280000300a00 */
[----:B------:R-:W3:Y:S04]  /*25b30*/  LDL.LU.64 R54, [R1+0x410] ;  /* 0x0004100001367983 */ /* 0x000ee80000300a00 */
[----:B------:R-:W3:Y:S04]  /*25b40*/  LDL.LU.64 R46, [R1+0x408] ;  /* 0x00040800012e7983 */ /* 0x000ee80000300a00 */
[----:B------:R-:W3:Y:S04]  /*25b50*/  LDL.LU.64 R38, [R1+0x3f0] ;  /* 0x0003f00001267983 */ /* 0x000ee80000300a00 */
[----:B------:R-:W3:Y:S04]  /*25b60*/  LDL.LU.64 R30, [R1+0x3e8] ;  /* 0x0003e800011e7983 */ /* 0x000ee80000300a00 */
[----:B------:R-:W3:Y:S04]  /*25b70*/  LDL.LU.64 R244, [R1+0x3d0] ;  /* 0x0003d00001f47983 */ /* 0x000ee80000300a00 */
[----:B------:R-:W3:Y:S04]  /*25b80*/  LDL.LU.64 R226, [R1+0x3c8] ;  /* 0x0003c80001e27983 */ /* 0x000ee80000300a00 */
[----:B------:R1:W-:Y:S04]  /*25b90*/  LDGSTS.E [R249+0x5fe00], [R4.64], P2 ;  /* 0x5fe0000004f97fae */ /* 0x0003e80009121844 */
[----:B------:R-:W0:Y:S01]  /*25ba0*/  LDGDEPBAR ;  /* 0x00000000000079af */ /* 0x000e220000000000 */
[----:B--2---:R-:W-:-:S03]  /*25bb0*/  IMAD.MOV.U32 R0, RZ, RZ, R71 ;  /* 0x000000ffff007224 */ /* 0x004fc600078e0047 */
[----:B------:R-:W-:Y:S04]  /*25bc0*/  STL [R1+0x1e48], R70 ;  /* 0x001e484601007387 */ /* 0x000fe80000100800 */
[----:B----4-:R-:W-:Y:S04]  /*25bd0*/  STL [R1+0x1e68], R62 ;  /* 0x001e683e01007387 */ /* 0x010fe80000100800 */
[----:B------:R2:W-:Y:S04]  /*25be0*/  STL [R1+0x1e44], R0 ;  /* 0x001e440001007387 */ /* 0x0005e80000100800 */
[----:B---3--:R-:W-:Y:S01]  /*25bf0*/  STL [R1+0x1e88], R54 ;  /* 0x001e883601007387 */ /* 0x008fe20000100800 */
[----:B--2---:R-:W-:-:S05]  /*25c00*/  IMAD.MOV.U32 R0, RZ, RZ, R63 ;  /* 0x000000ffff007224 */ /* 0x004fca00078e003f */
[----:B------:R2:W-:Y:S04]  /*25c10*/  STL [R1+0x1e64], R0 ;  /* 0x001e640001007387 */ /* 0x0005e80000100800 */
[----:B------:R-:W-:Y:S01]  /*25c20*/  STL [R1+0x1ea8], R46 ;  /* 0x001ea82e01007387 */ /* 0x000fe20000100800 */
[----:B--2---:R-:W-:-:S05]  /*25c30*/  IMAD.MOV.U32 R0, RZ, RZ, R55 ;  /* 0x000000ffff007224 */ /* 0x004fca00078e0037 */
[----:B------:R2:W-:Y:S04]  /*25c40*/  STL [R1+0x1e84], R0 ;  /* 0x001e840001007387 */ /* 0x0005e80000100800 */
[----:B------:R-:W-:Y:S01]  /*25c50*/  STL [R1+0x1ec8], R38 ;  /* 0x001ec82601007387 */ /* 0x000fe20000100800 */
[----:B--2---:R-:W-:-:S05]  /*25c60*/  IMAD.MOV.U32 R0, RZ, RZ, R47 ;  /* 0x000000ffff007224 */ /* 0x004fca00078e002f */
[----:B------:R2:W-:Y:S04]  /*25c70*/  STL [R1+0x1ea4], R0 ;  /* 0x001ea40001007387 */ /* 0x0005e80000100800 */
[----:B------:R-:W-:Y:S01]  /*25c80*/  STL [R1+0x1ee8], R30 ;  /* 0x001ee81e01007387 */ /* 0x000fe20000100800 */
[----:B--2---:R-:W-:-:S05]  /*25c90*/  MOV R0, R39 ;  /* 0x0000002700007202 */ /* 0x004fca0000000f00 */
[----:B------:R2:W-:Y:S04]  /*25ca0*/  STL [R1+0x1ec4], R0 ;  /* 0x001ec40001007387 */ /* 0x0005e80000100800 */
[----:B------:R-:W-:Y:S01]  /*25cb0*/  STL [R1+0x1f08], R244 ;  /* 0x001f08f401007387 */ /* 0x000fe20000100800 */
[----:B--2---:R-:W-:-:S05]  /*25cc0*/  IMAD.MOV.U32 R0, RZ, RZ, R31 ;  /* 0x000000ffff007224 */ /* 0x004fca00078e001f */
[----:B------:R2:W-:Y:S04]  /*25cd0*/  STL [R1+0x1ee4], R0 ;  /* 0x001ee40001007387 */ /* 0x0005e80000100800 */
[----:B------:R-:W-:Y:S01]  /*25ce0*/  STL [R1+0x1f2c], R226 ;  /* 0x001f2ce201007387 */ /* 0x000fe20000100800 */
[----:B--2---:R-:W-:-:S05]  /*25cf0*/  IMAD.MOV.U32 R0, RZ, RZ, R245 ;  /* 0x000000ffff007224 */ /* 0x004fca00078e00f5 */
[----:B------:R2:W-:Y:S02]  /*25d00*/  STL [R1+0x1f04], R0 ;  /* 0x001f040001007387 */ /* 0x0005e40000100800 */
[----:B--2---:R-:W-:-:S05]  /*25d10*/  IMAD.MOV.U32 R0, RZ, RZ, R227 ;  /* 0x000000ffff007224 */ /* 0x004fca00078e00e3 */
[----:B------:R1:W-:Y:S01]  /*25d20*/  STL [R1+0x1f28], R0 ;  /* 0x001f280001007387 */ /* 0x0003e20000100800 */
[----:B------:R-:W-:Y:S05]  /*25d30*/  @P3 BRA `(.L_x_0) ;  /* 0x00003ac000003947 */ /* 0x000fea0003800000 */
[----:B------:R2:W-:Y:S01]  /*25d40*/  STL [R1+0xde0], RZ ;  /* 0x000de0ff01007387 */ /* 0x0005e20000100800 */
[----:B-1----:R-:W-:Y:S01]  /*25d50*/  IMAD.SHL.U32 R0, R252, 0x40, RZ ;  /* 0x00000040fc007824 */ /* 0x002fe200078e00ff */
[----:B------:R-:W-:Y:S01]  /*25d60*/  CS2R R248, SRZ ;  /* 0x0000000000f87805 */ /* 0x000fe2000001ff00 */
[----:B------:R-:W-:Y:S01]  /*25d70*/  CS2R R250, SRZ ;  /* 0x0000000000fa7805 */ /* 0x000fe2000001ff00 */
[----:B------:R2:W-:Y:S01]  /*25d80*/  STL [R1+0xde4], RZ ;  /* 0x000de4ff01007387 */ /* 0x0005e20000100800 */
[----:B------:R-:W-:Y:S01]  /*25d90*/  CS2R R244, SRZ ;  /* 0x0000000000f47805 */ /* 0x000fe2000001ff00 */
[----:B------:R-:W-:Y:S01]  /*25da0*/  LOP3.LUT R0, R0, 0x1800, RZ, 0xc0, !PT ;  /* 0x0000180000007812 */ /* 0x000fe200078ec0ff */
[----:B------:R-:W-:Y:S01]  /*25db0*/  CS2R R246, SRZ ;  /* 0x0000000000f67805 */ /* 0x000fe2000001ff00 */
[----:B------:R2:W-:Y:S01]  /*25dc0*/  STL [R1+0xde8], RZ ;  /* 0x000de8ff01007387 */ /* 0x0005e20000100800 */
[----:B------:R-:W-:Y:S01]  /*25dd0*/  CS2R R228, SRZ ;  /* 0x0000000000e47805 */ /* 0x000fe2000001ff00 */
[----:B------:R-:W-:Y:S01]  /*25de0*/  CS2R R230, SRZ ;  /* 0x0000000000e67805 */ /* 0x000fe2000001ff00 */
        /* <DEDUP_REMOVED lines=109> */
[----:B------:R2:W-:Y:S04]  /*264c0*/  STL [R1+0x808], RZ ;  /* 0x000808ff01007387 */ /* 0x0005e80000100800 */
        /* <DEDUP_REMOVED lines=153> */
[----:B------:R2:W-:Y:S04]  /*26e60*/  STL [R1], RZ ;  /* 0x000000ff01007387 */ /* 0x0005e80000100800 */
        /* <DEDUP_REMOVED lines=605> */
[----:B------:R2:W-:Y:S04]  /*29440*/  STL [R1+0x2570], R0 ;  /* 0x0025700001007387 */ /* 0x0005e80000100800 */
        /* <DEDUP_REMOVED lines=57> */
[----:B------:R2:W-:Y:S01]  /*297e0*/  STL [R1+0xbac], RZ ;  /* 0x000bacff01007387 */ /* 0x0005e20000100800 */
[----:B------:R-:W-:Y:S05]  /*297f0*/  BRA `(.L_x_1) ;  /* 0x0004cc5000007947 */ /* 0x000fea0003800000 */
.L_x_0:
[C---:B-1----:R-:W-:Y:S01]  /*29800*/  LOP3.LUT R4, R252.reuse, 0x7, RZ, 0xc0, !PT ;  /* 0x00000007fc047812 */ /* 0x042fe200078ec0ff */
[----:B------:R-:W-:Y:S01]  /*29810*/  IMAD.MOV.U32 R8, RZ, RZ, 0x3f ;  /* 0x0000003fff087424 */ /* 0x000fe200078e00ff */
[C---:B------:R-:W-:Y:S01]  /*29820*/  LOP3.LUT R7, R252.reuse, 0x3, RZ, 0xc0, !PT ;  /* 0x00000003fc077812 */ /* 0x040fe200078ec0ff */
[C---:B------:R-:W-:Y:S01]  /*29830*/  IMAD.SHL.U32 R2, R252.reuse, 0x2, RZ ;  /* 0x00000002fc027824 */ /* 0x040fe200078e00ff */
[----:B------:R-:W-:Y:S01]  /*29840*/  LOP3.LUT R6, R252, 0x1c, RZ, 0xc0, !PT ;  /* 0x0000001cfc067812 */ /* 0x000fe200078ec0ff */
[----:B------:R-:W-:Y:S01]  /*29850*/  IMAD.SHL.U32 R0, R4, 0x10, RZ ;  /* 0x0000001004007824 */ /* 0x000fe200078e00ff */
[----:B------:R-:W-:Y:S01]  /*29860*/  IADD3 R8, R8, c[0x0][0x180], RZ ;  /* 0x0000600008087a10 */ /* 0x000fe20007ffe0ff */
[----:B------:R-:W-:Y:S01]  /*29870*/  STL [R1+0x1940], RZ ;  /* 0x001940ff01007387 */ /* 0x000fe20000100800 */
[----:B------:R-:W-:Y:S01]  /*29880*/  CS2R R250, SRZ ;  /* 0x0000000000fa7805 */ /* 0x000fe2000001ff00 */
[----:B------:R-:W-:Y:S01]  /*29890*/  IMAD R7, R7, 0x420, R6 ;  /* 0x0000042007077824 */ /* 0x000fe200078e0206 */
[----:B------:R-:W-:Y:S01]  /*298a0*/  LOP3.LUT R0, R0, 0x30, R2, 0x78, !PT ;  /* 0x0000003000007812 */ /* 0x000fe200078e7802 */
[----:B------:R-:W-:Y:S01]  /*298b0*/  CS2R R244, SRZ ;  /* 0x0000000000f47805 */ /* 0x000fe2000001ff00 */
[----:B------:R-:W-:Y:S01]  /*298c0*/  SHF.R.S32.HI R5, RZ, 0x1f, R8 ;  /* 0x0000001fff057819 */ /* 0x000fe20000011408 */
[----:B------:R-:W-:Y:S01]  /*298d0*/  CS2R R246, SRZ ;  /* 0x0000000000f67805 */ /* 0x000fe2000001ff00 */
[----:B------:R-:W-:Y:S01]  /*298e0*/  SHF.R.S32.HI R2, RZ, 0x1f, R248 ;  /* 0x0000001fff027819 */ /* 0x000fe200000114f8 */
[----:B------:R-:W-:Y:S01]  /*298f0*/  IMAD R4, R4, 0x100, R0 ;  /* 0x0000010004047824 */ /* 0x000fe200078e0200 */
[----:B------:R-:W-:Y:S01]  /*29900*/  SHF.R.S32.HI R6, RZ, 0x1f, R3 ;  /* 0x0000001fff067819 */ /* 0x000fe20000011403 */
[----:B------:R-:W-:Y:S01]  /*29910*/  CS2R R228, SRZ ;  /* 0x0000000000e47805 */ /* 0x000fe2000001ff00 */
[----:B------:R-:W-:Y:S01]  /*29920*/  LEA.HI R5, R5, R8, RZ, 0x6 ;  /* 0x0000000805057211 */ /* 0x000fe200078f30ff */
[----:B------:R-:W-:Y:S01]  /*29930*/  IMAD.MOV.U32 R8, RZ, RZ, 0x2 ;  /* 0x00000002ff087424 */ /* 0x000fe200078e00ff */
[----:B------:R-:W-:Y:S01]  /*29940*/  SHF.L.U64.HI R0, R248, 0x2, R2 ;  /* 0x00000002f8007819 */ /* 0x000fe20000010202 */
[----:B------:R-:W-:Y:S01]  /*29950*/  CS2R R230, SRZ ;  /* 0x0000000000e67805 */ /* 0x000fe2000001ff00 */
[----:B------:R-:W-:Y:S01]  /*29960*/  SHF.L.U64.HI R2, R3, 0x2, R6 ;  /* 0x0000000203027819 */ /* 0x000fe20000010206 */
[----:B------:R-:W-:Y:S01]  /*29970*/  IMAD.MOV.U32 R6, RZ, RZ, -0x1 ;  /* 0xffffffffff067424 */ /* 0x000fe200078e00ff */
[----:B------:R1:W-:Y:S01]  /*29980*/  STL [R1+0x1934], R8 ;  /* 0x0019340801007387 */ /* 0x0003e20000100800 */
[----:B------:R-:W-:Y:S01]  /*29990*/  IMAD.SHL.U32 R3, R252, 0x40, RZ ;  /* 0x00000040fc037824 */ /* 0x000fe200078e00ff */
[----:B------:R-:W-:Y:S01]  /*299a0*/  SHF.R.S32.HI R5, RZ, 0x6, R5 ;  /* 0x00000006ff057819 */ /* 0x000fe20000011405 */
[----:B------:R-:W-:Y:S01]  /*299b0*/  CS2R R248, SRZ ;  /* 0x0000000000f87805 */ /* 0x000fe2000001ff00 */
[----:B------:R-:W-:Y:S01]  /*299c0*/  STL [R1+0xde0], RZ ;  /* 0x000de0ff01007387 */ /* 0x000fe20000100800 */
[----:B------:R-:W-:Y:S01]  /*299d0*/  CS2R R224, SRZ ;  /* 0x0000000000e07805 */ /* 0x000fe2000001ff00 */
[----:B------:R-:W-:Y:S01]  /*299e0*/  LOP3.LUT R3, R3, 0x1800, RZ, 0xc0, !PT ;  /* 0x0000180003037812 */ /* 0x000fe200078ec0ff */
[----:B------:R-:W-:Y:S01]  /*299f0*/  CS2R R226, SRZ ;  /* 0x0000000000e27805 */ /* 0x000fe2000001ff00 */
[----:B------:R2:W-:Y:S01]  /*29a00*/  STL [R1+0x1928], R6 ;  /* 0x0019280601007387 */ /* 0x0005e20000100800 */
[----:B------:R-:W-:Y:S01]  /*29a10*/  CS2R R220, SRZ ;  /* 0x0000000000dc7805 */ /* 0x000fe2000001ff00 */
[----:B------:R-:W-:Y:S01]  /*29a20*/  CS2R R222, SRZ ;  /* 0x0000000000de7805 */ /* 0x000fe2000001ff00 */
[----:B------:R-:W-:Y:S01]  /*29a30*/  CS2R R216, SRZ ;  /* 0x0000000000d87805 */ /* 0x000fe2000001ff00 */
[----:B------:R-:W-:Y:S01]  /*29a40*/  STL [R1+0xde4], RZ ;  /* 0x000de4ff01007387 */ /* 0x000fe20000100800 */
        /* <DEDUP_REMOVED lines=102> */
[C---:B-1----:R-:W-:Y:S01]  /*2a0b0*/  LOP3.LUT R8, R7.reuse, 0x40, RZ, 0x3c, !PT ;  /* 0x0000004007087812 */ /* 0x042fe200078e3cff */
[----:B------:R-:W-:Y:S01]  /*2a0c0*/  STL [R1+0x83c], RZ ;  /* 0x00083cff01007387 */ /* 0x000fe20000100800 */
[----:B--2---:R-:W-:-:S03]  /*2a0d0*/  LOP3.LUT R6, R7, 0x60, RZ, 0x3c, !PT ;  /* 0x0000006007067812 */ /* 0x004fc600078e3cff */
[----:B------:R-:W-:Y:S04]  /*2a0e0*/  STL [R1+0x800], RZ ;  /* 0x000800ff01007387 */ /* 0x000fe80000100800 */
        /* <DEDUP_REMOVED lines=155> */
[----:B------:R-:W-:Y:S04]  /*2aaa0*/  STL [R1], RZ ;  /* 0x000000ff01007387 */ /* 0x000fe80000100800 */
        /* <DEDUP_REMOVED lines=560> */
[----:B------:R1:W-:Y:S04]  /*2cdb0*/  STL [R1+0x2570], R3 ;  /* 0x0025700301007387 */ /* 0x0003e80000100800 */
[----:B------:R-:W-:Y:S04]  /*2cdc0*/  STL [R1+0x994], RZ ;  /* 0x000994ff01007387 */ /* 0x000fe80000100800 */
[----:B------:R-:W-:Y:S01]  /*2cdd0*/  STL [R1+0x998], RZ ;  /* 0x000998ff01007387 */ /* 0x000fe20000100800 */
[----:B-1----:R-:W-:-:S03]  /*2cde0*/  IADD3 R3, R4, R3, RZ ;  /* 0x0000000304037210 */ /* 0x002fc60007ffe0ff */
[----:B------:R-:W-:Y:S01]  /*2cdf0*/  STL [R1+0x99c], RZ ;  /* 0x00099cff01007387 */ /* 0x000fe20000100800 */
[----:B------:R-:W-:Y:S02]  /*2ce00*/  LOP3.LUT R4, R7, 0x20, RZ, 0x3c, !PT ;  /* 0x0000002007047812 */ /* 0x000fe400078e3cff */
[----:B------:R-:W-:Y:S01]  /*2ce10*/  IADD3 R4, R5, -0x3, RZ ;  /* 0xfffffffd05047810 */ /* 0x000fe20007ffe0ff */
[----:B------:R1:W-:Y:S04]  /*2ce20*/  STL [R1+0x2548], R3 ;  /* 0x0025480301007387 */ /* 0x0003e80000100800 */
[----:B------:R2:W-:Y:S04]  /*2ce30*/  STL [R1+0x9a0], RZ ;  /* 0x0009a0ff01007387 */ /* 0x0005e80000100800 */
[----:B------:R2:W-:Y:S01]  /*2ce40*/  STL [R1+0x9a4], RZ ;  /* 0x0009a4ff01007387 */ /* 0x0005e20000100800 */
[----:B-1----:R-:W-:-:S03]  /*2ce50*/  LOP3.LUT R3, R3, 0x40, RZ, 0x3c, !PT ;  /* 0x0000004003037812 */ /* 0x002fc600078e3cff */
        /* <DEDUP_REMOVED lines=98> */
[----:B------:R2:W-:Y:S02]  /*2d480*/  STL [R1+0x2558], R3 ;  /* 0x0025580301007387 */ /* 0x0005e40000100800 */
.L_x_2:
[----:B--2---:R-:W2:Y:S01]  /*2d490*/  LDL.LU R3, [R1+0x1928] ;  /* 0x0019280001037983 */ /* 0x004ea20000300800 */
[----:B------:R-:W-:-:S04]  /*2d4a0*/  DEPBAR.LE SB0, 0x4 ;  /* 0x000081000000791a */ /* 0x000fc80000000000 */
[----:B------:R-:W3:Y:S04]  /*2d4b0*/  LDL R4, [R1+0x2548] ;  /* 0x0025480001047983 */ /* 0x000ee80000100800 */
[----:B-----5:R-:W-:Y:S04]  /*2d4c0*/  STL.64 [R1+0x37c0], R122 ;  /* 0x0037c07a01007387 */ /* 0x020fe80000100a00 */
[----:B------:R-:W-:Y:S04]  /*2d4d0*/  STL.64 [R1+0x37b8], R120 ;  /* 0x0037b87801007387 */ /* 0x000fe80000100a00 */
[----:B------:R-:W-:Y:S04]  /*2d4e0*/  STL.64 [R1+0x37b0], R118 ;  /* 0x0037b07601007387 */ /* 0x000fe80000100a00 */
[----:B------:R-:W1:Y:S04]  /*2d4f0*/  S2R R7, SR_TID.X ;  /* 0x0000000000077919 */ /* 0x000e680000002100 */
[----:B------:R-:W-:Y:S04]  /*2d500*/  STL.64 [R1+0x37a8], R116 ;  /* 0x0037a87401007387 */ /* 0x000fe80000100a00 */
[----:B------:R-:W-:Y:S04]  /*2d510*/  STL.64 [R1+0x37a0], R114 ;  /* 0x0037a07201007387 */ /* 0x000fe80000100a00 */
[----:B------:R-:W-:Y:S04]  /*2d520*/  STL.64 [R1+0x3798], R112 ;  /* 0x0037987001007387 */ /* 0x000fe80000100a00 */
[----:B------:R-:W-:Y:S04]  /*2d530*/  STL.64 [R1+0x3790], R110 ;  /* 0x0037906e01007387 */ /* 0x000fe80000100a00 */
[----:B------:R-:W-:Y:S04]  /*2d540*/  STL.64 [R1+0x3788], R108 ;  /* 0x0037886c01007387 */ /* 0x000fe80000100a00 */
[----:B------:R-:W-:Y:S01]  /*2d550*/  STL.64 [R1+0x3780], R106 ;  /* 0x0037806a01007387 */ /* 0x000fe20000100a00 */
[----:B-1----:R-:W-:-:S02]  /*2d560*/  LOP3.LUT R6, R7, 0x1c, RZ, 0xc0, !PT ;  /* 0x0000001c07067812 */ /* 0x002fc400078ec0ff */
[C---:B------:R-:W-:Y:S01]  /*2d570*/  LOP3.LUT R5, R7.reuse, 0x3, RZ, 0xc0, !PT ;  /* 0x0000000307057812 */ /* 0x040fe200078ec0ff */
[----:B------:R-:W-:Y:S01]  /*2d580*/  STL.64 [R1+0x3778], R104 ;  /* 0x0037786801007387 */ /* 0x000fe20000100a00 */
[C---:B------:R-:W-:Y:S02]  /*2d590*/  LOP3.LUT R8, R7.reuse, 0x1c, RZ, 0xc0, !PT ;  /* 0x0000001c07087812 */ /* 0x040fe400078ec0ff */
[----:B------:R-:W-:Y:S01]  /*2d5a0*/  LOP3.LUT R7, R7, 0x3, RZ, 0xc0, !PT ;  /* 0x0000000307077812 */ /* 0x000fe200078ec0ff */
[----:B------:R-:W-:Y:S01]  /*2d5b0*/  STL.64 [R1+0x3770], R102 ;  /* 0x0037706601007387 */ /* 0x000fe20000100a00 */
[----:B------:R-:W-:-:S03]  /*2d5c0*/  IMAD R5, R5, 0x420, R6 ;  /* 0x0000042005057824 */ /* 0x000fc600078e0206 */
[----:B------:R-:W-:Y:S01]  /*2d5d0*/  STL.64 [R1+0x3768], R100 ;  /* 0x0037686401007387 */ /* 0x000fe20000100a00 */
[----:B------:R-:W-:Y:S01]  /*2d5e0*/  IMAD R7, R7, 0x420, R8 ;  /* 0x0000042007077824 */ /* 0x000fe200078e0208 */
[----:B------:R-:W-:Y:S02]  /*2d5f0*/  LOP3.LUT R5, R5, 0x20, RZ, 0x3c, !PT ;  /* 0x0000002005057812 */ /* 0x000fe400078e3cff */
        /* <DEDUP_REMOVED lines=18> */
[----:B------:R1:W-:Y:S04]  /*2d720*/  STL [R1+0x28dc], R0 ;  /* 0x0028dc0001007387 */ /* 0x0003e80000100800 */
[----:B------:R4:W-:Y:S01]  /*2d730*/  STL [R1+0x28d8], R2 ;  /* 0x0028d80201007387 */ /* 0x0009e20000100800 */
[----:B--2---:R-:W-:-:S03]  /*2d740*/  IADD3 R3, R3, 0x1, RZ ;  /* 0x0000000103037810 */ /* 0x004fc60007ffe0ff */
[----:B------:R-:W-:Y:S01]  /*2d750*/  BAR.SYNC.DEFER_BLOCKING 0x0 ;  /* 0x0000000000007b1d */ /* 0x000fe20000010000 */
[----:B------:R-:W-:-:S04]  /*2d760*/  ISETP.GT.AND P0, PT, R3, 0x2, PT ;  /* 0x000000020300780c */ /* 0x000fc80003f04270 */
[----:B-1----:R-:W-:-:S05]  /*2d770*/  SEL R0, R3, RZ, !P0 ;  /* 0x000000ff03007207 */ /* 0x002fca0004000000 */
[C---:B----4-:R-:W-:Y:S01]  /*2d780*/  IMAD R2, R0.reuse, 0x10000, R7 ;  /* 0x0001000000027824 */ /* 0x050fe200078e0207 */
[----:B------:R-:W-:Y:S01]  /*2d790*/  STL [R1+0x1928], R0 ;  /* 0x0019280001007387 */ /* 0x000fe20000100800 */
[C---:B---3--:R-:W-:Y:S02]  /*2d7a0*/  IMAD R12, R0.reuse, 0x20000, R4 ;  /* 0x00020000000c7824 */ /* 0x048fe400078e0204 */
[----:B------:R-:W-:Y:S01]  /*2d7b0*/  IMAD R3, R0, 0x10000, R5 ;  /* 0x0001000000037824 */ /* 0x000fe200078e0205 */
[----:B------:R-:W-:Y:S04]  /*2d7c0*/  STL [R1+0x824], R2 ;  /* 0x0008240201007387 */ /* 0x000fe80000100800 */
[----:B------:R-:W2:Y:S04]  /*2d7d0*/  LDL.LU.64 R68, [R1+0xde0] ;  /* 0x000de00001447983 */ /* 0x000ea80000300a00 */
[----:B------:R-:W2:Y:S04]  /*2d7e0*/  LDL.LU.64 R70, [R1+0xde8] ;  /* 0x000de80001467983 */ /* 0x000ea80000300a00 */
[----:B------:R-:W1:Y:S04]  /*2d7f0*/  LDSM.16.M88.4 R64, [R12] ;  /* 0x000000000c40783b */ /* 0x000e680000000200 */
[----:B------:R-:W3:Y:S04]  /*2d800*/  LDSM.16.M88.4 R60, [R12+0x2000] ;  /* 0x002000000c3c783b */ /* 0x000ee80000000200 */
[----:B------:R-:W4:Y:S04]  /*2d810*/  LDSM.16.M88.4 R8, [R12+0x4000] ;  /* 0x004000000c08783b */ /* 0x000f280000000200 */
[----:B------:R-:W1:Y:S04]  /*2d820*/  LDSM.16.M88.4 R4, [R12+0x6000] ;  /* 0x006000000c04783b */ /* 0x000e680000000200 */
        /* <DEDUP_REMOVED lines=8> */
[----:B------:R-:W2:Y:S04]  /*2d8b0*/  LDL.LU.64 R80, [R1+0xdd0] ;  /* 0x000dd00001507983 */ /* 0x000ea80000300a00 */
[----:B------:R-:W-:Y:S04]  /*2d8c0*/  STL [R1+0x1938], R12 ;  /* 0x0019380c01007387 */ /* 0x000fe80000100800 */
[----:B------:R-:W1:Y:S04]  /*2d8d0*/  LDSM.16.M88.4 R24, [R12+0x18000] ;  /* 0x018000000c18783b */ /* 0x000e680000000200 */
[----:B------:R-:W2:Y:S04]  /*2d8e0*/  LDL.LU.64 R82, [R1+0xdd8] ;  /* 0x000dd80001527983 */ /* 0x000ea80000300a00 */
[----:B------:R-:W1:Y:S04]  /*2d8f0*/  LDSM.16.M88.4 R20, [R12+0x1a000] ;  /* 0x01a000000c14783b */ /* 0x000e680000000200 */
[----:B------:R-:W1:Y:S04]  /*2d900*/  S2R R232, SR_TID.X ;  /* 0x0000000000e87919 */ /* 0x000e680000002100 */
[----:B------:R-:W3:Y:S04]  /*2d910*/  LDSM.16.M88.4 R16, [R12+0x1c000] ;  /* 0x01c000000c10783b */ /* 0x000ee80000000200 */
[----:B------:R-:W2:Y:S04]  /*2d920*/  LDL.LU.64 R76, [R1+0x8d0] ;  /* 0x0008d000014c7983 */ /* 0x000ea80000300a00 */
[----:B------:R-:W3:Y:S04]  /*2d930*/  LDSM.16.M88.4 R12, [R12+0x1e000] ;  /* 0x01e000000c0c783b */ /* 0x000ee80000000200 */
[----:B------:R-:W2:Y:S04]  /*2d940*/  LDL.LU.64 R78, [R1+0x8d8] ;  /* 0x0008d800014e7983 */ /* 0x000ea80000300a00 */
[----:B------:R-:W-:Y:S04]  /*2d950*/  LDS R236, [R2+0x60000] ;  /* 0x0600000002ec7984 */ /* 0x000fe80000000800 */
[----:B------:R-:W-:Y:S04]  /*2d960*/  LDS R238, [R2+0x61000] ;  /* 0x0610000002ee7984 */ /* 0x000fe80000000800 */
[----:B------:R-:W-:Y:S04]  /*2d970*/  LDS R237, [R3+0x60000] ;  /* 0x0600000003ed7984 */ /* 0x000fe80000000800 */
[----:B------:R-:W2:Y:S04]  /*2d980*/  LDS R239, [R3+0x61000] ;  /* 0x0610000003ef7984 */ /* 0x000ea80000000800 */
[----:B------:R-:W2:Y:S04]  /*2d990*/  LDL.LU.64 R72, [R1+0x8b0] ;  /* 0x0008b00001487983 */ /* 0x000ea80000300a00 */
[----:B------:R-:W2:Y:S01]  /*2d9a0*/  LDL.LU.64 R74, [R1+0x8b8] ;  /* 0x0008b800014a7983 */ /* 0x000ea20000300a00 */
[----:B-1----:R-:W-:-:S02]  /*2d9b0*/  LOP3.LUT R87, R232, 0x1c, RZ, 0xc0, !PT ;  /* 0x0000001ce8577812 */ /* 0x002fc400078ec0ff */
[C---:B------:R-:W-:Y:S01]  /*2d9c0*/  LOP3.LUT R86, R232.reuse, 0x3, RZ, 0xc0, !PT ;  /* 0x00000003e8567812 */ /* 0x040fe200078ec0ff */
[----:B------:R-:W-:Y:S01]  /*2d9d0*/  STL [R1+0x3630], R66 ;  /* 0x0036304201007387 */ /* 0x000fe20000100800 */
[C---:B------:R-:W-:Y:S02]  /*2d9e0*/  LOP3.LUT R85, R232.reuse, 0x1c, RZ, 0xc0, !PT ;  /* 0x0000001ce8557812 */ /* 0x040fe400078ec0ff */
[----:B------:R-:W-:Y:S01]  /*2d9f0*/  LOP3.LUT R84, R232, 0x3, RZ, 0xc0, !PT ;  /* 0x00000003e8547812 */ /* 0x000fe200078ec0ff */
[----:B------:R-:W-:Y:S01]  /*2da00*/  STL [R1+0x362c], R67 ;  /* 0x00362c4301007387 */ /* 0x000fe20000100800 */
[----:B------:R-:W-:-:S03]  /*2da10*/  IMAD R86, R86, 0x420, R87 ;  /* 0x0000042056567824 */ /* 0x000fc600078e0257 */
[----:B---3--:R-:W-:Y:S01]  /*2da20*/  STL [R1+0x3628], R62 ;  /* 0x0036283e01007387 */ /* 0x008fe20000100800 */
[----:B------:R-:W-:Y:S01]  /*2da30*/  IMAD R84, R84, 0x420, R85 ;  /* 0x0000042054547824 */ /* 0x000fe200078e0255 */
[----:B------:R-:W-:Y:S02]  /*2da40*/  LOP3.LUT R86, R86, 0x40, RZ, 0x3c, !PT ;  /* 0x0000004056567812 */ /* 0x000fe400078e3cff */
[----:B------:R-:W-:Y:S02]  /*2da50*/  STL [R1+0x3624], R63 ;  /* 0x0036243f01007387 */ /* 0x000fe40000100800 */
[----:B------:R-:W-:Y:S01]  /*2da60*/  LOP3.LUT R84, R84, 0x60, RZ, 0x3c, !PT ;  /* 0x0000006054547812 */ /* 0x000fe200078e3cff */
[C---:B------:R-:W-:Y:S01]  /*2da70*/  IMAD R252, R0.reuse, 0x10000, R86 ;  /* 0x0001000000fc7824 */ /* 0x040fe200078e0256 */
[----:B----4-:R-:W-:Y:S03]  /*2da80*/  STL [R1+0x3634], R10 ;  /* 0x0036340a01007387 */ /* 0x010fe60000100800 */
[----:B------:R-:W-:Y:S01]  /*2da90*/  IMAD R0, R0, 0x10000, R84 ;  /* 0x0001000000007824 */ /* 0x000fe200078e0254 */
        /* <DEDUP_REMOVED lines=20> */
[----:B------:R1:W-:Y:S04]  /*2dbe0*/  STL [R1+0x3680], R27 ;  /* 0x0036801b01007387 */ /* 0x0003e80000100800 */
[----:B------:R-:W-:Y:S04]  /*2dbf0*/  STL [R1+0x35f8], R22 ;  /* 0x0035f81601007387 */ /* 0x000fe80000100800 */
[----:B------:R-:W-:Y:S04]  /*2dc00*/  STL [R1+0x35f4], R23 ;  /* 0x0035f41701007387 */ /* 0x000fe80000100800 */
[----:B------:R-:W-:Y:S04]  /*2dc10*/  STL [R1+0x3600], R18 ;  /* 0x0036001201007387 */ /* 0x000fe80000100800 */
[----:B------:R-:W-:Y:S04]  /*2dc20*/  STL [R1+0x35fc], R19 ;  /* 0x0035fc1301007387 */ /* 0x000fe80000100800 */
[----:B------:R-:W-:Y:S04]  /*2dc30*/  STL [R1+0x3604], R14 ;  /* 0x0036040e01007387 */ /* 0x000fe80000100800 */
[----:B------:R-:W-:Y:S04]  /*2dc40*/  STL [R1+0x35f0], R15 ;  /* 0x0035f00f01007387 */ /* 0x000fe80000100800 */
[----:B------:R-:W-:Y:S04]  /*2dc50*/  STL [R1+0x820], R0 ;  /* 0x0008200001007387 */ /* 0x000fe80000100800 */
[----:B------:R-:W-:Y:S04]  /*2dc60*/  LDS R232, [R252+0x60000] ;  /* 0x06000000fce87984 */ /* 0x000fe80000000800 */
[----:B------:R-:W-:Y:S04]  /*2dc70*/  LDS R234, [R252+0x61000] ;  /* 0x06100000fcea7984 */ /* 0x000fe80000000800 */
[----:B------:R-:W-:Y:S04]  /*2dc80*/  LDS R233, [R0+0x60000] ;  /* 0x0600000000e97984 */ /* 0x000fe80000000800 */
[----:B------:R-:W3:Y:S01]  /*2dc90*/  LDS R235, [R0+0x61000] ;  /* 0x0610000000eb7984 */ /* 0x000ee20000000800 */
[C---:B--2---:R-:W-:Y:S03]  /*2dca0*/  HMMA.1688.F32.TF32 R84, R236.reuse, R64, R68 ;  /* 0x00000040ec54723c */ /* 0x044fe60000081044 */
[----:B------:R-:W2:Y:S04]  /*2dcb0*/  LDL.LU.64 R68, [R1+0x880] ;  /* 0x0008800001447983 */ /* 0x000ea80000300a00 */
[----:B------:R-:W2:Y:S11]  /*2dcc0*/  LDL.LU.64 R70, [R1+0x888] ;  /* 0x0008880001467983 */ /* 0x000eb60000300a00 */
[----:B------:R-:W-:Y:S05]  /*2dcd0*/  @!UPT UIADD3 URZ, URZ, URZ, URZ ;  /* 0x0000003f3f3ff290 */ /* 0x000fea000fffe03f */
[----:B------:R-:W-:Y:S04]  /*2dce0*/  STL.64 [R1+0x10b0], R84 ;  /* 0x0010b05401007387 */ /* 0x000fe80000100a00 */
[----:B------:R-:W-:Y:S01]  /*2dcf0*/  STL.64 [R1+0x10b8], R86 ;  /* 0x0010b85601007387 */ /* 0x000fe20000100a00 */
[C---:B------:R-:W-:Y:S11]  /*2dd00*/  HMMA.1688.F32.TF32 R80, R236.reuse, R60, R80 ;  /* 0x0000003cec50723c */ /* 0x040ff60000081050 */
[----:B------:R-:W-:Y:S11]  /*2dd10*/  @!UPT UIADD3 URZ, URZ, URZ, URZ ;  /* 0x0000003f3f3ff290 */ /* 0x000ff6000fffe03f */
[----:B------:R-:W-:Y:S01]  /*2dd20*/  @!UPT UIADD3 URZ, URZ, URZ, URZ ;  /* 0x0000003f3f3ff290 */ /* 0x000fe2000fffe03f */
[----:B------:R-:W-:Y:S01]  /*2dd30*/  STL.64 [R1+0x10a0], R80 ;  /* 0x0010a05001007387 */ /* 0x000fe20000100a00 */
[----:B------:R-:W-:Y:S01]  /*2dd40*/  HMMA.1688.F32.TF32 R76, R236, R8, R76 ;  /* 0x00000008ec4c723c */ /* 0x000fe2000008104c */
[----:B-1----:R-:W-:Y:S02]  /*2dd50*/  IMAD.MOV.U32 R27, RZ, RZ, R83 ;  /* 0x000000ffff1b7224 */ /* 0x002fe400078e0053 */
[----:B------:R-:W-:-:S03]  /*2dd60*/  IMAD.MOV.U32 R26, RZ, RZ, R82 ;  /* 0x000000ffff1a7224 */ /* 0x000fc600078e0052 */
[----:B------:R-:W-:Y:S04]  /*2dd70*/  STL [R1+0x368c], R27 ;  /* 0x00368c1b01007387 */ /* 0x000fe80000100800 */
[----:B------:R-:W-:Y:S01]  /*2dd80*/  STL [R1+0x3688], R26 ;  /* 0x0036881a01007387 */ /* 0x000fe20000100800 */
[----:B------:R-:W-:Y:S11]  /*2dd90*/  HMMA.1688.F32.TF32 R72, R236, R4, R72 ;  /* 0x00000004ec48723c */ /* 0x000ff60000081048 */
[----:B------:R-:W-:Y:S02]  /*2dda0*/  @!UPT UIADD3 URZ, URZ, URZ, URZ ;  /* 0x0000003f3f3ff290 */ /* 0x000fe4000fffe03f */
[----:B------:R-:W-:Y:S02]  /*2ddb0*/  IMAD.MOV.U32 R38, RZ, RZ, R76 ;  /* 0x000000ffff267224 */ /* 0x000fe400078e004c */
[----:B------:R-:W-:Y:S02]  /*2ddc0*/  IMAD.MOV.U32 R39, RZ, RZ, R77 ;  /* 0x000000ffff277224 */ /* 0x000fe400078e004d */
[----:B------:R-:W-:Y:S01]  /*2ddd0*/  IMAD.MOV.U32 R43, RZ, RZ, R79 ;  /* 0x000000ffff2b7224 */ /* 0x000fe200078e004f */
[----:B------:R-:W4:Y:S01]  /*2dde0*/  LDL.LU.64 R76, [R1+0x870] ;  /* 0x00087000014c7983 */ /* 0x000f220000300a00 */
[----:B------:R-:W-:-:S03]  /*2ddf0*/  IMAD.MOV.U32 R42, RZ, RZ, R78 ;  /* 0x000000ffff2a7224 */ /* 0x000fc600078e004e */
[----:B------:R-:W4:Y:S04]  /*2de00*/  LDL.LU.64 R78, [R1+0x878] ;  /* 0x00087800014e7983 */ /* 0x000f280000300a00 */
[----:B------:R-:W-:Y:S04]  /*2de10*/  STL [R1+0x369c], R43 ;  /* 0x00369c2b01007387 */ /* 0x000fe80000100800 */
[----:B------:R-:W-:Y:S04]  /*2de20*/  STL [R1+0x3698], R42 ;  /* 0x0036982a01007387 */ /* 0x000fe80000100800 */
[----:B------:R-:W-:Y:S01]  /*2de30*/  STL [R1+0x3694], R39 ;  /* 0x0036942701007387 */ /* 0x000fe20000100800 */
[----:B------:R-:W-:Y:S01]  /*2de40*/  MOV R46, R72 ;  /* 0x00000048002e7202 */ /* 0x000fe20000000f00 */
[----:B------:R-:W-:-:S02]  /*2de50*/  IMAD.MOV.U32 R47, RZ, RZ, R73 ;  /* 0x000000ffff2f7224 */ /* 0x000fc400078e0049 */
[----:B------:R1:W-:Y:S01]  /*2de60*/  STL [R1+0x3690], R38 ;  /* 0x0036902601007387 */ /* 0x0003e20000100800 */
[----:B------:R-:W-:Y:S02]  /*2de70*/  IMAD.MOV.U32 R50, RZ, RZ, R74 ;  /* 0x000000ffff327224 */ /* 0x000fe400078e004a */
[----:B------:R-:W-:Y:S01]  /*2de80*/  IMAD.MOV.U32 R51, RZ, RZ, R75 ;  /* 0x000000ffff337224 */ /* 0x000fe200078e004b */
[----:B------:R-:W3:Y:S04]  /*2de90*/  LDL.LU.64 R72, [R1+0x830] ;  /* 0x0008300001487983 */ /* 0x000ee80000300a00 */
[----:B------:R-:W3:Y:S04]  /*2dea0*/  LDL.LU.64 R74, [R1+0x838] ;  /* 0x00083800014a7983 */ /* 0x000ee80000300a00 */
[----:B------:R-:W-:Y:S04]  /*2deb0*/  STL [R1+0x36ac], R51 ;  /* 0x0036ac3301007387 */ /* 0x000fe80000100800 */
[----:B------:R-:W-:Y:S04]  /*2dec0*/  STL [R1+0x36a8], R50 ;  /* 0x0036a83201007387 */ /* 0x000fe80000100800 */
[----:B------:R1:W-:Y:S04]  /*2ded0*/  STL [R1+0x36a4], R47 ;  /* 0x0036a42f01007387 */ /* 0x0003e80000100800 */
[----:B------:R1:W-:Y:S01]  /*2dee0*/  STL [R1+0x36a0], R46 ;  /* 0x0036a02e01007387 */ /* 0x0003e20000100800 */
[----:B--2---:R-:W-:Y:S11]  /*2def0*/  HMMA.1688.F32.TF32 R68, R236, R56, R68 ;  /* 0x00000038ec44723c */ /* 0x004ff60000081044 */
[----:B------:R-:W-:Y:S11]  /*2df00*/  @!UPT UIADD3 URZ, URZ, URZ, URZ ;  /* 0x0000003f3f3ff290 */ /* 0x000ff6000fffe03f */
[----:B------:R-:W-:Y:S02]  /*2df10*/  @!UPT UIADD3 URZ, URZ, URZ, URZ ;  /* 0x0000003f3f3ff290 */ /* 0x000fe4000fffe03f */
[----:B------:R-:W-:Y:S02]  /*2df20*/  IMAD.MOV.U32 R54, RZ, RZ, R68 ;  /* 0x000000ffff367224 */ /* 0x000fe400078e0044 */
[----:B------:R-:W-:Y:S02]  /*2df30*/  IMAD.MOV.U32 R55, RZ, RZ, R69 ;  /* 0x000000ffff377224 */ /* 0x000fe400078e0045 */
[----:B------:R-:W-:Y:S01]  /*2df40*/  IMAD.MOV.U32 R58, RZ, RZ, R70 ;  /* 0x000000ffff3a7224 */ /* 0x000fe200078e0046 */
[----:B------:R-:W2:Y:S01]  /*2df50*/  LDL.LU.64 R68, [R1+0x800] ;  /* 0x0008000001447983 */ /* 0x000ea20000300a00 */
[----:B------:R-:W-:-:S03]  /*2df60*/  IMAD.MOV.U32 R59, RZ, RZ, R71 ;  /* 0x000000ffff3b7224 */ /* 0x000fc600078e0047 */
[----:B------:R-:W2:Y:S04]  /*2df70*/  LDL.LU.64 R70, [R1+0x808] ;  /* 0x0008080001467983 */ /* 0x000ea80000300a00 */
[----:B------:R-:W-:Y:S04]  /*2df80*/  STL [R1+0x36bc], R59 ;  /* 0x0036bc3b01007387 */ /* 0x000fe80000100800 */
[----:B------:R-:W-:Y:S04]  /*2df90*/  STL [R1+0x36b8], R58 ;  /* 0x0036b83a01007387 */ /* 0x000fe80000100800 */
[----:B------:R1:W-:Y:S04]  /*2dfa0*/  STL [R1+0x36b4], R55 ;  /* 0x0036b43701007387 */ /* 0x0003e80000100800 */
[----:B------:R1:W-:Y:S04]  /*2dfb0*/  STL [R1+0x36b0], R54 ;  /* 0x0036b03601007387 */ /* 0x0003e80000100800 */
[----:B------:R-:W2:Y:S04]  /*2dfc0*/  LDL.LU.64 R96, [R1+0x7e0] ;  /* 0x0007e00001607983 */ /* 0x000ea80000300a00 */
[----:B------:R-:W2:Y:S04]  /*2dfd0*/  LDL.LU.64 R98, [R1+0x7e8] ;  /* 0x0007e80001627983 */ /* 0x000ea80000300a00 */
[----:B------:R-:W2:Y:S04]  /*2dfe0*/  LDL.LU.64 R92, [R1+0x7c0] ;  /* 0x0007c000015c7983 */ /* 0x000ea80000300a00 */
[----:B------:R-:W2:Y:S01]  /*2dff0*/  LDL.LU.64 R94, [R1+0x7c8] ;  /* 0x0007c800015e7983 */ /* 0x000ea20000300a00 */
[C---:B----4-:R-:W-:Y:S08]  /*2e000*/  HMMA.1688.F32.TF32 R76, R236.reuse, R52, R76 ;  /* 0x00000034ec4c723c */ /* 0x050ff0000008104c */
[----:B---3--:R-:W-:Y:S11]  /*2e010*/  HMMA.1688.F32.TF32 R72, R236, R48, R72 ;  /* 0x00000030ec48723c */ /* 0x008ff60000081048 */
[----:B------:R-:W-:Y:S05]  /*2e020*/  @!UPT UIADD3 URZ, URZ, URZ, URZ ;  /* 0x0000003f3f3ff290 */ /* 0x000fea000fffe03f */
[----:B------:R-:W-:Y:S02]  /*2e030*/  IMAD.MOV.U32 R35, RZ, RZ, R79 ;  /* 0x000000ffff237224 */ /* 0x000fe400078e004f */
[----:B------:R-:W-:Y:S02]  /*2e040*/  IMAD.MOV.U32 R34, RZ, RZ, R78 ;  /* 0x000000ffff227224 */ /* 0x000fe400078e004e */
[----:B------:R-:W-:Y:S02]  /*2e050*/  IMAD.MOV.U32 R31, RZ, RZ, R77 ;  /* 0x000000ffff1f7224 */ /* 0x000fe400078e004d */
[----:B------:R-:W-:Y:S01]  /*2e060*/  IMAD.MOV.U32 R30, RZ, RZ, R76 ;  /* 0x000000ffff1e7224 */ /* 0x000fe200078e004c */
[----:B------:R-:W-:Y:S04]  /*2e070*/  STL [R1+0x36cc], R35 ;  /* 0x0036cc2301007387 */ /* 0x000fe80000100800 */
[----:B------:R-:W-:Y:S04]  /*2e080*/  STL [R1+0x36c8], R34 ;  /* 0x0036c82201007387 */ /* 0x000fe80000100800 */
[----:B------:R3:W-:Y:S04]  /*2e090*/  STL [R1+0x36c4], R31 ;  /* 0x0036c41f01007387 */ /* 0x0007e80000100800 */
[----:B------:R4:W-:Y:S01]  /*2e0a0*/  STL [R1+0x36c0], R30 ;  /* 0x0036c01e01007387 */ /* 0x0009e20000100800 */
[----:B-1----:R-:W-:Y:S01]  /*2e0b0*/  IMAD.MOV.U32 R38, RZ, RZ, R73 ;  /* 0x000000ffff267224 */ /* 0x002fe200078e0049 */
[----:B------:R-:W-:-:S02]  /*2e0c0*/  MOV R39, R72 ;  /* 0x0000004800277202 */ /* 0x000fc40000000f00 */
[----:B------:R-:W3:Y:S04]  /*2e0d0*/  LDL.LU.64 R88, [R1+0x760] ;  /* 0x0007600001587983 */ /* 0x000ee80000300a00 */
[----:B------:R-:W3:Y:S04]  /*2e0e0*/  LDL.LU.64 R90, [R1+0x768] ;  /* 0x00076800015a7983 */ /* 0x000ee80000300a00 */
[----:B------:R-:W3:Y:S04]  /*2e0f0*/  LDL.LU.64 R84, [R1+0x750] ;  /* 0x0007500001547983 */ /* 0x000ee80000300a00 */
[----:B------:R-:W3:Y:S04]  /*2e100*/  LDL.LU.64 R86, [R1+0x758] ;  /* 0x0007580001567983 */ /* 0x000ee80000300a00 */
[----:B------:R1:W-:Y:S04]  /*2e110*/  STL [R1+0x36d4], R38 ;  /* 0x0036d42601007387 */ /* 0x0003e80000100800 */
[----:B------:R1:W-:Y:S04]  /*2e120*/  STL [R1+0x36d0], R39 ;  /* 0x0036d02701007387 */ /* 0x0003e80000100800 */
[----:B------:R-:W3:Y:S04]  /*2e130*/  LDL.LU.64 R80, [R1+0x740] ;  /* 0x0007400001507983 */ /* 0x000ee80000300a00 */
[----:B------:R-:W3:Y:S01]  /*2e140*/  LDL.LU.64 R82, [R1+0x748] ;  /* 0x0007480001527983 */ /* 0x000ee20000300a00 */
[----:B------:R-:W-:-:S03]  /*2e150*/  IMAD.MOV.U32 R27, RZ, RZ, R74 ;  /* 0x000000ffff1b7224 */ /* 0x000fc600078e004a */
[----:B------:R-:W3:Y:S01]  /*2e160*/  LDL.LU.64 R76, [R1+0x700] ;  /* 0x00070000014c7983 */ /* 0x000ee20000300a00 */
[----:B------:R-:W-:-:S03]  /*2e170*/  IMAD.MOV.U32 R26, RZ, RZ, R75 ;  /* 0x000000ffff1a7224 */ /* 0x000fc600078e004b */
[----:B------:R-:W3:Y:S04]  /*2e180*/  LDL.LU.64 R78, [R1+0x708] ;  /* 0x00070800014e7983 */ /* 0x000ee80000300a00 */
[----:B------:R-:W4:Y:S04]  /*2e190*/  LDL.LU.64 R72, [R1+0x6b0] ;  /* 0x0006b00001487983 */ /* 0x000f280000300a00 */
[----:B------:R-:W4:Y:S01]  /*2e1a0*/  LDL.LU.64 R74, [R1+0x6b8] ;  /* 0x0006b800014a7983 */ /* 0x000f220000300a00 */
        /* <DEDUP_REMOVED lines=8> */
[----:B------:R-:W2:Y:S01]  /*2e230*/  LDL.LU.64 R70, [R1+0x4c8] ;  /* 0x0004c80001467983 */ /* 0x000ea20000300a00 */
[C---:B------:R-:W-:Y:S08]  /*2e240*/  HMMA.1688.F32.TF32 R96, R236.reuse, R40, R96 ;  /* 0x00000028ec60723c */ /* 0x040ff00000081060 */
[----:B------:R-:W-:Y:S11]  /*2e250*/  HMMA.1688.F32.TF32 R92, R236, R36, R92 ;  /* 0x00000024ec5c723c */ /* 0x000ff6000008105c */
[----:B------:R-:W-:Y:S05]  /*2e260*/  @!UPT UIADD3 URZ, URZ, URZ, URZ ;  /* 0x0000003f3f3ff290 */ /* 0x000fea000fffe03f */
[----:B------:R-:W-:Y:S02]  /*2e270*/  IMAD.MOV.U32 R6, RZ, RZ, R96 ;  /* 0x000000ffff067224 */ /* 0x000fe400078e0060 */
[----:B------:R-:W-:Y:S02]  /*2e280*/  IMAD.MOV.U32 R7, RZ, RZ, R97 ;  /* 0x000000ffff077224 */ /* 0x000fe400078e0061 */
[----:B------:R-:W-:Y:S02]  /*2e290*/  IMAD.MOV.U32 R10, RZ, RZ, R98 ;  /* 0x000000ffff0a7224 */ /* 0x000fe400078e0062 */
[----:B------:R-:W-:Y:S02]  /*2e2a0*/  IMAD.MOV.U32 R66, RZ, RZ, R99 ;  /* 0x000000ffff427224 */ /* 0x000fe400078e0063 */
[----:B------:R-:W-:Y:S01]  /*2e2b0*/  MOV R55, R92 ;  /* 0x0000005c00377202 */ /* 0x000fe20000000f00 */
[----:B------:R-:W-:Y:S02]  /*2e2c0*/  IMAD.MOV.U32 R54, RZ, RZ, R93 ;  /* 0x000000ffff367224 */ /* 0x000fe400078e005d */
[----:B------:R-:W-:-:S02]  /*2e2d0*/  IMAD.MOV.U32 R51, RZ, RZ, R94 ;  /* 0x000000ffff337224 */ /* 0x000fc400078e005e */
[----:B------:R-:W-:Y:S01]  /*2e2e0*/  IMAD.MOV.U32 R50, RZ, RZ, R95 ;  /* 0x000000ffff327224 */ /* 0x000fe200078e005f */
[C---:B---3--:R-:W-:Y:S08]  /*2e2f0*/  HMMA.1688.F32.TF32 R76, R236.reuse, R20, R76 ;  /* 0x00000014ec4c723c */ /* 0x048ff0000008104c */
[C---:B----4-:R-:W-:Y:S11]  /*2e300*/  HMMA.1688.F32.TF32 R72, R236.reuse, R16, R72 ;  /* 0x00000010ec48723c */ /* 0x050ff60000081048 */
[----:B------:R-:W-:Y:S04]  /*2e310*/  @!UPT UIADD3 URZ, URZ, URZ, URZ ;  /* 0x0000003f3f3ff290 */ /* 0x000fe8000fffe03f */
[----:B------:R3:W-:Y:S04]  /*2e320*/  STL.64 [R1+0xfe0], R76 ;  /* 0x000fe04c01007387 */ /* 0x0007e80000100a00 */
[----:B------:R2:W-:Y:S04]  /*2e330*/  STL.64 [R1+0xfe8], R78 ;  /* 0x000fe84e01007387 */ /* 0x0005e80000100a00 */
[----:B------:R-:W2:Y:S04]  /*2e340*/  LDL.LU.64 R240, [R1+0x4b0] ;  /* 0x0004b00001f07983 */ /* 0x000ea80000300a00 */
[----:B------:R1:W-:Y:S04]  /*2e350*/  STL.64 [R1+0xfd0], R72 ;  /* 0x000fd04801007387 */ /* 0x0003e80000100a00 */
[----:B------:R1:W-:Y:S04]  /*2e360*/  STL.64 [R1+0xfd8], R74 ;  /* 0x000fd84a01007387 */ /* 0x0003e80000100a00 */
[----:B------:R-:W2:Y:S01]  /*2e370*/  LDL.LU.64 R242, [R1+0x4b8] ;  /* 0x0004b80001f27983 */ /* 0x000ea20000300a00 */
[C---:B------:R-:W-:Y:S08]  /*2e380*/  HMMA.1688.F32.TF32 R88, R236.reuse, R32, R88 ;  /* 0x00000020ec58723c */ /* 0x040ff00000081058 */
[C---:B------:R-:W-:Y:S08]  /*2e390*/  HMMA.1688.F32.TF32 R84, R236.reuse, R28, R84 ;  /* 0x0000001cec54723c */ /* 0x040ff00000081054 */
[----:B------:R-:W-:Y:S08]  /*2e3a0*/  HMMA.1688.F32.TF32 R80, R236, R24, R80 ;  /* 0x00000018ec50723c */ /* 0x000ff00000081050 */
[----:B------:R-:W-:-:S02]  /*2e3b0*/  IMAD.MOV.U32 R31, RZ, RZ, R88 ;  /* 0x000000ffff1f7224 */ /* 0x000fc400078e0058 */
[----:B------:R-:W-:Y:S02]  /*2e3c0*/  IMAD.MOV.U32 R30, RZ, RZ, R89 ;  /* 0x000000ffff1e7224 */ /* 0x000fe400078e0059 */
[----:B------:R-:W-:Y:S02]  /*2e3d0*/  IMAD.MOV.U32 R59, RZ, RZ, R90 ;  /* 0x000000ffff3b7224 */ /* 0x000fe400078e005a */
[----:B------:R-:W-:Y:S02]  /*2e3e0*/  IMAD.MOV.U32 R58, RZ, RZ, R91 ;  /* 0x000000ffff3a7224 */ /* 0x000fe400078e005b */
[----:B-1----:R-:W-:Y:S02]  /*2e3f0*/  IMAD.MOV.U32 R38, RZ, RZ, R84 ;  /* 0x000000ffff267224 */ /* 0x002fe400078e0054 */
[----:B------:R-:W-:Y:S02]  /*2e400*/  IMAD.MOV.U32 R39, RZ, RZ, R85 ;  /* 0x000000ffff277224 */ /* 0x000fe400078e0055 */
[----:B------:R-:W-:-:S02]  /*2e410*/  IMAD.MOV.U32 R35, RZ, RZ, R86 ;  /* 0x000000ffff237224 */ /* 0x000fc400078e0056 */
[----:B------:R-:W-:Y:S02]  /*2e420*/  IMAD.MOV.U32 R34, RZ, RZ, R87 ;  /* 0x000000ffff227224 */ /* 0x000fe400078e0057 */
[----:B------:R-:W-:Y:S01]  /*2e430*/  MOV R67, R80 ;  /* 0x0000005000437202 */ /* 0x000fe20000000f00 */
[----:B------:R-:W-:Y:S02]  /*2e440*/  IMAD.MOV.U32 R62, RZ, RZ, R81 ;  /* 0x000000ffff3e7224 */ /* 0x000fe400078e0051 */
[----:B------:R-:W-:Y:S02]  /*2e450*/  IMAD.MOV.U32 R63, RZ, RZ, R82 ;  /* 0x000000ffff3f7224 */ /* 0x000fe400078e0052 */
[----:B------:R-:W-:Y:S01]  /*2e460*/  IMAD.MOV.U32 R11, RZ, RZ, R83 ;  /* 0x000000ffff0b7224 */ /* 0x000fe200078e0053 */
[----:B--2---:R-:W-:Y:S01]  /*2e470*/  HMMA.1688.F32.TF32 R68, R236, R12, R68 ;  /* 0x0000000cec44723c */ /* 0x004fe20000081044 */
[----:B------:R-:W-:Y:S04]  /*2e480*/  LDS R236, [R2+0x60080] ;  /* 0x0600800002ec7984 */ /* 0x000fe80000000800 */
[----:B------:R-:W-:Y:S04]  /*2e490*/  LDS R238, [R2+0x61080] ;  /* 0x0610800002ee7984 */ /* 0x000fe80000000800 */
[----:B------:R-:W-:Y:S04]  /*2e4a0*/  LDS R237, [R3+0x60080] ;  /* 0x0600800003ed7984 */ /* 0x000fe80000000800 */
[----:B------:R-:W1:Y:S10]  /*2e4b0*/  LDS R239, [R3+0x61080] ;  /* 0x0610800003ef7984 */ /* 0x000e740000000800 */
[----:B------:R2:W-:Y:S04]  /*2e4c0*/  STL.64 [R1+0xfc0], R68 ;  /* 0x000fc04401007387 */ /* 0x0005e80000100a00 */
[----:B------:R1:W-:Y:S04]  /*2e4d0*/  STL.64 [R1+0xfc8], R70 ;  /* 0x000fc84601007387 */ /* 0x0003e80000100a00 */
        /* <DEDUP_REMOVED lines=22> */
[----:B---3--:R-:W3:Y:S04]  /*2e640*/  LDL.LU.64 R76, [R1+0x220] ;  /* 0x00022000014c7983 */ /* 0x008ee80000300a00 */
[----:B--2---:R-:W3:Y:S04]  /*2e650*/  LDL.LU.64 R78, [R1+0x228] ;  /* 0x00022800014e7983 */ /* 0x004ee80000300a00 */
[----:B------:R-:W2:Y:S04]  /*2e660*/  LDL.LU.64 R72, [R1+0x200] ;  /* 0x0002000001487983 */ /* 0x000ea80000300a00 */
[----:B------:R-:W2:Y:S04]  /*2e670*/  LDL.LU.64 R74, [R1+0x208] ;  /* 0x00020800014a7983 */ /* 0x000ea80000300a00 */
[----:B------:R-:W2:Y:S04]  /*2e680*/  LDL.LU.64 R68, [R1+0x100] ;  /* 0x0001000001447983 */ /* 0x000ea80000300a00 */
[----:B-1----:R-:W2:Y:S01]  /*2e690*/  LDL.LU.64 R70, [R1+0x108] ;  /* 0x0001080001467983 */ /* 0x002ea20000300a00 */
[C---:B------:R-:W-:Y:S11]  /*2e6a0*/  HMMA.1688.F32.TF32 R240, R232.reuse, R64, R240 ;  /* 0x00000040e8f0723c */ /* 0x040ff600000810f0 */
[----:B------:R-:W-:Y:S11]  /*2e6b0*/  @!UPT UIADD3 URZ, URZ, URZ, URZ ;  /* 0x0000003f3f3ff290 */ /* 0x000ff6000fffe03f */
[----:B------:R-:W-:Y:S01]  /*2e6c0*/  @!UPT UIADD3 URZ, URZ, URZ, URZ ;  /* 0x0000003f3f3ff290 */ /* 0x000fe2000fffe03f */
[----:B------:R-:W-:Y:S04]  /*2e6d0*/  STL.64 [R1+0x1810], R240 ;  /* 0x001810f001007387 */ /* 0x000fe80000100a00 */
[----:B------:R4:W-:Y:S02]  /*2e6e0*/  STL.64 [R1+0x1818], R242 ;  /* 0x001818f201007387 */ /* 0x0009e40000100a00 */
[C---:B----4-:R-:W-:Y:S08]  /*2e6f0*/  HMMA.1688.F32.TF32 R240, R232.reuse, R60, R120 ;  /* 0x0000003ce8f0723c */ /* 0x050ff00000081078 */
[C---:B------:R-:W-:Y:S08]  /*2e700*/  HMMA.1688.F32.TF32 R120, R232.reuse, R8, R116 ;  /* 0x00000008e878723c */ /* 0x040ff00000081074 */
[C---:B------:R-:W-:Y:S08]  /*2e710*/  HMMA.1688.F32.TF32 R116, R232.reuse, R4, R112 ;  /* 0x00000004e874723c */ /* 0x040ff00000081070 */
[C---:B------:R-:W-:Y:S08]  /*2e720*/  HMMA.1688.F32.TF32 R112, R232.reuse, R56, R108 ;  /* 0x00000038e870723c */ /* 0x040ff0000008106c */
[C---:B------:R-:W-:Y:S08]  /*2e730*/  HMMA.1688.F32.TF32 R108, R232.reuse, R52, R104 ;  /* 0x00000034e86c723c */ /* 0x040ff00000081068 */
[C---:B------:R-:W-:Y:S08]  /*2e740*/  HMMA.1688.F32.TF32 R104, R232.reuse, R48, R100 ;  /* 0x00000030e868723c */ /* 0x040ff00000081064 */
[C---:B------:R-:W-:Y:S08]  /*2e750*/  HMMA.1688.F32.TF32 R100, R232.reuse, R44, R96 ;  /* 0x0000002ce864723c */ /* 0x040ff00000081060 */
[C---:B------:R-:W-:Y:S01]  /*2e760*/  HMMA.1688.F32.TF32 R96, R232.reuse, R40, R92 ;  /* 0x00000028e860723c */ /* 0x040fe2000008105c */
[----:B------:R-:W-:Y:S07]  /*2e770*/  STL.64 [R1+0x1800], R240 ;  /* 0x001800f001007387 */ /* 0x000fee0000100a00 */
[C---:B------:R-:W-:Y:S01]  /*2e780*/  HMMA.1688.F32.TF32 R92, R232.reuse, R36, R88 ;  /* 0x00000024e85c723c */ /* 0x040fe20000081058 */
[----:B------:R-:W-:Y:S07]  /*2e790*/  STL.64 [R1+0x1808], R242 ;  /* 0x001808f201007387 */ /* 0x000fee0000100a00 */
[C---:B------:R-:W-:Y:S01]  /*2e7a0*/  HMMA.1688.F32.TF32 R88, R232.reuse, R32, R84 ;  /* 0x00000020e858723c */ /* 0x040fe20000081054 */
[----:B------:R1:W-:Y:S07]  /*2e7b0*/  STL.64 [R1+0x17f0], R120 ;  /* 0x0017f07801007387 */ /* 0x0003ee0000100a00 */
[C---:B------:R-:W-:Y:S01]  /*2e7c0*/  HMMA.1688.F32.TF32 R84, R232.reuse, R28, R80 ;  /* 0x0000001ce854723c */ /* 0x040fe20000081050 */
[----:B------:R4:W-:Y:S07]  /*2e7d0*/  STL.64 [R1+0x17f8], R122 ;  /* 0x0017f87a01007387 */ /* 0x0009ee0000100a00 */
[C---:B---3--:R-:W-:Y:S01]  /*2e7e0*/  HMMA.1688.F32.TF32 R80, R232.reuse, R24, R76 ;  /* 0x00000018e850723c */ /* 0x048fe2000008104c */
[----:B------:R3:W-:Y:S07]  /*2e7f0*/  STL.64 [R1+0x17e0], R116 ;  /* 0x0017e07401007387 */ /* 0x0007ee0000100a00 */
[C---:B--2---:R-:W-:Y:S01]  /*2e800*/  HMMA.1688.F32.TF32 R76, R232.reuse, R20, R72 ;  /* 0x00000014e84c723c */ /* 0x044fe20000081048 */
[----:B------:R3:W-:Y:S04]  /*2e810*/  STL.64 [R1+0x17e8], R118 ;  /* 0x0017e87601007387 */ /* 0x0007e80000100a00 */
[----:B------:R1:W-:Y:S03]  /*2e820*/  STL.64 [R1+0x17d0], R112 ;  /* 0x0017d07001007387 */ /* 0x0003e60000100a00 */
[C---:B------:R-:W-:Y:S01]  /*2e830*/  HMMA.1688.F32.TF32 R72, R232.reuse, R16, R68 ;  /* 0x00000010e848723c */ /* 0x040fe20000081044 */
[----:B------:R1:W-:Y:S04]  /*2e840*/  STL.64 [R1+0x17d8], R114 ;  /* 0x0017d87201007387 */ /* 0x0003e80000100a00 */
[----:B------:R1:W-:Y:S03]  /*2e850*/  STL.64 [R1+0x17c0], R108 ;  /* 0x0017c06c01007387 */ /* 0x0003e60000100a00 */
[----:B------:R-:W-:Y:S01]  /*2e860*/  HMMA.1688.F32.TF32 R68, R232, R12, R248 ;  /* 0x0000000ce844723c */ /* 0x000fe200000810f8 */
        /* <DEDUP_REMOVED lines=17> */
[----:B-1----:R-:W2:Y:S04]  /*2e980*/  LDL.LU.64 R120, [R1+0xf0] ;  /* 0x0000f00001787983 */ /* 0x002ea80000300a00 */
[----:B------:R1:W-:Y:S04]  /*2e990*/  STL.64 [R1+0x1730], R72 ;  /* 0x0017304801007387 */ /* 0x0003e80000100a00 */
[----:B------:R1:W-:Y:S04]  /*2e9a0*/  STL.64 [R1+0x1738], R74 ;  /* 0x0017384a01007387 */ /* 0x0003e80000100a00 */
[----:B----4-:R-:W2:Y:S04]  /*2e9b0*/  LDL.LU.64 R122, [R1+0xf8] ;  /* 0x0000f800017a7983 */ /* 0x010ea80000300a00 */
[----:B------:R4:W-:Y:S04]  /*2e9c0*/  STL.64 [R1+0x1720], R68 ;  /* 0x0017204401007387 */ /* 0x0009e80000100a00 */
[----:B------:R1:W-:Y:S04]  /*2e9d0*/  STL.64 [R1+0x1728], R70 ;  /* 0x0017284601007387 */ /* 0x0003e80000100a00 */
[----:B---3--:R-:W3:Y:S04]  /*2e9e0*/  LDL.LU.64 R116, [R1+0xe0] ;  /* 0x0000e00001747983 */ /* 0x008ee80000300a00 */
        /* <DEDUP_REMOVED lines=25> */
[----:B-1----:R-:W3:Y:S04]  /*2eb80*/  LDL.LU.64 R72, [R1+0x10] ;  /* 0x0000100001487983 */ /* 0x002ee80000300a00 */
[----:B------:R-:W3:Y:S04]  /*2eb90*/  LDL.LU.64 R74, [R1+0x18] ;  /* 0x00001800014a7983 */ /* 0x000ee80000300a00 */
[----:B----4-:R-:W4:Y:S04]  /*2eba0*/  LDL.LU.64 R68, [R1] ;  /* 0x0000000001447983 */ /* 0x010f280000300a00 */
[----:B------:R-:W4:Y:S04]  /*2ebb0*/  LDL.LU.64 R70, [R1+0x8] ;  /* 0x0000080001467983 */ /* 0x000f280000300a00 */
[----:B------:R-:W-:Y:S04]  /*2ebc0*/  LDS R232, [R252+0x60080] ;  /* 0x06008000fce87984 */ /* 0x000fe80000000800 */
[----:B------:R-:W-:Y:S04]  /*2ebd0*/  LDS R234, [R252+0x61080] ;  /* 0x06108000fcea7984 */ /* 0x000fe80000000800 */
[----:B------:R-:W-:Y:S04]  /*2ebe0*/  LDS R233, [R0+0x60080] ;  /* 0x0600800000e97984 */ /* 0x000fe80000000800 */
[----:B------:R-:W1:Y:S01]  /*2ebf0*/  LDS R235, [R0+0x61080] ;  /* 0x0610800000eb7984 */ /* 0x000e620000000800 */
[C---:B--2---:R-:W-:Y:S08]  /*2ec00*/  HMMA.1688.F32.TF32 R120, R236.reuse, R64, R120 ;  /* 0x00000040ec78723c */ /* 0x044ff00000081078 */
[C---:B---3--:R-:W-:Y:S08]  /*2ec10*/  HMMA.1688.F32.TF32 R116, R236.reuse, R60, R116 ;  /* 0x0000003cec74723c */ /* 0x048ff00000081074 */
[C---:B------:R-:W-:Y:S08]  /*2ec20*/  HMMA.1688.F32.TF32 R248, R236.reuse, R8, R248 ;  /* 0x00000008ecf8723c */ /* 0x040ff000000810f8 */
[C---:B------:R-:W-:Y:S08]  /*2ec30*/  HMMA.1688.F32.TF32 R240, R236.reuse, R4, R240 ;  /* 0x00000004ecf0723c */ /* 0x040ff000000810f0 */
[C---:B------:R-:W-:Y:S08]  /*2ec40*/  HMMA.1688.F32.TF32 R112, R236.reuse, R56, R112 ;  /* 0x00000038ec70723c */ /* 0x040ff00000081070 */
[C---:B------:R-:W-:Y:S01]  /*2ec50*/  HMMA.1688.F32.TF32 R108, R236.reuse, R52, R108 ;  /* 0x00000034ec6c723c */ /* 0x040fe2000008106c */
[----:B------:R-:W-:Y:S07]  /*2ec60*/  STL.64 [R1+0xfb0], R120 ;  /* 0x000fb07801007387 */ /* 0x000fee0000100a00 */
[C---:B------:R-:W-:Y:S01]  /*2ec70*/  HMMA.1688.F32.TF32 R104, R236.reuse, R48, R104 ;  /* 0x00000030ec68723c */ /* 0x040fe20000081068 */
[----:B------:R2:W-:Y:S07]  /*2ec80*/  STL.64 [R1+0xfb8], R122 ;  /* 0x000fb87a01007387 */ /* 0x0005ee0000100a00 */
[C---:B------:R-:W-:Y:S01]  /*2ec90*/  HMMA.1688.F32.TF32 R100, R236.reuse, R44, R100 ;  /* 0x0000002cec64723c */ /* 0x040fe20000081064 */
[----:B--2---:R-:W2:Y:S07]  /*2eca0*/  LDL.LU.64 R122, [R1+0x37c0] ;  /* 0x0037c000017a7983 */ /* 0x004eae0000300a00 */
[C---:B------:R-:W-:Y:S01]  /*2ecb0*/  HMMA.1688.F32.TF32 R96, R236.reuse, R40, R96 ;  /* 0x00000028ec60723c */ /* 0x040fe20000081060 */
[----:B------:R-:W2:Y:S07]  /*2ecc0*/  LDL.LU.64 R120, [R1+0x37b8] ;  /* 0x0037b80001787983 */ /* 0x000eae0000300a00 */
[C---:B------:R-:W-:Y:S01]  /*2ecd0*/  HMMA.1688.F32.TF32 R92, R236.reuse, R36, R92 ;  /* 0x00000024ec5c723c */ /* 0x040fe2000008105c */
[----:B------:R-:W-:Y:S07]  /*2ece0*/  STL.64 [R1+0xfa0], R116 ;  /* 0x000fa07401007387 */ /* 0x000fee0000100a00 */
[C---:B------:R-:W-:Y:S01]  /*2ecf0*/  HMMA.1688.F32.TF32 R88, R236.reuse, R32, R88 ;  /* 0x00000020ec58723c */ /* 0x040fe20000081058 */
[----:B------:R3:W-:Y:S07]  /*2ed00*/  STL.64 [R1+0xfa8], R118 ;  /* 0x000fa87601007387 */ /* 0x0007ee0000100a00 */
[C---:B------:R-:W-:Y:S01]  /*2ed10*/  HMMA.1688.F32.TF32 R84, R236.reuse, R28, R84 ;  /* 0x0000001cec54723c */ /* 0x040fe20000081054 */
[----:B---3--:R-:W3:Y:S07]  /*2ed20*/  LDL.LU.64 R118, [R1+0x37b0] ;  /* 0x0037b00001767983 */ /* 0x008eee0000300a00 */
[C---:B------:R-:W-:Y:S01]  /*2ed30*/  HMMA.1688.F32.TF32 R80, R236.reuse, R24, R80 ;  /* 0x00000018ec50723c */ /* 0x040fe20000081050 */
[----:B------:R-:W3:Y:S04]  /*2ed40*/  LDL.LU.64 R116, [R1+0x37a8] ;  /* 0x0037a80001747983 */ /* 0x000ee80000300a00 */
[----:B------:R-:W-:Y:S03]  /*2ed50*/  STL.64 [R1+0xf90], R248 ;  /* 0x000f90f801007387 */ /* 0x000fe60000100a00 */
[C---:B------:R-:W-:Y:S01]  /*2ed60*/  HMMA.1688.F32.TF32 R76, R236.reuse, R20, R76 ;  /* 0x00000014ec4c723c */ /* 0x040fe2000008104c */
[----:B------:R-:W-:Y:S04]  /*2ed70*/  STL.64 [R1+0xf98], R250 ;  /* 0x000f98fa01007387 */ /* 0x000fe80000100a00 */
[----:B------:R-:W-:Y:S03]  /*2ed80*/  STL.64 [R1+0x6b0], R240 ;  /* 0x0006b0f001007387 */ /* 0x000fe60000100a00 */
[C---:B------:R-:W-:Y:S01]  /*2ed90*/  HMMA.1688.F32.TF32 R72, R236.reuse, R16, R72 ;  /* 0x00000010ec48723c */ /* 0x040fe20000081048 */
[----:B------:R-:W-:Y:S04]  /*2eda0*/  STL.64 [R1+0x6b8], R242 ;  /* 0x0006b8f201007387 */ /* 0x000fe80000100a00 */
[----:B------:R1:W-:Y:S03]  /*2edb0*/  STL.64 [R1+0xf80], R112 ;  /* 0x000f807001007387 */ /* 0x0003e60000100a00 */
[----:B----4-:R-:W-:Y:S01]  /*2edc0*/  HMMA.1688.F32.TF32 R68, R236, R12, R68 ;  /* 0x0000000cec44723c */ /* 0x010fe20000081044 */
        /* <DEDUP_REMOVED lines=23> */
[----:B----4-:R-:W2:Y:S04]  /*2ef40*/  LDL.LU.64 R114, [R1+0x1f8] ;  /* 0x0001f80001727983 */ /* 0x010ea80000300a00 */
[----:B------:R-:W4:Y:S04]  /*2ef50*/  LDL.LU.64 R108, [R1+0x1e0] ;  /* 0x0001e000016c7983 */ /* 0x000f280000300a00 */
[----:B------:R-:W4:Y:S04]  /*2ef60*/  LDL.LU.64 R110, [R1+0x1e8] ;  /* 0x0001e800016e7983 */ /* 0x000f280000300a00 */
        /* <DEDUP_REMOVED lines=15> */
[----:B------:R-:W3:Y:S01]  /*2f060*/  LDL.LU.64 R78, [R1+0x158] ;  /* 0x00015800014e7983 */ /* 0x000ee20000300a00 */
[----:B------:R-:W-:-:S03]  /*2f070*/  IMAD.MOV.U32 R14, RZ, RZ, R70 ;  /* 0x000000ffff0e7224 */ /* 0x000fc600078e0046 */
[----:B------:R-:W3:Y:S01]  /*2f080*/  LDL.LU.64 R72, [R1+0x140] ;  /* 0x0001400001487983 */ /* 0x000ee20000300a00 */
[----:B------:R-:W-:-:S03]  /*2f090*/  IMAD.MOV.U32 R18, RZ, RZ, R71 ;  /* 0x000000ffff127224 */ /* 0x000fc600078e0047 */
[----:B------:R-:W3:Y:S04]  /*2f0a0*/  LDL.LU.64 R74, [R1+0x148] ;  /* 0x00014800014a7983 */ /* 0x000ee80000300a00 */
[----:B------:R-:W3:Y:S04]  /*2f0b0*/  LDL.LU.64 R68, [R1+0x130] ;  /* 0x0001300001447983 */ /* 0x000ee80000300a00 */
[----:B------:R-:W3:Y:S04]  /*2f0c0*/  LDL.LU.64 R70, [R1+0x138] ;  /* 0x0001380001467983 */ /* 0x000ee80000300a00 */
[----:B------:R-:W3:Y:S04]  /*2f0d0*/  LDL.LU.64 R240, [R1+0x120] ;  /* 0x0001200001f07983 */ /* 0x000ee80000300a00 */
[----:B------:R-:W3:Y:S04]  /*2f0e0*/  LDL.LU.64 R242, [R1+0x128] ;  /* 0x0001280001f27983 */ /* 0x000ee80000300a00 */
[----:B------:R-:W3:Y:S04]  /*2f0f0*/  LDL.LU.64 R248, [R1+0x110] ;  /* 0x0001100001f87983 */ /* 0x000ee80000300a00 */
[----:B------:R-:W3:Y:S04]  /*2f100*/  LDL.LU.64 R250, [R1+0x118] ;  /* 0x0001180001fa7983 */ /* 0x000ee80000300a00 */
[----:B------:R-:W-:Y:S04]  /*2f110*/  STL [R1+0x360c], R18 ;  /* 0x00360c1201007387 */ /* 0x000fe80000100800 */
[----:B------:R-:W-:Y:S04]  /*2f120*/  STL [R1+0x3608], R14 ;  /* 0x0036080e01007387 */ /* 0x000fe80000100800 */
[----:B------:R-:W-:Y:S04]  /*2f130*/  LDS R236, [R2+0x60100] ;  /* 0x0601000002ec7984 */ /* 0x000fe80000000800 */
[----:B------:R-:W-:Y:S04]  /*2f140*/  LDS R238, [R2+0x61100] ;  /* 0x0611000002ee7984 */ /* 0x000fe80000000800 */
[----:B------:R-:W-:Y:S04]  /*2f150*/  LDS R237, [R3+0x60100] ;  /* 0x0601000003ed7984 */ /* 0x000fe80000000800 */
[----:B------:R-:W1:Y:S01]  /*2f160*/  LDS R239, [R3+0x61100] ;  /* 0x0611000003ef7984 */ /* 0x000e620000000800 */
[C---:B--2---:R-:W-:Y:S08]  /*2f170*/  HMMA.1688.F32.TF32 R112, R232.reuse, R64, R112 ;  /* 0x00000040e870723c */ /* 0x044ff00000081070 */
[C---:B----4-:R-:W-:Y:S11]  /*2f180*/  HMMA.1688.F32.TF32 R108, R232.reuse, R60, R108 ;  /* 0x0000003ce86c723c */ /* 0x050ff6000008106c */
[----:B------:R-:W-:Y:S04]  /*2f190*/  @!UPT UIADD3 URZ, URZ, URZ, URZ ;  /* 0x0000003f3f3ff290 */ /* 0x000fe8000fffe03f */
[----:B------:R-:W-:Y:S04]  /*2f1a0*/  STL.64 [R1+0x1610], R112 ;  /* 0x0016107001007387 */ /* 0x000fe80000100a00 */
[----:B------:R2:W-:Y:S04]  /*2f1b0*/  STL.64 [R1+0x1618], R114 ;  /* 0x0016187201007387 */ /* 0x0005e80000100a00 */
[----:B--2---:R-:W2:Y:S04]  /*2f1c0*/  LDL.LU.64 R114, [R1+0x37a0] ;  /* 0x0037a00001727983 */ /* 0x004ea80000300a00 */
[----:B------:R-:W2:Y:S01]  /*2f1d0*/  LDL.LU.64 R112, [R1+0x3798] ;  /* 0x0037980001707983 */ /* 0x000ea20000300a00 */
[C---:B---3--:R-:W-:Y:S03]  /*2f1e0*/  HMMA.1688.F32.TF32 R104, R232.reuse, R8, R104 ;  /* 0x00000008e868723c */ /* 0x048fe60000081068 */
[----:B------:R-:W-:Y:S04]  /*2f1f0*/  STL.64 [R1+0x1600], R108 ;  /* 0x0016006c01007387 */ /* 0x000fe80000100a00 */
[----:B------:R3:W-:Y:S04]  /*2f200*/  STL.64 [R1+0x1608], R110 ;  /* 0x0016086e01007387 */ /* 0x0007e80000100a00 */
[----:B---3--:R-:W3:Y:S04]  /*2f210*/  LDL.LU.64 R110, [R1+0x3790] ;  /* 0x00379000016e7983 */ /* 0x008ee80000300a00 */
[----:B------:R-:W3:Y:S01]  /*2f220*/  LDL.LU.64 R108, [R1+0x3788] ;  /* 0x00378800016c7983 */ /* 0x000ee20000300a00 */
[C---:B------:R-:W-:Y:S07]  /*2f230*/  HMMA.1688.F32.TF32 R100, R232.reuse, R4, R100 ;  /* 0x00000004e864723c */ /* 0x040fee0000081064 */
[----:B------:R-:W-:Y:S04]  /*2f240*/  STL.64 [R1+0x15f0], R104 ;  /* 0x0015f06801007387 */ /* 0x000fe80000100a00 */
[----:B------:R4:W-:Y:S04]  /*2f250*/  STL.64 [R1+0x15f8], R106 ;  /* 0x0015f86a01007387 */ /* 0x0009e80000100a00 */
[----:B----4-:R-:W4:Y:S04]  /*2f260*/  LDL.LU.64 R106, [R1+0x3780] ;  /* 0x00378000016a7983 */ /* 0x010f280000300a00 */
[----:B------:R-:W4:Y:S04]  /*2f270*/  LDL.LU.64 R104, [R1+0x3778] ;  /* 0x0037780001687983 */ /* 0x000f280000300a00 */
[----:B------:R-:W-:Y:S04]  /*2f280*/  STL.64 [R1+0x15e0], R100 ;  /* 0x0015e06401007387 */ /* 0x000fe80000100a00 */
[----:B------:R1:W-:Y:S04]  /*2f290*/  STL.64 [R1+0x15e8], R102 ;  /* 0x0015e86601007387 */ /* 0x0003e80000100a00 */
[----:B-1----:R-:W2:Y:S04]  /*2f2a0*/  LDL.LU.64 R102, [R1+0x3770] ;  /* 0x0037700001667983 */ /* 0x002ea80000300a00 */
[----:B------:R-:W2:Y:S01]  /*2f2b0*/  LDL.LU.64 R100, [R1+0x3768] ;  /* 0x0037680001647983 */ /* 0x000ea20000300a00 */
        /* <DEDUP_REMOVED lines=8> */
[----:B-1----:R-:W2:Y:S07]  /*2f340*/  LDL.LU.64 R98, [R1+0x3760] ;  /* 0x0037600001627983 */ /* 0x002eae0000300a00 */
[C---:B------:R-:W-:Y:S01]  /*2f350*/  HMMA.1688.F32.TF32 R72, R232.reuse, R32, R72 ;  /* 0x00000020e848723c */ /* 0x040fe20000081048 */
[----:B------:R-:W2:Y:S04]  /*2f360*/  LDL.LU.64 R96, [R1+0x3758] ;  /* 0x0037580001607983 */ /* 0x000ea80000300a00 */
[----:B------:R-:W-:Y:S03]  /*2f370*/  STL.64 [R1+0x15c0], R92 ;  /* 0x0015c05c01007387 */ /* 0x000fe60000100a00 */
        /* <DEDUP_REMOVED lines=9> */
[----:B------:R-:W-:Y:S01]  /*2f410*/  HMMA.1688.F32.TF32 R232, R232, R12, R228 ;  /* 0x0000000ce8e8723c */ /* 0x000fe200000810e4 */
[----:B------:R-:W-:Y:S04]  /*2f420*/  LDS R228, [R252+0x60100] ;  /* 0x06010000fce47984 */ /* 0x000fe80000000800 */
[----:B-1----:R-:W2:Y:S04]  /*2f430*/  LDL.LU.64 R90, [R1+0x3740] ;  /* 0x00374000015a7983 */ /* 0x002ea80000300a00 */
[----:B------:R-:W-:Y:S01]  /*2f440*/  LDS R230, [R252+0x61100] ;  /* 0x06110000fce67984 */ /* 0x000fe20000000800 */
[C---:B------:R-:W-:Y:S03]  /*2f450*/  HMMA.1688.F32.TF32 R224, R236.reuse, R64, R224 ;  /* 0x00000040ece0723c */ /* 0x040fe600000810e0 */
[----:B------:R-:W-:Y:S04]  /*2f460*/  LDS R229, [R0+0x60100] ;  /* 0x0601000000e57984 */ /* 0x000fe80000000800 */
[----:B------:R-:W1:Y:S04]  /*2f470*/  LDS R231, [R0+0x61100] ;  /* 0x0611000000e77984 */ /* 0x000e680000000800 */
[----:B------:R-:W3:Y:S04]  /*2f480*/  LDL.LU.64 R88, [R1+0x3738] ;  /* 0x0037380001587983 */ /* 0x000ee80000300a00 */
[----:B------:R-:W-:Y:S04]  /*2f490*/  STL.64 [R1+0x15a0], R84 ;  /* 0x0015a05401007387 */ /* 0x000fe80000100a00 */
[----:B------:R1:W-:Y:S01]  /*2f4a0*/  STL.64 [R1+0x15a8], R86 ;  /* 0x0015a85601007387 */ /* 0x0003e20000100a00 */
[C---:B------:R-:W-:Y:S03]  /*2f4b0*/  HMMA.1688.F32.TF32 R220, R236.reuse, R60, R220 ;  /* 0x0000003cecdc723c */ /* 0x040fe600000810dc */
[----:B-1----:R-:W3:Y:S04]  /*2f4c0*/  LDL.LU.64 R86, [R1+0x3730] ;  /* 0x0037300001567983 */ /* 0x002ee80000300a00 */
        /* <DEDUP_REMOVED lines=11> */
[----:B------:R-:W-:Y:S01]  /*2f580*/  STL.64 [R1+0x1570], R72 ;  /* 0x0015704801007387 */ /* 0x000fe20000100a00 */
[C---:B------:R-:W-:Y:S03]  /*2f590*/  HMMA.1688.F32.TF32 R204, R236.reuse, R52, R204 ;  /* 0x00000034eccc723c */ /* 0x040fe600000810cc */
[----:B------:R1:W-:Y:S05]  /*2f5a0*/  STL.64 [R1+0x1578], R74 ;  /* 0x0015784a01007387 */ /* 0x0003ea0000100a00 */
[C---:B------:R-:W-:Y:S01]  /*2f5b0*/  HMMA.1688.F32.TF32 R200, R236.reuse, R48, R200 ;  /* 0x00000030ecc8723c */ /* 0x040fe200000810c8 */
[----:B-1----:R-:W4:Y:S04]  /*2f5c0*/  LDL.LU.64 R74, [R1+0x3700] ;  /* 0x00370000014a7983 */ /* 0x002f280000300a00 */
[----:B------:R-:W4:Y:S04]  /*2f5d0*/  LDL.LU.64 R72, [R1+0x36f8] ;  /* 0x0036f80001487983 */ /* 0x000f280000300a00 */
[----:B------:R-:W-:Y:S01]  /*2f5e0*/  STL.64 [R1+0x1560], R68 ;  /* 0x0015604401007387 */ /* 0x000fe20000100a00 */
[----:B------:R-:W-:Y:S03]  /*2f5f0*/  HMMA.1688.F32.TF32 R196, R236, R44, R196 ;  /* 0x0000002cecc4723c */ /* 0x000fe600000810c4 */
[----:B------:R1:W-:Y:S01]  /*2f600*/  STL.64 [R1+0x1568], R70 ;  /* 0x0015684601007387 */ /* 0x0003e20000100a00 */
[----:B------:R-:W-:-:S04]  /*2f610*/  IMAD.MOV.U32 R15, RZ, RZ, R227 ;  /* 0x000000ffff0f7224 */ /* 0x000fc800078e00e3 */
[C---:B------:R-:W-:Y:S01]  /*2f620*/  HMMA.1688.F32.TF32 R192, R236.reuse, R40, R192 ;  /* 0x00000028ecc0723c */ /* 0x040fe200000810c0 */
[----:B-1----:R-:W4:Y:S04]  /*2f630*/  LDL.LU.64 R70, [R1+0x36f0] ;  /* 0x0036f00001467983 */ /* 0x002f280000300a00 */
[----:B------:R-:W4:Y:S04]  /*2f640*/  LDL.LU.64 R68, [R1+0x36e8] ;  /* 0x0036e80001447983 */ /* 0x000f280000300a00 */
[----:B------:R-:W-:Y:S01]  /*2f650*/  STL.64 [R1+0x1550], R240 ;  /* 0x001550f001007387 */ /* 0x000fe20000100a00 */
[----:B------:R-:W-:Y:S03]  /*2f660*/  HMMA.1688.F32.TF32 R188, R236, R36, R188 ;  /* 0x00000024ecbc723c */ /* 0x000fe600000810bc */
[----:B------:R1:W-:Y:S01]  /*2f670*/  STL.64 [R1+0x1558], R242 ;  /* 0x001558f201007387 */ /* 0x0003e20000100a00 */
[----:B------:R-:W-:-:S02]  /*2f680*/  IMAD.MOV.U32 R23, RZ, RZ, R226 ;  /* 0x000000ffff177224 */ /* 0x000fc400078e00e2 */
[----:B------:R-:W-:Y:S02]  /*2f690*/  IMAD.MOV.U32 R22, RZ, RZ, R225 ;  /* 0x000000ffff167224 */ /* 0x000fe400078e00e1 */
[C---:B------:R-:W-:Y:S01]  /*2f6a0*/  HMMA.1688.F32.TF32 R184, R236.reuse, R32, R184 ;  /* 0x00000020ecb8723c */ /* 0x040fe200000810b8 */
[----:B------:R-:W-:Y:S01]  /*2f6b0*/  IMAD.MOV.U32 R19, RZ, RZ, R224 ;  /* 0x000000ffff137224 */ /* 0x000fe200078e00e0 */
[----:B-1----:R-:W4:Y:S04]  /*2f6c0*/  LDL.LU.64 R242, [R1+0x36e0] ;  /* 0x0036e00001f27983 */ /* 0x002f280000300a00 */
[----:B------:R-:W4:Y:S04]  /*2f6d0*/  LDL.LU.64 R240, [R1+0x36d8] ;  /* 0x0036d80001f07983 */ /* 0x000f280000300a00 */
[----:B------:R-:W-:Y:S01]  /*2f6e0*/  STL.64 [R1+0x1540], R248 ;  /* 0x001540f801007387 */ /* 0x000fe20000100a00 */
[C---:B------:R-:W-:Y:S03]  /*2f6f0*/  HMMA.1688.F32.TF32 R180, R236.reuse, R28, R180 ;  /* 0x0000001cecb4723c */ /* 0x040fe600000810b4 */
[----:B------:R-:W-:Y:S04]  /*2f700*/  STL.64 [R1+0x1548], R250 ;  /* 0x001548fa01007387 */ /* 0x000fe80000100a00 */
[----:B------:R-:W-:Y:S01]  /*2f710*/  STL.64 [R1+0x1530], R244 ;  /* 0x001530f401007387 */ /* 0x000fe20000100a00 */
[C---:B------:R-:W-:Y:S03]  /*2f720*/  HMMA.1688.F32.TF32 R176, R236.reuse, R24, R176 ;  /* 0x00000018ecb0723c */ /* 0x040fe600000810b0 */
[----:B------:R-:W-:Y:S04]  /*2f730*/  STL.64 [R1+0x1538], R246 ;  /* 0x001538f601007387 */ /* 0x000fe80000100a00 */
[----:B------:R-:W-:Y:S01]  /*2f740*/  STL.64 [R1+0x1520], R232 ;  /* 0x001520e801007387 */ /* 0x000fe20000100a00 */
[C---:B------:R-:W-:Y:S03]  /*2f750*/  HMMA.1688.F32.TF32 R172, R236.reuse, R20, R172 ;  /* 0x00000014ecac723c */ /* 0x040fe600000810ac */
[----:B------:R-:W-:Y:S04]  /*2f760*/  STL.64 [R1+0x1528], R234 ;  /* 0x001528ea01007387 */ /* 0x000fe80000100a00 */
[----:B------:R-:W-:Y:S01]  /*2f770*/  STL [R1+0x361c], R15 ;  /* 0x00361c0f01007387 */ /* 0x000fe20000100800 */
[C---:B------:R-:W-:Y:S03]  /*2f780*/  HMMA.1688.F32.TF32 R168, R236.reuse, R16, R168 ;  /* 0x00000010eca8723c */ /* 0x040fe600000810a8 */
[----:B------:R-:W-:Y:S04]  /*2f790*/  STL [R1+0x3618], R23 ;  /* 0x0036181701007387 */ /* 0x000fe80000100800 */
[----:B------:R-:W-:Y:S01]  /*2f7a0*/  STL [R1+0x3614], R22 ;  /* 0x0036141601007387 */ /* 0x000fe20000100800 */
[----:B------:R-:W-:Y:S03]  /*2f7b0*/  HMMA.1688.F32.TF32 R164, R236, R12, R164 ;  /* 0x0000000ceca4723c */ /* 0x000fe600000810a4 */
[----:B------:R-:W-:Y:S04]  /*2f7c0*/  STL [R1+0x3610], R19 ;  /* 0x0036101301007387 */ /* 0x000fe80000100800 */
        /* <DEDUP_REMOVED lines=36> */
[----:B------:R-:W-:Y:S04]  /*2fa10*/  STL.64 [R1+0x838], R170 ;  /* 0x000838aa01007387 */ /* 0x000fe80000100a00 */
[----:B------:R-:W-:Y:S01]  /*2fa20*/  STL.64 [R1+0x800], R164 ;  /* 0x000800a401007387 */ /* 0x000fe20000100a00 */
[C---:B--2---:R-:W-:Y:S03]  /*2fa30*/  HMMA.1688.F32.TF32 R112, R228.reuse, R24, R112 ;  /* 0x00000018e470723c */ /* 0x044fe60000081070 */
        /* <DEDUP_REMOVED lines=23> */
[----:B------:R-:W-:Y:S01]  /*2fbb0*/  STL.64 [R1+0x1360], R116 ;  /* 0x0013607401007387 */ /* 0x000fe20000100a00 */
[C---:B---3--:R-:W-:Y:S03]  /*2fbc0*/  HMMA.1688.F32.TF32 R108, R228.reuse, R20, R108 ;  /* 0x00000014e46c723c */ /* 0x048fe6000008106c */
[----:B------:R-:W-:Y:S04]  /*2fbd0*/  STL.64 [R1+0x1368], R118 ;  /* 0x0013687601007387 */ /* 0x000fe80000100a00 */
[----:B-1----:R-:W3:Y:S04]  /*2fbe0*/  LDL.LU.64 R136, [R1+0x190] ;  /* 0x0001900001887983 */ /* 0x002ee80000300a00 */
[----:B------:R-:W-:Y:S04]  /*2fbf0*/  STL.64 [R1+0x1350], R112 ;  /* 0x0013507001007387 */ /* 0x000fe80000100a00 */
[----:B------:R-:W-:Y:S04]  /*2fc00*/  STL.64 [R1+0x1358], R114 ;  /* 0x0013587201007387 */ /* 0x000fe80000100a00 */
[----:B--2---:R-:W3:Y:S01]  /*2fc10*/  LDL.LU.64 R138, [R1+0x198] ;  /* 0x00019800018a7983 */ /* 0x004ee20000300a00 */
[C---:B----4-:R-:W-:Y:S03]  /*2fc20*/  HMMA.1688.F32.TF32 R104, R228.reuse, R16, R104 ;  /* 0x00000010e468723c */ /* 0x050fe60000081068 */
[----:B------:R-:W-:Y:S04]  /*2fc30*/  STL.64 [R1+0x1340], R108 ;  /* 0x0013406c01007387 */ /* 0x000fe80000100a00 */
[----:B------:R-:W-:Y:S04]  /*2fc40*/  STL.64 [R1+0x1348], R110 ;  /* 0x0013486e01007387 */ /* 0x000fe80000100a00 */
[----:B------:R-:W2:Y:S04]  /*2fc50*/  LDL.LU.64 R132, [R1+0x210] ;  /* 0x0002100001847983 */ /* 0x000ea80000300a00 */
[----:B------:R-:W2:Y:S01]  /*2fc60*/  LDL.LU.64 R134, [R1+0x218] ;  /* 0x0002180001867983 */ /* 0x000ea20000300a00 */
[----:B------:R-:W-:Y:S03]  /*2fc70*/  HMMA.1688.F32.TF32 R100, R228, R12, R100 ;  /* 0x0000000ce464723c */ /* 0x000fe60000081064 */
[----:B------:R-:W-:Y:S04]  /*2fc80*/  LDS R248, [R2+0x60180] ;  /* 0x0601800002f87984 */ /* 0x000fe80000000800 */
[----:B------:R1:W-:Y:S04]  /*2fc90*/  STL.64 [R1+0x1330], R104 ;  /* 0x0013306801007387 */ /* 0x0003e80000100a00 */
[----:B------:R4:W-:Y:S04]  /*2fca0*/  STL.64 [R1+0x1338], R106 ;  /* 0x0013386a01007387 */ /* 0x0009e80000100a00 */
[----:B------:R-:W-:Y:S04]  /*2fcb0*/  LDS R250, [R2+0x61180] ;  /* 0x0611800002fa7984 */ /* 0x000fe80000000800 */
[----:B-1----:R-:W2:Y:S04]  /*2fcc0*/  LDL.LU.64 R104, [R1+0x240] ;  /* 0x0002400001687983 */ /* 0x002ea80000300a00 */
[----:B----4-:R-:W2:Y:S04]  /*2fcd0*/  LDL.LU.64 R106, [R1+0x248] ;  /* 0x00024800016a7983 */ /* 0x010ea80000300a00 */
[----:B------:R-:W-:Y:S04]  /*2fce0*/  STL.64 [R1+0x1320], R100 ;  /* 0x0013206401007387 */ /* 0x000fe80000100a00 */
[----:B------:R-:W-:Y:S04]  /*2fcf0*/  STL.64 [R1+0x1328], R102 ;  /* 0x0013286601007387 */ /* 0x000fe80000100a00 */
[----:B------:R-:W2:Y:S04]  /*2fd00*/  LDL.LU.64 R128, [R1+0x260] ;  /* 0x0002600001807983 */ /* 0x000ea80000300a00 */
[----:B------:R-:W2:Y:S04]  /*2fd10*/  LDL.LU.64 R130, [R1+0x268] ;  /* 0x0002680001827983 */ /* 0x000ea80000300a00 */
[----:B------:R-:W2:Y:S04]  /*2fd20*/  LDL.LU.64 R124, [R1+0x280] ;  /* 0x00028000017c7983 */ /* 0x000ea80000300a00 */
[----:B------:R-:W2:Y:S04]  /*2fd30*/  LDL.LU.64 R126, [R1+0x288] ;  /* 0x00028800017e7983 */ /* 0x000ea80000300a00 */
[----:B------:R-:W2:Y:S04]  /*2fd40*/  LDL.LU.64 R120, [R1+0x2a0] ;  /* 0x0002a00001787983 */ /* 0x000ea80000300a00 */
[----:B------:R-:W2:Y:S04]  /*2fd50*/  LDL.LU.64 R122, [R1+0x2a8] ;  /* 0x0002a800017a7983 */ /* 0x000ea80000300a00 */
[----:B------:R-:W2:Y:S04]  /*2fd60*/  LDL.LU.64 R116, [R1+0x300] ;  /* 0x0003000001747983 */ /* 0x000ea80000300a00 */
[----:B------:R-:W2:Y:S04]  /*2fd70*/  LDL.LU.64 R118, [R1+0x308] ;  /* 0x0003080001767983 */ /* 0x000ea80000300a00 */
[----:B------:R-:W-:Y:S04]  /*2fd80*/  LDS R249, [R3+0x60180] ;  /* 0x0601800003f97984 */ /* 0x000fe80000000800 */
[----:B------:R-:W1:Y:S04]  /*2fd90*/  LDS R251, [R3+0x61180] ;  /* 0x0611800003fb7984 */ /* 0x000e680000000800 */
[----:B------:R-:W2:Y:S04]  /*2fda0*/  LDL.LU.64 R112, [R1+0x2e0] ;  /* 0x0002e00001707983 */ /* 0x000ea80000300a00 */
[----:B------:R-:W2:Y:S04]  /*2fdb0*/  LDL.LU.64 R114, [R1+0x2e8] ;  /* 0x0002e80001727983 */ /* 0x000ea80000300a00 */
[----:B------:R-:W-:Y:S04]  /*2fdc0*/  LDS R100, [R252+0x60180] ;  /* 0x06018000fc647984 */ /* 0x000fe80000000800 */
[----:B------:R-:W-:Y:S04]  /*2fdd0*/  LDS R102, [R252+0x61180] ;  /* 0x06118000fc667984 */ /* 0x000fe80000000800 */
[----:B------:R-:W-:Y:S04]  /*2fde0*/  LDS R101, [R0+0x60180] ;  /* 0x0601800000657984 */ /* 0x000fe80000000800 */
[----:B------:R-:W2:Y:S04]  /*2fdf0*/  LDS R103, [R0+0x61180] ;  /* 0x0611800000677984 */ /* 0x000ea80000000800 */
[----:B------:R-:W-:Y:S04]  /*2fe00*/  LDS R164, [R2+0x60300] ;  /* 0x0603000002a47984 */ /* 0x000fe80000000800 */
[----:B------:R-:W-:Y:S04]  /*2fe10*/  LDS R166, [R2+0x61300] ;  /* 0x0613000002a67984 */ /* 0x000fe80000000800 */
[----:B------:R-:W-:Y:S01]  /*2fe20*/  LDS R165, [R3+0x60300] ;  /* 0x0603000003a57984 */ /* 0x000fe20000000800 */
[C---:B-1----:R-:W-:Y:S03]  /*2fe30*/  HMMA.1688.F32.TF32 R96, R248.reuse, R64, R96 ;  /* 0x00000040f860723c */ /* 0x042fe60000081060 */
[----:B------:R-:W-:Y:S04]  /*2fe40*/  LDS R167, [R3+0x61300] ;  /* 0x0613000003a77984 */ /* 0x000fe80000000800 */
[----:B------:R-:W-:Y:S01]  /*2fe50*/  LDS R232, [R2+0x60380] ;  /* 0x0603800002e87984 */ /* 0x000fe20000000800 */
[C---:B------:R-:W-:Y:S03]  /*2fe60*/  HMMA.1688.F32.TF32 R92, R248.reuse, R60, R92 ;  /* 0x0000003cf85c723c */ /* 0x040fe6000008105c */
        /* <DEDUP_REMOVED lines=9> */
[----:B------:R-:W-:Y:S05]  /*2ff00*/  LDS R171, [R0+0x61280] ;  /* 0x0612800000ab7984 */ /* 0x000fea0000000800 */
[C---:B------:R-:W-:Y:S08]  /*2ff10*/  HMMA.1688.F32.TF32 R76, R248.reuse, R52, R76 ;  /* 0x00000034f84c723c */ /* 0x040ff0000008104c */
[C---:B------:R-:W-:Y:S01]  /*2ff20*/  HMMA.1688.F32.TF32 R72, R248.reuse, R48, R72 ;  /* 0x00000030f848723c */ /* 0x040fe20000081048 */
        /* <DEDUP_REMOVED lines=9> */
[----:B------:R1:W-:Y:S01]  /*2ffc0*/  STL.64 [R1+0x748], R82 ;  /* 0x0007485201007387 */ /* 0x0003e20000100a00 */
[C---:B------:R-:W-:Y:S03]  /*2ffd0*/  HMMA.1688.F32.TF32 R68, R248.reuse, R44, R68 ;  /* 0x0000002cf844723c */ /* 0x040fe60000081044 */
[----:B------:R-:W-:Y:S04]  /*2ffe0*/  STL.64 [R1+0x700], R76 ;  /* 0x0007004c01007387 */ /* 0x000fe80000100a00 */
[----:B------:R-:W-:Y:S04]  /*2fff0*/  STL.64 [R1+0x708], R78 ;  /* 0x0007084e01007387 */ /* 0x000fe80000100a00 */
[----:B-1----:R-:W4:Y:S04]  /*30000*/  LDL.LU.64 R80, [R1+0x400] ;  /* 0x0004000001507983 */ /* 0x002f280000300a00 */
[----:B------:R-:W-:Y:S04]  /*30010*/  STL.64 [R1+0x180], R72 ;  /* 0x0001804801007387 */ /* 0x000fe80000100a00 */
[----:B------:R-:W-:Y:S04]  /*30020*/  STL.64 [R1+0x188], R74 ;  /* 0x0001884a01007387 */ /* 0x000fe80000100a00 */
[----:B------:R-:W4:Y:S04]  /*30030*/  LDL.LU.64 R82, [R1+0x408] ;  /* 0x0004080001527983 */ /* 0x000f280000300a00 */
[----:B------:R-:W-:Y:S04]  /*30040*/  STL.64 [R1+0x70], R68 ;  /* 0x0000704401007387 */ /* 0x000fe80000100a00 */
[----:B------:R3:W-:Y:S04]  /*30050*/  STL.64 [R1+0x78], R70 ;  /* 0x0000784601007387 */ /* 0x0007e80000100a00 */
[----:B------:R-:W4:Y:S04]  /*30060*/  LDL.LU.64 R108, [R1+0x3f0] ;  /* 0x0003f000016c7983 */ /* 0x000f280000300a00 */
[----:B------:R-:W4:Y:S01]  /*30070*/  LDL.LU.64 R110, [R1+0x3f8] ;  /* 0x0003f800016e7983 */ /* 0x000f220000300a00 */
[C---:B---3--:R-:W-:Y:S11]  /*30080*/  HMMA.1688.F32.TF32 R68, R248.reuse, R40, R136 ;  /* 0x00000028f844723c */ /* 0x048ff60000081088 */
[----:B------:R-:W-:Y:S11]  /*30090*/  @!UPT UIADD3 URZ, URZ, URZ, URZ ;  /* 0x0000003f3f3ff290 */ /* 0x000ff6000fffe03f */
[----:B------:R-:W-:Y:S01]  /*300a0*/  @!UPT UIADD3 URZ, URZ, URZ, URZ ;  /* 0x0000003f3f3ff290 */ /* 0x000fe2000fffe03f */
[----:B------:R-:W-:Y:S04]  /*300b0*/  STL.64 [R1+0x60], R68 ;  /* 0x0000604401007387 */ /* 0x000fe80000100a00 */
[----:B------:R2:W-:Y:S04]  /*300c0*/  STL.64 [R1+0x68], R70 ;  /* 0x0000684601007387 */ /* 0x0005e80000100a00 */
[----:B------:R-:W3:Y:S04]  /*300d0*/  LDL.LU.64 R76, [R1+0x3e0] ;  /* 0x0003e000014c7983 */ /* 0x000ee80000300a00 */
[----:B------:R-:W3:Y:S01]  /*300e0*/  LDL.LU.64 R78, [R1+0x3e8] ;  /* 0x0003e800014e7983 */ /* 0x000ee20000300a00 */
[C---:B--2---:R-:W-:Y:S11]  /*300f0*/  HMMA.1688.F32.TF32 R68, R248.reuse, R36, R132 ;  /* 0x00000024f844723c */ /* 0x044ff60000081084 */
[----:B------:R-:W-:Y:S11]  /*30100*/  @!UPT UIADD3 URZ, URZ, URZ, URZ ;  /* 0x0000003f3f3ff290 */ /* 0x000ff6000fffe03f */
[----:B------:R-:W-:Y:S01]  /*30110*/  @!UPT UIADD3 URZ, URZ, URZ, URZ ;  /* 0x0000003f3f3ff290 */ /* 0x000fe2000fffe03f */
[----:B------:R-:W-:Y:S04]  /*30120*/  STL.64 [R1+0x50], R68 ;  /* 0x0000504401007387 */ /* 0x000fe80000100a00 */
[----:B------:R1:W-:Y:S02]  /*30130*/  STL.64 [R1+0x58], R70 ;  /* 0x0000584601007387 */ /* 0x0003e40000100a00 */
[C---:B-1----:R-:W-:Y:S02]  /*30140*/  HMMA.1688.F32.TF32 R68, R248.reuse, R32, R104 ;  /* 0x00000020f844723c */ /* 0x042fe40000081068 */
[----:B------:R-:W2:Y:S04]  /*30150*/  LDL.LU.64 R104, [R1+0x3d0] ;  /* 0x0003d00001687983 */ /* 0x000ea80000300a00 */
[----:B------:R-:W2:Y:S11]  /*30160*/  LDL.LU.64 R106, [R1+0x3d8] ;  /* 0x0003d800016a7983 */ /* 0x000eb60000300a00 */
[----:B------:R-:W-:Y:S06]  /*30170*/  @!UPT UIADD3 URZ, URZ, URZ, URZ ;  /* 0x0000003f3f3ff290 */ /* 0x000fec000fffe03f */
[----:B------:R-:W-:Y:S04]  /*30180*/  STL.64 [R1+0x40], R68 ;  /* 0x0000404401007387 */ /* 0x000fe80000100a00 */
[----:B------:R1:W-:Y:S04]  /*30190*/  STL.64 [R1+0x48], R70 ;  /* 0x0000484601007387 */ /* 0x0003e80000100a00 */
[----:B------:R-:W2:Y:S04]  /*301a0*/  LDL.LU.64 R96, [R1+0x3c0] ;  /* 0x0003c00001607983 */ /* 0x000ea80000300a00 */
[----:B------:R-:W2:Y:S01]  /*301b0*/  LDL.LU.64 R98, [R1+0x3c8] ;  /* 0x0003c80001627983 */ /* 0x000ea20000300a00 */
[C---:B-1----:R-:W-:Y:S11]  /*301c0*/  HMMA.1688.F32.TF32 R68, R248.reuse, R28, R128 ;  /* 0x0000001cf844723c */ /* 0x042ff60000081080 */
[----:B------:R-:W-:Y:S11]  /*301d0*/  @!UPT UIADD3 URZ, URZ, URZ, URZ ;  /* 0x0000003f3f3ff290 */ /* 0x000ff6000fffe03f */
[----:B------:R-:W-:Y:S01]  /*301e0*/  @!UPT UIADD3 URZ, URZ, URZ, URZ ;  /* 0x0000003f3f3ff290 */ /* 0x000fe2000fffe03f */
        /* <DEDUP_REMOVED lines=21> */
[----:B------:R-:W-:Y:S04]  /*30340*/  STL.64 [R1], R68 ;  /* 0x0000004401007387 */ /* 0x000fe80000100a00 */
[----:B------:R-:W-:Y:S04]  /*30350*/  STL.64 [R1+0x8], R70 ;  /* 0x0000084601007387 */ /* 0x000fe80000100a00 */
[----:B------:R-:W2:Y:S04]  /*30360*/  LDL.LU.64 R88, [R1+0x380] ;  /* 0x0003800001587983 */ /* 0x000ea80000300a00 */
[----:B------:R-:W2:Y:S01]  /*30370*/  LDL.LU.64 R90, [R1+0x388] ;  /* 0x00038800015a7983 */ /* 0x000ea20000300a00 */
[----:B------:R-:W-:Y:S03]  /*30380*/  HMMA.1688.F32.TF32 R248, R248, R12, R112 ;  /* 0x0000000cf8f8723c */ /* 0x000fe60000081070 */
[----:B------:R-:W-:Y:S04]  /*30390*/  LDS R68, [R2+0x60200] ;  /* 0x0602000002447984 */ /* 0x000fe80000000800 */
[----:B------:R-:W-:Y:S01]  /*303a0*/  LDS R70, [R2+0x61200] ;  /* 0x0612000002467984 */ /* 0x000fe20000000800 */
[C---:B----4-:R-:W-:Y:S03]  /*303b0*/  HMMA.1688.F32.TF32 R112, R100.reuse, R64, R80 ;  /* 0x000000406470723c */ /* 0x050fe60000081050 */
[----:B------:R-:W-:Y:S04]  /*303c0*/  LDS R69, [R3+0x60200] ;  /* 0x0602000003457984 */ /* 0x000fe80000000800 */
[----:B------:R-:W1:Y:S08]  /*303d0*/  LDS R71, [R3+0x61200] ;  /* 0x0612000003477984 */ /* 0x000e700000000800 */
[----:B------:R-:W-:Y:S04]  /*303e0*/  STL.64 [R1+0x3598], R250 ;  /* 0x003598fa01007387 */ /* 0x000fe80000100a00 */
[----:B------:R-:W-:Y:S04]  /*303f0*/  STL.64 [R1+0x3590], R248 ;  /* 0x003590f801007387 */ /* 0x000fe80000100a00 */
[----:B------:R-:W4:Y:S04]  /*30400*/  LDL.LU.64 R80, [R1+0x370] ;  /* 0x0003700001507983 */ /* 0x000f280000300a00 */
[----:B------:R-:W4:Y:S04]  /*30410*/  LDL.LU.64 R82, [R1+0x378] ;  /* 0x0003780001527983 */ /* 0x000f280000300a00 */
[----:B------:R-:W-:Y:S04]  /*30420*/  STL.64 [R1+0x1210], R112 ;  /* 0x0012107001007387 */ /* 0x000fe80000100a00 */
[----:B------:R1:W-:Y:S02]  /*30430*/  STL.64 [R1+0x1218], R114 ;  /* 0x0012187201007387 */ /* 0x0003e40000100a00 */
[C---:B-1----:R-:W-:Y:S02]  /*30440*/  HMMA.1688.F32.TF32 R112, R100.reuse, R60, R108 ;  /* 0x0000003c6470723c */ /* 0x042fe4000008106c */
[----:B------:R-:W4:Y:S04]  /*30450*/  LDL.LU.64 R108, [R1+0x360] ;  /* 0x00036000016c7983 */ /* 0x000f280000300a00 */
[----:B------:R-:W4:Y:S11]  /*30460*/  LDL.LU.64 R110, [R1+0x368] ;  /* 0x00036800016e7983 */ /* 0x000f360000300a00 */
[----:B------:R-:W-:Y:S06]  /*30470*/  @!UPT UIADD3 URZ, URZ, URZ, URZ ;  /* 0x0000003f3f3ff290 */ /* 0x000fec000fffe03f */
[----:B------:R-:W-:Y:S04]  /*30480*/  STL.64 [R1+0x1200], R112 ;  /* 0x0012007001007387 */ /* 0x000fe80000100a00 */
[----:B------:R3:W-:Y:S02]  /*30490*/  STL.64 [R1+0x1208], R114 ;  /* 0x0012087201007387 */ /* 0x0007e40000100a00 */
[C---:B---3--:R-:W-:Y:S02]  /*304a0*/  HMMA.1688.F32.TF32 R112, R100.reuse, R8, R76 ;  /* 0x000000086470723c */ /* 0x048fe4000008104c */
[----:B------:R-:W3:Y:S04]  /*304b0*/  LDL.LU.64 R76, [R1+0x350] ;  /* 0x00035000014c7983 */ /* 0x000ee80000300a00 */
[----:B------:R-:W3:Y:S11]  /*304c0*/  LDL.LU.64 R78, [R1+0x358] ;  /* 0x00035800014e7983 */ /* 0x000ef60000300a00 */
[----:B------:R-:W-:Y:S06]  /*304d0*/  @!UPT UIADD3 URZ, URZ, URZ, URZ ;  /* 0x0000003f3f3ff290 */ /* 0x000fec000fffe03f */
[----:B------:R-:W-:Y:S04]  /*304e0*/  STL.64 [R1+0x11f0], R112 ;  /* 0x0011f07001007387 */ /* 0x000fe80000100a00 */
[----:B------:R2:W-:Y:S02]  /*304f0*/  STL.64 [R1+0x11f8], R114 ;  /* 0x0011f87201007387 */ /* 0x0005e40000100a00 */
[C---:B--2---:R-:W-:Y:S02]  /*30500*/  HMMA.1688.F32.TF32 R112, R100.reuse, R4, R104 ;  /* 0x000000046470723c */ /* 0x044fe40000081068 */
[----:B------:R-:W2:Y:S04]  /*30510*/  LDL.LU.64 R104, [R1+0x340] ;  /* 0x0003400001687983 */ /* 0x000ea80000300a00 */
[----:B------:R-:W2:Y:S11]  /*30520*/  LDL.LU.64 R106, [R1+0x348] ;  /* 0x00034800016a7983 */ /* 0x000eb60000300a00 */
[----:B------:R-:W-:Y:S06]  /*30530*/  @!UPT UIADD3 URZ, URZ, URZ, URZ ;  /* 0x0000003f3f3ff290 */ /* 0x000fec000fffe03f */
[----:B------:R-:W-:Y:S04]  /*30540*/  STL.64 [R1+0x11e0], R112 ;  /* 0x0011e07001007387 */ /* 0x000fe80000100a00 */
[----:B------:R1:W-:Y:S02]  /*30550*/  STL.64 [R1+0x11e8], R114 ;  /* 0x0011e87201007387 */ /* 0x0003e40000100a00 */
[C---:B-1----:R-:W-:Y:S02]  /*30560*/  HMMA.1688.F32.TF32 R112, R100.reuse, R56, R96 ;  /* 0x000000386470723c */ /* 0x042fe40000081060 */
        /* <DEDUP_REMOVED lines=29> */
[C---:B----4-:R-:W-:Y:S02]  /*30740*/  HMMA.1688.F32.TF32 R112, R100.reuse, R36, R80 ;  /* 0x000000246470723c */ /* 0x050fe40000081050 */
[----:B------:R-:W4:Y:S04]  /*30750*/  LDL.LU.64 R80, [R1+0x420] ;  /* 0x0004200001507983 */ /* 0x000f280000300a00 */
[----:B------:R-:W4:Y:S11]  /*30760*/  LDL.LU.64 R82, [R1+0x428] ;  /* 0x0004280001527983 */ /* 0x000f360000300a00 */
[----:B------:R-:W-:Y:S06]  /*30770*/  @!UPT UIADD3 URZ, URZ, URZ, URZ ;  /* 0x0000003f3f3ff290 */ /* 0x000fec000fffe03f */
        /* <DEDUP_REMOVED lines=16> */
[----:B------:R-:W2:Y:S02]  /*30880*/  LDL.LU.64 R106, [R1+0x488] ;  /* 0x00048800016a7983 */ /* 0x000ea40000300a00 */
[C---:B------:R-:W-:Y:S11]  /*30890*/  HMMA.1688.F32.TF32 R96, R100.reuse, R20, R96 ;  /* 0x000000146460723c */ /* 0x040ff60000081060 */
[----:B------:R-:W-:Y:S04]  /*308a0*/  @!UPT UIADD3 URZ, URZ, URZ, URZ ;  /* 0x0000003f3f3ff290 */ /* 0x000fe8000fffe03f */
[----:B------:R1:W-:Y:S04]  /*308b0*/  STL.64 [R1+0x1150], R112 ;  /* 0x0011507001007387 */ /* 0x0003e80000100a00 */
[----:B------:R1:W-:Y:S04]  /*308c0*/  STL.64 [R1+0x1158], R114 ;  /* 0x0011587201007387 */ /* 0x0003e80000100a00 */
[----:B-1----:R-:W2:Y:S04]  /*308d0*/  LDL.LU.64 R112, [R1+0x4a0] ;  /* 0x0004a00001707983 */ /* 0x002ea80000300a00 */
[----:B------:R-:W2:Y:S04]  /*308e0*/  LDL.LU.64 R114, [R1+0x4a8] ;  /* 0x0004a80001727983 */ /* 0x000ea80000300a00 */
[----:B------:R-:W-:Y:S04]  /*308f0*/  STL.64 [R1+0x1140], R96 ;  /* 0x0011406001007387 */ /* 0x000fe80000100a00 */
[----:B------:R1:W-:Y:S02]  /*30900*/  STL.64 [R1+0x1148], R98 ;  /* 0x0011486201007387 */ /* 0x0003e40000100a00 */
[C---:B-1----:R-:W-:Y:S02]  /*30910*/  HMMA.1688.F32.TF32 R96, R100.reuse, R16, R84 ;  /* 0x000000106460723c */ /* 0x042fe40000081054 */
[----:B------:R-:W2:Y:S04]  /*30920*/  LDL.LU.64 R84, [R1+0x4d0] ;  /* 0x0004d00001547983 */ /* 0x000ea80000300a00 */
[----:B------:R-:W2:Y:S02]  /*30930*/  LDL.LU.64 R86, [R1+0x4d8] ;  /* 0x0004d80001567983 */ /* 0x000ea40000300a00 */
[----:B------:R-:W-:Y:S11]  /*30940*/  HMMA.1688.F32.TF32 R72, R100, R12, R72 ;  /* 0x0000000c6448723c */ /* 0x000ff60000081048 */
[----:B------:R-:W-:Y:S04]  /*30950*/  @!UPT UIADD3 URZ, URZ, URZ, URZ ;  /* 0x0000003f3f3ff290 */ /* 0x000fe8000fffe03f */
[----:B------:R1:W-:Y:S04]  /*30960*/  STL.64 [R1+0x1130], R96 ;  /* 0x0011306001007387 */ /* 0x0003e80000100a00 */
[----:B------:R1:W-:Y:S04]  /*30970*/  STL.64 [R1+0x1138], R98 ;  /* 0x0011386201007387 */ /* 0x0003e80000100a00 */
[----:B-1----:R-:W2:Y:S04]  /*30980*/  LDL.LU.64 R96, [R1+0x4e0] ;  /* 0x0004e00001607983 */ /* 0x002ea80000300a00 */
[----:B------:R-:W2:Y:S04]  /*30990*/  LDL.LU.64 R98, [R1+0x4e8] ;  /* 0x0004e80001627983 */ /* 0x000ea80000300a00 */
[----:B------:R-:W-:Y:S04]  /*309a0*/  STL.64 [R1+0x1120], R72 ;  /* 0x0011204801007387 */ /* 0x000fe80000100a00 */
[----:B------:R-:W-:Y:S01]  /*309b0*/  STL.64 [R1+0x1128], R74 ;  /* 0x0011284a01007387 */ /* 0x000fe20000100a00 */
[C---:B------:R-:W-:Y:S03]  /*309c0*/  HMMA.1688.F32.TF32 R100, R68.reuse, R64, R92 ;  /* 0x000000404464723c */ /* 0x040fe6000008105c */
[----:B------:R-:W2:Y:S04]  /*309d0*/  LDL.LU.64 R92, [R1+0x4f0] ;  /* 0x0004f000015c7983 */ /* 0x000ea80000300a00 */
[----:B------:R-:W2:Y:S04]  /*309e0*/  LDL.LU.64 R94, [R1+0x4f8] ;  /* 0x0004f800015e7983 */ /* 0x000ea80000300a00 */
[----:B------:R-:W-:Y:S04]  /*309f0*/  LDS R72, [R252+0x60200] ;  /* 0x06020000fc487984 */ /* 0x000fe80000000800 */
[----:B------:R-:W-:Y:S04]  /*30a00*/  LDS R74, [R252+0x61200] ;  /* 0x06120000fc4a7984 */ /* 0x000fe80000000800 */
[----:B------:R-:W-:Y:S04]  /*30a10*/  LDS R73, [R0+0x60200] ;  /* 0x0602000000497984 */ /* 0x000fe80000000800 */
[----:B------:R-:W1:Y:S04]  /*30a20*/  LDS R75, [R0+0x61200] ;  /* 0x06120000004b7984 */ /* 0x000e680000000800 */
        /* <DEDUP_REMOVED lines=30> */
[----:B------:R1:W-:Y:S04]  /*30c10*/  STL.64 [R1+0x120], R100 ;  /* 0x0001206401007387 */ /* 0x0003e80000100a00 */
[----:B------:R1:W-:Y:S01]  /*30c20*/  STL.64 [R1+0x128], R102 ;  /* 0x0001286601007387 */ /* 0x0003e20000100a00 */
[C---:B------:R-:W-:Y:S03]  /*30c30*/  HMMA.1688.F32.TF32 R112, R68.reuse, R48, R112 ;  /* 0x000000304470723c */ /* 0x040fe60000081070 */
[----:B-1----:R-:W2:Y:S04]  /*30c40*/  LDL.LU.64 R100, [R1+0x540] ;  /* 0x0005400001647983 */ /* 0x002ea80000300a00 */
[----:B------:R-:W2:Y:S11]  /*30c50*/  LDL.LU.64 R102, [R1+0x548] ;  /* 0x0005480001667983 */ /* 0x000eb60000300a00 */
[----:B------:R-:W-:Y:S05]  /*30c60*/  @!UPT UIADD3 URZ, URZ, URZ, URZ ;  /* 0x0000003f3f3ff290 */ /* 0x000fea000fffe03f */
        /* <DEDUP_REMOVED lines=28> */
[----:B------:R-:W4:Y:S02]  /*30e30*/  LDL.LU.64 R82, [R1+0x628] ;  /* 0x0006280001527983 */ /* 0x000f240000300a00 */
[C---:B------:R-:W-:Y:S11]  /*30e40*/  HMMA.1688.F32.TF32 R108, R68.reuse, R24, R108 ;  /* 0x00000018446c723c */ /* 0x040ff6000008106c */
[----:B------:R-:W-:Y:S04]  /*30e50*/  @!UPT UIADD3 URZ, URZ, URZ, URZ ;  /* 0x0000003f3f3ff290 */ /* 0x000fe8000fffe03f */
[----:B------:R1:W-:Y:S04]  /*30e60*/  STL.64 [R1+0xc0], R112 ;  /* 0x0000c07001007387 */ /* 0x0003e80000100a00 */
[----:B------:R3:W-:Y:S04]  /*30e70*/  STL.64 [R1+0xc8], R114 ;  /* 0x0000c87201007387 */ /* 0x0007e80000100a00 */
[----:B-1----:R-:W4:Y:S04]  /*30e80*/  LDL.LU.64 R112, [R1+0x610] ;  /* 0x0006100001707983 */ /* 0x002f280000300a00 */
[----:B---3--:R-:W3:Y:S04]  /*30e90*/  LDL.LU.64 R114, [R1+0x618] ;  /* 0x0006180001727983 */ /* 0x008ee80000300a00 */
[----:B------:R-:W-:Y:S04]  /*30ea0*/  STL.64 [R1+0xb0], R108 ;  /* 0x0000b06c01007387 */ /* 0x000fe80000100a00 */
[----:B------:R1:W-:Y:S02]  /*30eb0*/  STL.64 [R1+0xb8], R110 ;  /* 0x0000b86e01007387 */ /* 0x0003e40000100a00 */
[C---:B-1----:R-:W-:Y:S02]  /*30ec0*/  HMMA.1688.F32.TF32 R108, R68.reuse, R20, R76 ;  /* 0x00000014446c723c */ /* 0x042fe4000008104c */
[----:B------:R-:W3:Y:S04]  /*30ed0*/  LDL.LU.64 R76, [R1+0x600] ;  /* 0x00060000014c7983 */ /* 0x000ee80000300a00 */
[----:B------:R-:W3:Y:S02]  /*30ee0*/  LDL.LU.64 R78, [R1+0x608] ;  /* 0x00060800014e7983 */ /* 0x000ee40000300a00 */
[C---:B--2---:R-:W-:Y:S11]  /*30ef0*/  HMMA.1688.F32.TF32 R104, R68.reuse, R16, R104 ;  /* 0x000000104468723c */ /* 0x044ff60000081068 */
[----:B------:R-:W-:Y:S04]  /*30f00*/  @!UPT UIADD3 URZ, URZ, URZ, URZ ;  /* 0x0000003f3f3ff290 */ /* 0x000fe8000fffe03f */
[----:B------:R1:W-:Y:S04]  /*30f10*/  STL.64 [R1+0xa0], R108 ;  /* 0x0000a06c01007387 */ /* 0x0003e80000100a00 */
[----:B------:R2:W-:Y:S04]  /*30f20*/  STL.64 [R1+0xa8], R110 ;  /* 0x0000a86e01007387 */ /* 0x0005e80000100a00 */
[----:B-1----:R-:W3:Y:S04]  /*30f30*/  LDL.LU.64 R108, [R1+0x5f0] ;  /* 0x0005f000016c7983 */ /* 0x002ee80000300a00 */
[----:B--2---:R-:W2:Y:S01]  /*30f40*/  LDL.LU.64 R110, [R1+0x5f8] ;  /* 0x0005f800016e7983 */ /* 0x004ea20000300a00 */
[----:B------:R-:W-:Y:S03]  /*30f50*/  HMMA.1688.F32.TF32 R68, R68, R12, R100 ;  /* 0x0000000c4444723c */ /* 0x000fe60000081064 */
[----:B------:R1:W-:Y:S04]  /*30f60*/  STL.64 [R1+0x90], R104 ;  /* 0x0000906801007387 */ /* 0x0003e80000100a00 */
[----:B------:R1:W-:Y:S04]  /*30f70*/  STL.64 [R1+0x98], R106 ;  /* 0x0000986a01007387 */ /* 0x0003e80000100a00 */
[----:B------:R-:W-:Y:S04]  /*30f80*/  LDS R100, [R2+0x60280] ;  /* 0x0602800002647984 */ /* 0x000fe80000000800 */
[----:B-1----:R-:W2:Y:S04]  /*30f90*/  LDL.LU.64 R104, [R1+0x5e0] ;  /* 0x0005e00001687983 */ /* 0x002ea80000300a00 */
[----:B------:R-:W2:Y:S04]  /*30fa0*/  LDL.LU.64 R106, [R1+0x5e8] ;  /* 0x0005e800016a7983 */ /* 0x000ea80000300a00 */
[----:B------:R-:W-:Y:S04]  /*30fb0*/  LDS R102, [R2+0x61280] ;  /* 0x0612800002667984 */ /* 0x000fe80000000800 */
[----:B------:R-:W-:Y:S04]  /*30fc0*/  STL.64 [R1+0x80], R68 ;  /* 0x0000804401007387 */ /* 0x000fe80000100a00 */
[----:B------:R1:W-:Y:S04]  /*30fd0*/  STL.64 [R1+0x88], R70 ;  /* 0x0000884601007387 */ /* 0x0003e80000100a00 */
[----:B------:R-:W-:Y:S04]  /*30fe0*/  LDS R101, [R3+0x60280] ;  /* 0x0602800003657984 */ /* 0x000fe80000000800 */
[----:B------:R-:W2:Y:S01]  /*30ff0*/  LDS R103, [R3+0x61280] ;  /* 0x0612800003677984 */ /* 0x000ea20000000800 */
[C---:B-1----:R-:W-:Y:S03]  /*31000*/  HMMA.1688.F32.TF32 R68, R72.reuse, R64, R84 ;  /* 0x000000404844723c */ /* 0x042fe60000081054 */
[----:B------:R-:W2:Y:S04]  /*31010*/  LDL.LU.64 R84, [R1+0x5d0] ;  /* 0x0005d00001547983 */ /* 0x000ea80000300a00 */
        /* <DEDUP_REMOVED lines=25> */
[C---:B---3--:R-:W-:Y:S11]  /*311b0*/  HMMA.1688.F32.TF32 R112, R72.reuse, R52, R112 ;  /* 0x000000344870723c */ /* 0x048ff60000081070 */
        /* <DEDUP_REMOVED lines=14> */
[----:B------:R-:W3:Y:S01]  /*312a0*/  LDL.LU.64 R116, [R1+0x570] ;  /* 0x0005700001747983 */ /* 0x000ee20000300a00 */
[C---:B------:R-:W-:Y:S03]  /*312b0*/  HMMA.1688.F32.TF32 R104, R72.reuse, R40, R104 ;  /* 0x000000284868723c */ /* 0x040fe60000081068 */
[----:B------:R-:W-:Y:S04]  /*312c0*/  STL.64 [R1+0xe50], R108 ;  /* 0x000e506c01007387 */ /* 0x000fe80000100a00 */
[----:B------:R-:W-:Y:S04]  /*312d0*/  STL.64 [R1+0xe58], R110 ;  /* 0x000e586e01007387 */ /* 0x000fe80000100a00 */
[----:B------:R-:W3:Y:S11]  /*312e0*/  LDL.LU.64 R118, [R1+0x578] ;  /* 0x0005780001767983 */ /* 0x000ef60000300a00 */
[----:B------:R-:W-:Y:S01]  /*312f0*/  @!UPT UIADD3 URZ, URZ, URZ, URZ ;  /* 0x0000003f3f3ff290 */ /* 0x000fe2000fffe03f */
[----:B------:R-:W-:Y:S04]  /*31300*/  STL.64 [R1+0xe40], R104 ;  /* 0x000e406801007387 */ /* 0x000fe80000100a00 */
[----:B------:R2:W-:Y:S04]  /*31310*/  STL.64 [R1+0xe48], R106 ;  /* 0x000e486a01007387 */ /* 0x0005e80000100a00 */
[----:B-1----:R-:W3:Y:S04]  /*31320*/  LDL.LU.64 R112, [R1+0x670] ;  /* 0x0006700001707983 */ /* 0x002ee80000300a00 */
[----:B--2---:R-:W2:Y:S01]  /*31330*/  LDL.LU.64 R114, [R1+0x678] ;  /* 0x0006780001727983 */ /* 0x004ea20000300a00 */
[C---:B------:R-:W-:Y:S03]  /*31340*/  HMMA.1688.F32.TF32 R104, R72.reuse, R36, R84 ;  /* 0x000000244868723c */ /* 0x040fe60000081054 */
[----:B------:R-:W2:Y:S04]  /*31350*/  LDL.LU.64 R84, [R1+0x680] ;  /* 0x0006800001547983 */ /* 0x000ea80000300a00 */
[----:B------:R-:W2:Y:S01]  /*31360*/  LDL.LU.64 R86, [R1+0x688] ;  /* 0x0006880001567983 */ /* 0x000ea20000300a00 */
[C---:B------:R-:W-:Y:S11]  /*31370*/  HMMA.1688.F32.TF32 R96, R72.reuse, R32, R96 ;  /* 0x000000204860723c */ /* 0x040ff60000081060 */
[----:B------:R-:W-:Y:S04]  /*31380*/  @!UPT UIADD3 URZ, URZ, URZ, URZ ;  /* 0x0000003f3f3ff290 */ /* 0x000fe8000fffe03f */
[----:B------:R-:W-:Y:S04]  /*31390*/  STL.64 [R1+0xe30], R104 ;  /* 0x000e306801007387 */ /* 0x000fe80000100a00 */
[----:B------:R-:W-:Y:S04]  /*313a0*/  STL.64 [R1+0xe38], R106 ;  /* 0x000e386a01007387 */ /* 0x000fe80000100a00 */
[----:B------:R-:W2:Y:S04]  /*313b0*/  LDL.LU.64 R108, [R1+0x690] ;  /* 0x00069000016c7983 */ /* 0x000ea80000300a00 */
[----:B------:R-:W2:Y:S01]  /*313c0*/  LDL.LU.64 R110, [R1+0x698] ;  /* 0x00069800016e7983 */ /* 0x000ea20000300a00 */
[C---:B------:R-:W-:Y:S03]  /*313d0*/  HMMA.1688.F32.TF32 R92, R72.reuse, R28, R92 ;  /* 0x0000001c485c723c */ /* 0x040fe6000008105c */
[----:B------:R1:W-:Y:S04]  /*313e0*/  STL.64 [R1+0xe20], R96 ;  /* 0x000e206001007387 */ /* 0x0003e80000100a00 */
[----:B------:R1:W-:Y:S04]  /*313f0*/  STL.64 [R1+0xe28], R98 ;  /* 0x000e286201007387 */ /* 0x0003e80000100a00 */
[----:B-1----:R-:W2:Y:S04]  /*31400*/  LDL.LU.64 R96, [R1+0x6a0] ;  /* 0x0006a00001607983 */ /* 0x002ea80000300a00 */
[----:B------:R-:W2:Y:S08]  /*31410*/  LDL.LU.64 R98, [R1+0x6a8] ;  /* 0x0006a80001627983 */ /* 0x000eb00000300a00 */
[----:B------:R-:W-:Y:S04]  /*31420*/  STL.64 [R1+0xe10], R92 ;  /* 0x000e105c01007387 */ /* 0x000fe80000100a00 */
[----:B------:R1:W-:Y:S02]  /*31430*/  STL.64 [R1+0xe18], R94 ;  /* 0x000e185e01007387 */ /* 0x0003e40000100a00 */
[C---:B-1----:R-:W-:Y:S02]  /*31440*/  HMMA.1688.F32.TF32 R92, R72.reuse, R24, R88 ;  /* 0x00000018485c723c */ /* 0x042fe40000081058 */
[----:B------:R-:W2:Y:S04]  /*31450*/  LDL.LU.64 R88, [R1+0x6c0] ;  /* 0x0006c00001587983 */ /* 0x000ea80000300a00 */
[----:B------:R-:W2:Y:S11]  /*31460*/  LDL.LU.64 R90, [R1+0x6c8] ;  /* 0x0006c800015a7983 */ /* 0x000eb60000300a00 */
[----:B------:R-:W-:Y:S06]  /*31470*/  @!UPT UIADD3 URZ, URZ, URZ, URZ ;  /* 0x0000003f3f3ff290 */ /* 0x000fec000fffe03f */
[----:B------:R1:W-:Y:S04]  /*31480*/  STL.64 [R1+0xe00], R92 ;  /* 0x000e005c01007387 */ /* 0x0003e80000100a00 */
[----:B------:R4:W-:Y:S04]  /*31490*/  STL.64 [R1+0xe08], R94 ;  /* 0x000e085e01007387 */ /* 0x0009e80000100a00 */
[----:B-1----:R-:W2:Y:S04]  /*314a0*/  LDL.LU.64 R92, [R1+0x6d0] ;  /* 0x0006d000015c7983 */ /* 0x002ea80000300a00 */
[----:B----4-:R-:W4:Y:S01]  /*314b0*/  LDL.LU.64 R94, [R1+0x6d8] ;  /* 0x0006d800015e7983 */ /* 0x010f220000300a00 */
[C---:B------:R-:W-:Y:S11]  /*314c0*/  HMMA.1688.F32.TF32 R80, R72.reuse, R20, R80 ;  /* 0x000000144850723c */ /* 0x040ff60000081050 */
[----:B------:R-:W-:Y:S11]  /*314d0*/  @!UPT UIADD3 URZ, URZ, URZ, URZ ;  /* 0x0000003f3f3ff290 */ /* 0x000ff6000fffe03f */
[----:B------:R-:W-:Y:S01]  /*314e0*/  @!UPT UIADD3 URZ, URZ, URZ, URZ ;  /* 0x0000003f3f3ff290 */ /* 0x000fe2000fffe03f */
[----:B------:R-:W-:Y:S04]  /*314f0*/  STL.64 [R1+0xdf0], R80 ;  /* 0x000df05001007387 */ /* 0x000fe80000100a00 */
[----:B------:R3:W-:Y:S02]  /*31500*/  STL.64 [R1+0xdf8], R82 ;  /* 0x000df85201007387 */ /* 0x0007e40000100a00 */
[C---:B---3--:R-:W-:Y:S02]  /*31510*/  HMMA.1688.F32.TF32 R80, R72.reuse, R16, R68 ;  /* 0x000000104850723c */ /* 0x048fe40000081044 */
[----:B------:R-:W3:Y:S04]  /*31520*/  LDL.LU.64 R68, [R1+0x6e0] ;  /* 0x0006e00001447983 */ /* 0x000ee80000300a00 */
[----:B------:R-:W3:Y:S02]  /*31530*/  LDL.LU.64 R70, [R1+0x6e8] ;  /* 0x0006e80001467983 */ /* 0x000ee40000300a00 */
[----:B------:R-:W-:Y:S11]  /*31540*/  HMMA.1688.F32.TF32 R72, R72, R12, R76 ;  /* 0x0000000c4848723c */ /* 0x000ff6000008104c */
[----:B------:R-:W-:Y:S04]  /*31550*/  @!UPT UIADD3 URZ, URZ, URZ, URZ ;  /* 0x0000003f3f3ff290 */ /* 0x000fe8000fffe03f */
[----:B------:R1:W-:Y:S04]  /*31560*/  STL.64 [R1+0xde0], R80 ;  /* 0x000de05001007387 */ /* 0x0003e80000100a00 */
[----:B------:R1:W-:Y:S04]  /*31570*/  STL.64 [R1+0xde8], R82 ;  /* 0x000de85201007387 */ /* 0x0003e80000100a00 */
[----:B------:R-:W3:Y:S04]  /*31580*/  LDL.LU.64 R104, [R1+0x6f0] ;  /* 0x0006f00001687983 */ /* 0x000ee80000300a00 */
[----:B------:R-:W3:Y:S04]  /*31590*/  LDL.LU.64 R106, [R1+0x6f8] ;  /* 0x0006f800016a7983 */ /* 0x000ee80000300a00 */
[----:B------:R-:W-:Y:S04]  /*315a0*/  STL.64 [R1+0xdd0], R72 ;  /* 0x000dd04801007387 */ /* 0x000fe80000100a00 */
[----:B------:R1:W-:Y:S04]  /*315b0*/  STL.64 [R1+0xdd8], R74 ;  /* 0x000dd84a01007387 */ /* 0x0003e80000100a00 */
[----:B------:R-:W3:Y:S04]  /*315c0*/  LDL.LU.64 R76, [R1+0x710] ;  /* 0x00071000014c7983 */ /* 0x000ee80000300a00 */
[----:B------:R-:W3:Y:S04]  /*315d0*/  LDL.LU.64 R78, [R1+0x718] ;  /* 0x00071800014e7983 */ /* 0x000ee80000300a00 */
[----:B-1----:R-:W3:Y:S04]  /*315e0*/  LDL.LU.64 R80, [R1+0x720] ;  /* 0x0007200001507983 */ /* 0x002ee80000300a00 */
[----:B------:R-:W3:Y:S01]  /*315f0*/  LDL.LU.64 R82, [R1+0x728] ;  /* 0x0007280001527983 */ /* 0x000ee20000300a00 */
[C---:B------:R-:W-:Y:S08]  /*31600*/  HMMA.1688.F32.TF32 R116, R100.reuse, R64, R116 ;  /* 0x000000406474723c */ /* 0x040ff00000081074 */
[C---:B--2---:R-:W-:Y:S08]  /*31610*/  HMMA.1688.F32.TF32 R112, R100.reuse, R60, R112 ;  /* 0x0000003c6470723c */ /* 0x044ff00000081070 */
[C---:B------:R-:W-:Y:S07]  /*31620*/  HMMA.1688.F32.TF32 R72, R100.reuse, R8, R84 ;  /* 0x000000086448723c */ /* 0x040fee0000081054 */
[----:B------:R-:W-:Y:S04]  /*31630*/  STL.64 [R1+0x1e0], R116 ;  /* 0x0001e07401007387 */ /* 0x000fe80000100a00 */
[----:B------:R-:W-:Y:S04]  /*31640*/  STL.64 [R1+0x1e8], R118 ;  /* 0x0001e87601007387 */ /* 0x000fe80000100a00 */
[----:B------:R-:W2:Y:S04]  /*31650*/  LDL.LU.64 R84, [R1+0x730] ;  /* 0x0007300001547983 */ /* 0x000ea80000300a00 */
[----:B------:R-:W-:Y:S04]  /*31660*/  STL.64 [R1+0x1d0], R112 ;  /* 0x0001d07001007387 */ /* 0x000fe80000100a00 */
[----:B------:R-:W-:Y:S04]  /*31670*/  STL.64 [R1+0x1d8], R114 ;  /* 0x0001d87201007387 */ /* 0x000fe80000100a00 */
[----:B------:R-:W2:Y:S04]  /*31680*/  LDL.LU.64 R86, [R1+0x738] ;  /* 0x0007380001567983 */ /* 0x000ea80000300a00 */
[----:B------:R-:W-:Y:S04]  /*31690*/  STL.64 [R1+0x1c0], R72 ;  /* 0x0001c04801007387 */ /* 0x000fe80000100a00 */
[----:B------:R1:W-:Y:S01]  /*316a0*/  STL.64 [R1+0x1c8], R74 ;  /* 0x0001c84a01007387 */ /* 0x0003e20000100a00 */
[C---:B------:R-:W-:Y:S11]  /*316b0*/  HMMA.1688.F32.TF32 R108, R100.reuse, R4, R108 ;  /* 0x00000004646c723c */ /* 0x040ff6000008106c */
[----:B------:R-:W-:Y:S11]  /*316c0*/  @!UPT UIADD3 URZ, URZ, URZ, URZ ;  /* 0x0000003f3f3ff290 */ /* 0x000ff6000fffe03f */
[----:B------:R-:W-:Y:S01]  /*316d0*/  @!UPT UIADD3 URZ, URZ, URZ, URZ ;  /* 0x0000003f3f3ff290 */ /* 0x000fe2000fffe03f */
[----:B------:R-:W-:Y:S01]  /*316e0*/  STL.64 [R1+0x1b0], R108 ;  /* 0x0001b06c01007387 */ /* 0x000fe20000100a00 */
[C---:B------:R-:W-:Y:S03]  /*316f0*/  HMMA.1688.F32.TF32 R96, R100.reuse, R56, R96 ;  /* 0x000000386460723c */ /* 0x040fe60000081060 */
[----:B------:R-:W-:Y:S05]  /*31700*/  STL.64 [R1+0x1b8], R110 ;  /* 0x0001b86e01007387 */ /* 0x000fea0000100a00 */
[C---:B-1----:R-:W-:Y:S01]  /*31710*/  HMMA.1688.F32.TF32 R72, R100.reuse, R52, R88 ;  /* 0x000000346448723c */ /* 0x042fe20000081058 */
[----:B------:R-:W2:Y:S11]  /*31720*/  LDL.LU.64 R88, [R1+0x770] ;  /* 0x0007700001587983 */ /* 0x000eb60000300a00 */
[----:B------:R-:W-:Y:S03]  /*31730*/  @!UPT UIADD3 URZ, URZ, URZ, URZ ;  /* 0x0000003f3f3ff290 */ /* 0x000fe6000fffe03f */
[----:B------:R1:W-:Y:S04]  /*31740*/  STL.64 [R1+0x1a0], R96 ;  /* 0x0001a06001007387 */ /* 0x0003e80000100a00 */
[----:B------:R1:W-:Y:S04]  /*31750*/  STL.64 [R1+0x1a8], R98 ;  /* 0x0001a86201007387 */ /* 0x0003e80000100a00 */
[----:B------:R-:W2:Y:S04]  /*31760*/  LDL.LU.64 R90, [R1+0x778] ;  /* 0x00077800015a7983 */ /* 0x000ea80000300a00 */
[----:B------:R-:W-:Y:S04]  /*31770*/  STL.64 [R1+0x190], R72 ;  /* 0x0001904801007387 */ /* 0x000fe80000100a00 */
[----:B------:R1:W-:Y:S01]  /*31780*/  STL.64 [R1+0x198], R74 ;  /* 0x0001984a01007387 */ /* 0x0003e20000100a00 */
[C---:B----4-:R-:W-:Y:S03]  /*31790*/  HMMA.1688.F32.TF32 R244, R100.reuse, R48, R92 ;  /* 0x0000003064f4723c */ /* 0x050fe6000008105c */
[----:B------:R-:W4:Y:S04]  /*317a0*/  LDL.LU.64 R92, [R1+0x780] ;  /* 0x00078000015c7983 */ /* 0x000f280000300a00 */
[----:B------:R-:W4:Y:S04]  /*317b0*/  LDL.LU.64 R94, [R1+0x788] ;  /* 0x00078800015e7983 */ /* 0x000f280000300a00 */
[----:B-1----:R-:W4:Y:S04]  /*317c0*/  LDL.LU.64 R96, [R1+0x7a0] ;  /* 0x0007a00001607983 */ /* 0x002f280000300a00 */
[----:B------:R-:W4:Y:S08]  /*317d0*/  LDL.LU.64 R98, [R1+0x7a8] ;  /* 0x0007a80001627983 */ /* 0x000f300000300a00 */
[----:B------:R-:W-:Y:S04]  /*317e0*/  STL.64 [R1+0x3458], R246 ;  /* 0x003458f601007387 */ /* 0x000fe80000100a00 */
[----:B------:R-:W-:Y:S04]  /*317f0*/  STL.64 [R1+0x3450], R244 ;  /* 0x003450f401007387 */ /* 0x000fe80000100a00 */
[----:B------:R-:W4:Y:S04]  /*31800*/  LDL.LU.64 R112, [R1+0x790] ;  /* 0x0007900001707983 */ /* 0x000f280000300a00 */
[----:B------:R-:W4:Y:S01]  /*31810*/  LDL.LU.64 R114, [R1+0x798] ;  /* 0x0007980001727983 */ /* 0x000f220000300a00 */
[C---:B---3--:R-:W-:Y:S08]  /*31820*/  HMMA.1688.F32.TF32 R68, R100.reuse, R44, R68 ;  /* 0x0000002c6444723c */ /* 0x048ff00000081044 */
[C---:B------:R-:W-:Y:S11]  /*31830*/  HMMA.1688.F32.TF32 R72, R100.reuse, R40, R104 ;  /* 0x000000286448723c */ /* 0x040ff60000081068 */
[----:B------:R-:W-:Y:S04]  /*31840*/  @!UPT UIADD3 URZ, URZ, URZ, URZ ;  /* 0x0000003f3f3ff290 */ /* 0x000fe8000fffe03f */
[----:B------:R-:W-:Y:S04]  /*31850*/  STL.64 [R1+0x3468], R70 ;  /* 0x0034684601007387 */ /* 0x000fe80000100a00 */
[----:B------:R-:W-:Y:S01]  /*31860*/  STL.64 [R1+0x3460], R68 ;  /* 0x0034604401007387 */ /* 0x000fe20000100a00 */
[C---:B------:R-:W-:Y:S08]  /*31870*/  HMMA.1688.F32.TF32 R76, R100.reuse, R36, R76 ;  /* 0x00000024644c723c */ /* 0x040ff0000008104c */
[C---:B------:R-:W-:Y:S01]  /*31880*/  HMMA.1688.F32.TF32 R80, R100.reuse, R32, R80 ;  /* 0x000000206450723c */ /* 0x040fe20000081050 */
[----:B------:R-:W-:Y:S04]  /*31890*/  STL.64 [R1+0x3478], R74 ;  /* 0x0034784a01007387 */ /* 0x000fe80000100a00 */
[----:B------:R-:W-:Y:S04]  /*318a0*/  STL.64 [R1+0x3470], R72 ;  /* 0x0034704801007387 */ /* 0x000fe80000100a00 */
[----:B------:R-:W3:Y:S04]  /*318b0*/  LDL.LU.64 R104, [R1+0x7b0] ;  /* 0x0007b00001687983 */ /* 0x000ee80000300a00 */
[----:B------:R-:W3:Y:S04]  /*318c0*/  LDL.LU.64 R106, [R1+0x7b8] ;  /* 0x0007b800016a7983 */ /* 0x000ee80000300a00 */
[----:B------:R-:W-:Y:S04]  /*318d0*/  STL.64 [R1+0x3488], R78 ;  /* 0x0034884e01007387 */ /* 0x000fe80000100a00 */
[----:B------:R1:W-:Y:S04]  /*318e0*/  STL.64 [R1+0x3480], R76 ;  /* 0x0034804c01007387 */ /* 0x0003e80000100a00 */
[----:B------:R-:W3:Y:S04]  /*318f0*/  LDL.LU.64 R108, [R1+0x7d0] ;  /* 0x0007d000016c7983 */ /* 0x000ee80000300a00 */
[----:B------:R-:W3:Y:S04]  /*31900*/  LDL.LU.64 R110, [R1+0x7d8] ;  /* 0x0007d800016e7983 */ /* 0x000ee80000300a00 */
[----:B------:R-:W-:Y:S04]  /*31910*/  STL.64 [R1+0x3498], R82 ;  /* 0x0034985201007387 */ /* 0x000fe80000100a00 */
[----:B------:R-:W-:Y:S04]  /*31920*/  STL.64 [R1+0x3490], R80 ;  /* 0x0034905001007387 */ /* 0x000fe80000100a00 */
[----:B-1----:R-:W3:Y:S04]  /*31930*/  LDL.LU.64 R76, [R1+0x7f0] ;  /* 0x0007f000014c7983 */ /* 0x002ee80000300a00 */
[----:B------:R-:W3:Y:S01]  /*31940*/  LDL.LU.64 R78, [R1+0x7f8] ;  /* 0x0007f800014e7983 */ /* 0x000ee20000300a00 */
[C---:B--2---:R-:W-:Y:S11]  /*31950*/  HMMA.1688.F32.TF32 R84, R100.reuse, R28, R84 ;  /* 0x0000001c6454723c */ /* 0x044ff60000081054 */
[----:B------:R-:W-:Y:S11]  /*31960*/  @!UPT UIADD3 URZ, URZ, URZ, URZ ;  /* 0x0000003f3f3ff290 */ /* 0x000ff6000fffe03f */
[----:B------:R-:W-:Y:S01]  /*31970*/  @!UPT UIADD3 URZ, URZ, URZ, URZ ;  /* 0x0000003f3f3ff290 */ /* 0x000fe2000fffe03f */
[----:B------:R-:W-:Y:S04]  /*31980*/  STL.64 [R1+0x34a8], R86 ;  /* 0x0034a85601007387 */ /* 0x000fe80000100a00 */
[----:B------:R-:W-:Y:S01]  /*31990*/  STL.64 [R1+0x34a0], R84 ;  /* 0x0034a05401007387 */ /* 0x000fe20000100a00 */
[C---:B------:R-:W-:Y:S08]  /*319a0*/  HMMA.1688.F32.TF32 R88, R100.reuse, R24, R88 ;  /* 0x000000186458723c */ /* 0x040ff00000081058 */
[C---:B----4-:R-:W-:Y:S11]  /*319b0*/  HMMA.1688.F32.TF32 R92, R100.reuse, R20, R92 ;  /* 0x00000014645c723c */ /* 0x050ff6000008105c */
[----:B------:R-:W-:Y:S04]  /*319c0*/  @!UPT UIADD3 URZ, URZ, URZ, URZ ;  /* 0x0000003f3f3ff290 */ /* 0x000fe8000fffe03f */
[----:B------:R-:W-:Y:S04]  /*319d0*/  STL.64 [R1+0x34b8], R90 ;  /* 0x0034b85a01007387 */ /* 0x000fe80000100a00 */
[----:B------:R-:W-:Y:S04]  /*319e0*/  STL.64 [R1+0x34b0], R88 ;  /* 0x0034b05801007387 */ /* 0x000fe80000100a00 */
[----:B------:R-:W-:Y:S04]  /*319f0*/  STL.64 [R1+0x34c8], R94 ;  /* 0x0034c85e01007387 */ /* 0x000fe80000100a00 */
[----:B------:R-:W-:Y:S04]  /*31a00*/  STL.64 [R1+0x34c0], R92 ;  /* 0x0034c05c01007387 */ /* 0x000fe80000100a00 */
[----:B------:R-:W2:Y:S04]  /*31a10*/  LDL.LU.64 R72, [R1+0x810] ;  /* 0x0008100001487983 */ /* 0x000ea80000300a00 */
[----:B------:R-:W2:Y:S01]  /*31a20*/  LDL.LU.64 R74, [R1+0x818] ;  /* 0x00081800014a7983 */ /* 0x000ea20000300a00 */
[C---:B------:R-:W-:Y:S11]  /*31a30*/  HMMA.1688.F32.TF32 R96, R100.reuse, R16, R96 ;  /* 0x000000106460723c */ /* 0x040ff60000081060 */
[----:B------:R-:W-:Y:S11]  /*31a40*/  @!UPT UIADD3 URZ, URZ, URZ, URZ ;  /* 0x0000003f3f3ff290 */ /* 0x000ff6000fffe03f */
[----:B------:R-:W-:Y:S01]  /*31a50*/  @!UPT UIADD3 URZ, URZ, URZ, URZ ;  /* 0x0000003f3f3ff290 */ /* 0x000fe2000fffe03f */
[----:B------:R-:W-:Y:S04]  /*31a60*/  STL.64 [R1+0x34d8], R98 ;  /* 0x0034d86201007387 */ /* 0x000fe80000100a00 */
[----:B------:R-:W-:Y:S04]  /*31a70*/  STL.64 [R1+0x34d0], R96 ;  /* 0x0034d06001007387 */ /* 0x000fe80000100a00 */
[----:B------:R-:W4:Y:S04]  /*31a80*/  LDL.LU.64 R68, [R1+0x840] ;  /* 0x0008400001447983 */ /* 0x000f280000300a00 */
[----:B------:R-:W4:Y:S01]  /*31a90*/  LDL.LU.64 R70, [R1+0x848] ;  /* 0x0008480001467983 */ /* 0x000f220000300a00 */
[----:B------:R-:W-:Y:S11]  /*31aa0*/  HMMA.1688.F32.TF32 R100, R100, R12, R112 ;  /* 0x0000000c6464723c */ /* 0x000ff60000081070 */
[----:B------:R-:W-:Y:S11]  /*31ab0*/  @!UPT UIADD3 URZ, URZ, URZ, URZ ;  /* 0x0000003f3f3ff290 */ /* 0x000ff6000fffe03f */
[----:B------:R-:W-:Y:S01]  /*31ac0*/  @!UPT UIADD3 URZ, URZ, URZ, URZ ;  /* 0x0000003f3f3ff290 */ /* 0x000fe2000fffe03f */
[----:B------:R-:W-:Y:S01]  /*31ad0*/  STL.64 [R1+0x34e8], R102 ;  /* 0x0034e86601007387 */ /* 0x000fe20000100a00 */
[C---:B---3--:R-:W-:Y:S08]  /*31ae0*/  HMMA.1688.F32.TF32 R104, R164.reuse, R64, R104 ;  /* 0x00000040a468723c */ /* 0x048ff00000081068 */
[C---:B------:R-:W-:Y:S01]  /*31af0*/  HMMA.1688.F32.TF32 R108, R164.reuse, R60, R108 ;  /* 0x0000003ca46c723c */ /* 0x040fe2000008106c */
[----:B------:R-:W-:Y:S11]  /*31b00*/  STL.64 [R1+0x34e0], R100 ;  /* 0x0034e06401007387 */ /* 0x000ff60000100a00 */
[----:B------:R-:W-:Y:S03]  /*31b10*/  @!UPT UIADD3 URZ, URZ, URZ, URZ ;  /* 0x0000003f3f3ff290 */ /* 0x000fe6000fffe03f */
[----:B------:R-:W-:Y:S01]  /*31b20*/  STL.64 [R1+0x34f8], R106 ;  /* 0x0034f86a01007387 */ /* 0x000fe20000100a00 */
[C---:B------:R-:W-:Y:S03]  /*31b30*/  HMMA.1688.F32.TF32 R112, R164.reuse, R8, R76 ;  /* 0x00000008a470723c */ /* 0x040fe6000008104c */
[----:B------:R1:W-:Y:S04]  /*31b40*/  STL.64 [R1+0x34f0], R104 ;  /* 0x0034f06801007387 */ /* 0x0003e80000100a00 */
[----:B------:R-:W3:Y:S04]  /*31b50*/  LDL.LU.64 R124, [R1+0x850] ;  /* 0x00085000017c7983 */ /* 0x000ee80000300a00 */
[----:B------:R-:W3:Y:S04]  /*31b60*/  LDL.LU.64 R126, [R1+0x858] ;  /* 0x00085800017e7983 */ /* 0x000ee80000300a00 */
[----:B-1----:R-:W3:Y:S04]  /*31b70*/  LDL.LU.64 R104, [R1+0x860] ;  /* 0x0008600001687983 */ /* 0x002ee80000300a00 */
[----:B------:R-:W3:Y:S04]  /*31b80*/  LDL.LU.64 R106, [R1+0x868] ;  /* 0x00086800016a7983 */ /* 0x000ee80000300a00 */
[----:B------:R-:W-:Y:S04]  /*31b90*/  STL.64 [R1+0x3508], R110 ;  /* 0x0035086e01007387 */ /* 0x000fe80000100a00 */
[----:B------:R-:W-:Y:S04]  /*31ba0*/  STL.64 [R1+0x3500], R108 ;  /* 0x0035006c01007387 */ /* 0x000fe80000100a00 */
[----:B------:R-:W3:Y:S04]  /*31bb0*/  LDL.LU.64 R100, [R1+0x890] ;  /* 0x0008900001647983 */ /* 0x000ee80000300a00 */
[----:B------:R-:W3:Y:S04]  /*31bc0*/  LDL.LU.64 R102, [R1+0x898] ;  /* 0x0008980001667983 */ /* 0x000ee80000300a00 */
[----:B------:R-:W3:Y:S04]  /*31bd0*/  LDL.LU.64 R96, [R1+0x8a0] ;  /* 0x0008a00001607983 */ /* 0x000ee80000300a00 */
[----:B------:R-:W3:Y:S04]  /*31be0*/  LDL.LU.64 R98, [R1+0x8a8] ;  /* 0x0008a80001627983 */ /* 0x000ee80000300a00 */
[----:B------:R-:W3:Y:S04]  /*31bf0*/  LDL.LU.64 R92, [R1+0x8c0] ;  /* 0x0008c000015c7983 */ /* 0x000ee80000300a00 */
        /* <DEDUP_REMOVED lines=8> */
[----:B------:R-:W3:Y:S01]  /*31c80*/  LDL.LU.64 R82, [R1+0x908] ;  /* 0x0009080001527983 */ /* 0x000ee20000300a00 */
[C---:B--2---:R-:W-:Y:S11]  /*31c90*/  HMMA.1688.F32.TF32 R116, R164.reuse, R4, R72 ;  /* 0x00000004a474723c */ /* 0x044ff60000081048 */
[----:B------:R-:W-:Y:S11]  /*31ca0*/  @!UPT UIADD3 URZ, URZ, URZ, URZ ;  /* 0x0000003f3f3ff290 */ /* 0x000ff6000fffe03f */
[----:B------:R-:W-:Y:S01]  /*31cb0*/  @!UPT UIADD3 URZ, URZ, URZ, URZ ;  /* 0x0000003f3f3ff290 */ /* 0x000fe2000fffe03f */
[----:B------:R-:W-:Y:S04]  /*31cc0*/  STL.64 [R1+0x3528], R118 ;  /* 0x0035287601007387 */ /* 0x000fe80000100a00 */
[----:B------:R-:W-:Y:S04]  /*31cd0*/  STL.64 [R1+0x3520], R116 ;  /* 0x0035207401007387 */ /* 0x000fe80000100a00 */
[----:B------:R-:W2:Y:S04]  /*31ce0*/  LDL.LU.64 R76, [R1+0x910] ;  /* 0x00091000014c7983 */ /* 0x000ea80000300a00 */
[----:B------:R-:W2:Y:S04]  /*31cf0*/  LDL.LU.64 R78, [R1+0x918] ;  /* 0x00091800014e7983 */ /* 0x000ea80000300a00 */
[----:B------:R-:W2:Y:S04]  /*31d00*/  LDL.LU.64 R72, [R1+0x930] ;  /* 0x0009300001487983 */ /* 0x000ea80000300a00 */
[----:B------:R-:W2:Y:S01]  /*31d10*/  LDL.LU.64 R74, [R1+0x938] ;  /* 0x00093800014a7983 */ /* 0x000ea20000300a00 */
[C---:B----4-:R-:W-:Y:S03]  /*31d20*/  HMMA.1688.F32.TF32 R120, R164.reuse, R56, R68 ;  /* 0x00000038a478723c */ /* 0x050fe60000081044 */
[----:B------:R-:W4:Y:S04]  /*31d30*/  LDL.LU.64 R68, [R1+0x920] ;  /* 0x0009200001447983 */ /* 0x000f280000300a00 */
[----:B------:R-:W4:Y:S11]  /*31d40*/  LDL.LU.64 R70, [R1+0x928] ;  /* 0x0009280001467983 */ /* 0x000f360000300a00 */
[----:B------:R-:W-:Y:S05]  /*31d50*/  @!UPT UIADD3 URZ, URZ, URZ, URZ ;  /* 0x0000003f3f3ff290 */ /* 0x000fea000fffe03f */
[----:B------:R-:W-:Y:S04]  /*31d60*/  STL.64 [R1+0x3538], R122 ;  /* 0x0035387a01007387 */ /* 0x000fe80000100a00 */
[----:B------:R-:W-:Y:S01]  /*31d70*/  STL.64 [R1+0x3530], R120 ;  /* 0x0035307801007387 */ /* 0x000fe20000100a00 */
[C---:B---3--:R-:W-:Y:S08]  /*31d80*/  HMMA.1688.F32.TF32 R124, R164.reuse, R52, R124 ;  /* 0x00000034a47c723c */ /* 0x048ff0000008107c */
[C---:B------:R-:W-:Y:S08]  /*31d90*/  HMMA.1688.F32.TF32 R128, R164.reuse, R48, R104 ;  /* 0x00000030a480723c */ /* 0x040ff00000081068 */
[C---:B------:R-:W-:Y:S08]  /*31da0*/  HMMA.1688.F32.TF32 R132, R164.reuse, R44, R100 ;  /* 0x0000002ca484723c */ /* 0x040ff00000081064 */
[C---:B------:R-:W-:Y:S08]  /*31db0*/  HMMA.1688.F32.TF32 R136, R164.reuse, R40, R96 ;  /* 0x00000028a488723c */ /* 0x040ff00000081060 */
[C---:B------:R-:W-:Y:S01]  /*31dc0*/  HMMA.1688.F32.TF32 R140, R164.reuse, R36, R92 ;  /* 0x00000024a48c723c */ /* 0x040fe2000008105c */
[----:B------:R-:W-:Y:S07]  /*31dd0*/  STL.64 [R1+0x3548], R126 ;  /* 0x0035487e01007387 */ /* 0x000fee0000100a00 */
[C---:B------:R-:W-:Y:S08]  /*31de0*/  HMMA.1688.F32.TF32 R144, R164.reuse, R32, R88 ;  /* 0x00000020a490723c */ /* 0x040ff00000081058 */
[C---:B------:R-:W-:Y:S08]  /*31df0*/  HMMA.1688.F32.TF32 R148, R164.reuse, R28, R84 ;  /* 0x0000001ca494723c */ /* 0x040ff00000081054 */
[C---:B------:R-:W-:Y:S01]  /*31e00*/  HMMA.1688.F32.TF32 R152, R164.reuse, R24, R80 ;  /* 0x00000018a498723c */ /* 0x040fe20000081050 */
        /* <DEDUP_REMOVED lines=15> */
[C---:B--2---:R-:W-:Y:S08]  /*31f00*/  HMMA.1688.F32.TF32 R156, R164.reuse, R20, R76 ;  /* 0x00000014a49c723c */ /* 0x044ff0000008104c */
[C---:B------:R-:W-:Y:S11]  /*31f10*/  HMMA.1688.F32.TF32 R160, R164.reuse, R16, R72 ;  /* 0x00000010a4a0723c */ /* 0x040ff60000081048 */
[----:B------:R-:W-:Y:S04]  /*31f20*/  @!UPT UIADD3 URZ, URZ, URZ, URZ ;  /* 0x0000003f3f3ff290 */ /* 0x000fe8000fffe03f */
[----:B------:R-:W-:Y:S04]  /*31f30*/  STL.64 [R1+0x35d8], R158 ;  /* 0x0035d89e01007387 */ /* 0x000fe80000100a00 */
[----:B------:R-:W-:Y:S04]  /*31f40*/  STL.64 [R1+0x35d0], R156 ;  /* 0x0035d09c01007387 */ /* 0x000fe80000100a00 */
[----:B------:R-:W-:Y:S04]  /*31f50*/  STL.64 [R1+0x35e8], R162 ;  /* 0x0035e8a201007387 */ /* 0x000fe80000100a00 */
[----:B------:R-:W-:Y:S04]  /*31f60*/  STL.64 [R1+0x35e0], R160 ;  /* 0x0035e0a001007387 */ /* 0x000fe80000100a00 */
[----:B-1----:R-:W2:Y:S04]  /*31f70*/  LDL.LU.64 R128, [R1+0x940] ;  /* 0x0009400001807983 */ /* 0x002ea80000300a00 */
[----:B------:R-:W2:Y:S04]  /*31f80*/  LDL.LU.64 R130, [R1+0x948] ;  /* 0x0009480001827983 */ /* 0x000ea80000300a00 */
[----:B------:R-:W3:Y:S04]  /*31f90*/  LDL.LU.64 R92, [R1+0x950] ;  /* 0x00095000015c7983 */ /* 0x000ee80000300a00 */
[----:B------:R-:W3:Y:S04]  /*31fa0*/  LDL.LU.64 R94, [R1+0x958] ;  /* 0x00095800015e7983 */ /* 0x000ee80000300a00 */
[----:B------:R-:W2:Y:S04]  /*31fb0*/  LDL.LU.64 R80, [R1+0x960] ;  /* 0x0009600001507983 */ /* 0x000ea80000300a00 */
[----:B------:R-:W2:Y:S04]  /*31fc0*/  LDL.LU.64 R82, [R1+0x968] ;  /* 0x0009680001527983 */ /* 0x000ea80000300a00 */
[----:B------:R-:W3:Y:S04]  /*31fd0*/  LDL.LU.64 R76, [R1+0x970] ;  /* 0x00097000014c7983 */ /* 0x000ee80000300a00 */
[----:B------:R-:W3:Y:S04]  /*31fe0*/  LDL.LU.64 R78, [R1+0x978] ;  /* 0x00097800014e7983 */ /* 0x000ee80000300a00 */
[----:B------:R-:W3:Y:S04]  /*31ff0*/  LDL.LU.64 R72, [R1+0x980] ;  /* 0x0009800001487983 */ /* 0x000ee80000300a00 */
[----:B------:R-:W3:Y:S01]  /*32000*/  LDL.LU.64 R74, [R1+0x988] ;  /* 0x00098800014a7983 */ /* 0x000ee20000300a00 */
[----:B----4-:R-:W-:Y:S03]  /*32010*/  HMMA.1688.F32.TF32 R164, R164, R12, R68 ;  /* 0x0000000ca4a4723c */ /* 0x010fe60000081044 */
        /* <DEDUP_REMOVED lines=21> */
[----:B------:R-:W4:Y:S01]  /*32170*/  LDL.LU.64 R86, [R1+0xa38] ;  /* 0x000a380001567983 */ /* 0x000f220000300a00 */
[C---:B--2---:R-:W-:Y:S03]  /*32180*/  HMMA.1688.F32.TF32 R184, R232.reuse, R4, R80 ;  /* 0x00000004e8b8723c */ /* 0x044fe60000081050 */
[----:B------:R-:W2:Y:S04]  /*32190*/  LDL.LU.64 R80, [R1+0xa40] ;  /* 0x000a400001507983 */ /* 0x000ea80000300a00 */
[----:B------:R-:W2:Y:S01]  /*321a0*/  LDL.LU.64 R82, [R1+0xa48] ;  /* 0x000a480001527983 */ /* 0x000ea20000300a00 */
[C---:B---3--:R-:W-:Y:S03]  /*321b0*/  HMMA.1688.F32.TF32 R188, R232.reuse, R56, R76 ;  /* 0x00000038e8bc723c */ /* 0x048fe6000008104c */
[----:B------:R-:W3:Y:S04]  /*321c0*/  LDL.LU.64 R76, [R1+0xa50] ;  /* 0x000a5000014c7983 */ /* 0x000ee80000300a00 */
[----:B------:R-:W3:Y:S01]  /*321d0*/  LDL.LU.64 R78, [R1+0xa58] ;  /* 0x000a5800014e7983 */ /* 0x000ee20000300a00 */
[C---:B------:R-:W-:Y:S03]  /*321e0*/  HMMA.1688.F32.TF32 R180, R232.reuse, R8, R92 ;  /* 0x00000008e8b4723c */ /* 0x040fe6000008105c */
[----:B------:R-:W3:Y:S04]  /*321f0*/  LDL.LU.64 R92, [R1+0xa60] ;  /* 0x000a6000015c7983 */ /* 0x000ee80000300a00 */
[----:B------:R-:W3:Y:S01]  /*32200*/  LDL.LU.64 R94, [R1+0xa68] ;  /* 0x000a6800015e7983 */ /* 0x000ee20000300a00 */
[C---:B------:R-:W-:Y:S03]  /*32210*/  HMMA.1688.F32.TF32 R192, R232.reuse, R52, R72 ;  /* 0x00000034e8c0723c */ /* 0x040fe60000081048 */
[----:B------:R-:W3:Y:S04]  /*32220*/  LDL.LU.64 R72, [R1+0xcf0] ;  /* 0x000cf00001487983 */ /* 0x000ee80000300a00 */
[----:B------:R-:W3:Y:S01]  /*32230*/  LDL.LU.64 R74, [R1+0xcf8] ;  /* 0x000cf800014a7983 */ /* 0x000ee20000300a00 */
[----:B----4-:R-:W-:Y:S03]  /*32240*/  HMMA.1688.F32.TF32 R196, R232, R48, R68 ;  /* 0x00000030e8c4723c */ /* 0x010fe60000081044 */
[----:B------:R-:W4:Y:S04]  /*32250*/  LDL.LU.64 R68, [R1+0xce0] ;  /* 0x000ce00001447983 */ /* 0x000f280000300a00 */
[----:B------:R-:W4:Y:S01]  /*32260*/  LDL.LU.64 R70, [R1+0xce8] ;  /* 0x000ce80001467983 */ /* 0x000f220000300a00 */
[----:B------:R-:W-:Y:S01]  /*32270*/  HMMA.1688.F32.TF32 R216, R236, R8, R216 ;  /* 0x00000008ecd8723c */ /* 0x000fe200000810d8 */
[----:B------:R-:W-:-:S02]  /*32280*/  IMAD.MOV.U32 R18, RZ, RZ, R222 ;  /* 0x000000ffff127224 */ /* 0x000fc400078e00de */
[----:B------:R-:W-:Y:S01]  /*32290*/  LDS R236, [R252+0x60300] ;  /* 0x06030000fcec7984 */ /* 0x000fe20000000800 */
[----:B------:R-:W-:-:S03]  /*322a0*/  IMAD.MOV.U32 R14, RZ, RZ, R223 ;  /* 0x000000ffff0e7224 */ /* 0x000fc600078e00df */
[----:B------:R-:W-:Y:S01]  /*322b0*/  LDS R238, [R252+0x61300] ;  /* 0x06130000fcee7984 */ /* 0x000fe20000000800 */
[C---:B------:R-:W-:Y:S03]  /*322c0*/  HMMA.1688.F32.TF32 R172, R232.reuse, R64, R240 ;  /* 0x00000040e8ac723c */ /* 0x040fe600000810f0 */
[----:B------:R-:W-:Y:S04]  /*322d0*/  LDS R237, [R0+0x60300] ;  /* 0x0603000000ed7984 */ /* 0x000fe80000000800 */
[----:B------:R-:W1:Y:S01]  /*322e0*/  LDS R239, [R0+0x61300] ;  /* 0x0613000000ef7984 */ /* 0x000e620000000800 */
[C---:B------:R-:W-:Y:S03]  /*322f0*/  HMMA.1688.F32.TF32 R176, R232.reuse, R60, R128 ;  /* 0x0000003ce8b0723c */ /* 0x040fe60000081080 */
[----:B------:R-:W-:Y:S04]  /*32300*/  LDS R240, [R252+0x60380] ;  /* 0x06038000fcf07984 */ /* 0x000fe80000000800 */
[----:B------:R-:W-:Y:S01]  /*32310*/  LDS R242, [R252+0x61380] ;  /* 0x06138000fcf27984 */ /* 0x000fe20000000800 */
[----:B------:R-:W-:Y:S01]  /*32320*/  MOV R15, R216 ;  /* 0x000000d8000f7202 */ /* 0x000fe20000000f00 */
[----:B------:R-:W-:Y:S01]  /*32330*/  IMAD.MOV.U32 R23, RZ, RZ, R217 ;  /* 0x000000ffff177224 */ /* 0x000fe200078e00d9 */
[----:B------:R-:W-:Y:S01]  /*32340*/  HMMA.1688.F32.TF32 R200, R232, R44, R124 ;  /* 0x0000002ce8c8723c */ /* 0x000fe2000008107c */
[----:B------:R-:W-:Y:S01]  /*32350*/  IMAD.MOV.U32 R22, RZ, RZ, R218 ;  /* 0x000000ffff167224 */ /* 0x000fe200078e00da */
[----:B------:R-:W-:Y:S01]  /*32360*/  LDS R241, [R0+0x60380] ;  /* 0x0603800000f17984 */ /* 0x000fe20000000800 */
[----:B------:R-:W-:-:S03]  /*32370*/  IMAD.MOV.U32 R19, RZ, RZ, R219 ;  /* 0x000000ffff137224 */ /* 0x000fc600078e00db */
[----:B------:R-:W1:Y:S02]  /*32380*/  LDS R243, [R0+0x61380] ;  /* 0x0613800000f37984 */ /* 0x000e640000000800 */
[C---:B------:R-:W-:Y:S08]  /*32390*/  HMMA.1688.F32.TF32 R204, R232.reuse, R40, R120 ;  /* 0x00000028e8cc723c */ /* 0x040ff00000081078 */
[C---:B------:R-:W-:Y:S08]  /*323a0*/  HMMA.1688.F32.TF32 R208, R232.reuse, R36, R116 ;  /* 0x00000024e8d0723c */ /* 0x040ff00000081074 */
[C---:B------:R-:W-:Y:S08]  /*323b0*/  HMMA.1688.F32.TF32 R228, R232.reuse, R16, R96 ;  /* 0x00000010e8e4723c */ /* 0x040ff00000081060 */
[----:B------:R-:W-:Y:S08]  /*323c0*/  HMMA.1688.F32.TF32 R212, R232, R32, R112 ;  /* 0x00000020e8d4723c */ /* 0x000ff00000081070 */
[----:B------:R-:W-:Y:S08]  /*323d0*/  HMMA.1688.F32.TF32 R84, R168, R64, R84 ;  /* 0x00000040a854723c */ /* 0x000ff00000081054 */
[C---:B------:R-:W-:Y:S08]  /*323e0*/  HMMA.1688.F32.TF32 R216, R232.reuse, R28, R108 ;  /* 0x0000001ce8d8723c */ /* 0x040ff0000008106c */
[C---:B------:R-:W-:Y:S08]  /*323f0*/  HMMA.1688.F32.TF32 R220, R232.reuse, R24, R104 ;  /* 0x00000018e8dc723c */ /* 0x040ff00000081068 */
[C---:B------:R-:W-:Y:S08]  /*32400*/  HMMA.1688.F32.TF32 R224, R232.reuse, R20, R100 ;  /* 0x00000014e8e0723c */ /* 0x040ff00000081064 */
[----:B------:R-:W-:Y:S01]  /*32410*/  HMMA.1688.F32.TF32 R232, R232, R12, R88 ;  /* 0x0000000ce8e8723c */ /* 0x000fe20000081058 */
[----:B------:R-:W4:Y:S04]  /*32420*/  LDL.LU.64 R88, [R1+0xcd0] ;  /* 0x000cd00001587983 */ /* 0x000f280000300a00 */
[----:B------:R-:W4:Y:S04]  /*32430*/  LDL.LU.64 R90, [R1+0xcd8] ;  /* 0x000cd800015a7983 */ /* 0x000f280000300a00 */
[----:B------:R1:W-:Y:S04]  /*32440*/  STL.64 [R1+0x400], R84 ;  /* 0x0004005401007387 */ /* 0x0003e80000100a00 */
[----:B------:R1:W-:Y:S04]  /*32450*/  STL.64 [R1+0x408], R86 ;  /* 0x0004085601007387 */ /* 0x0003e80000100a00 */
[----:B-1----:R-:W4:Y:S04]  /*32460*/  LDL.LU.64 R84, [R1+0xcc0] ;  /* 0x000cc00001547983 */ /* 0x002f280000300a00 */
[----:B------:R-:W4:Y:S01]  /*32470*/  LDL.LU.64 R86, [R1+0xcc8] ;  /* 0x000cc80001567983 */ /* 0x000f220000300a00 */
[C---:B--2---:R-:W-:Y:S03]  /*32480*/  HMMA.1688.F32.TF32 R96, R168.reuse, R60, R80 ;  /* 0x0000003ca860723c */ /* 0x044fe60000081050 */
[----:B------:R-:W2:Y:S05]  /*32490*/  LDL.LU.64 R80, [R1+0xcb0] ;  /* 0x000cb00001507983 */ /* 0x000eaa0000300a00 */
[C---:B---3--:R-:W-:Y:S11]  /*324a0*/  HMMA.1688.F32.TF32 R76, R168.reuse, R8, R76 ;  /* 0x00000008a84c723c */ /* 0x048ff6000008104c */
[----:B------:R-:W-:Y:S04]  /*324b0*/  @!UPT UIADD3 URZ, URZ, URZ, URZ ;  /* 0x0000003f3f3ff290 */ /* 0x000fe8000fffe03f */
[----:B------:R-:W-:Y:S04]  /*324c0*/  STL.64 [R1+0x4e0], R96 ;  /* 0x0004e06001007387 */ /* 0x000fe80000100a00 */
[----:B------:R1:W-:Y:S04]  /*324d0*/  STL.64 [R1+0x4e8], R98 ;  /* 0x0004e86201007387 */ /* 0x0003e80000100a00 */
[----:B------:R-:W2:Y:S01]  /*324e0*/  LDL.LU.64 R82, [R1+0xcb8] ;  /* 0x000cb80001527983 */ /* 0x000ea20000300a00 */
[C---:B-1----:R-:W-:Y:S08]  /*324f0*/  HMMA.1688.F32.TF32 R96, R168.reuse, R4, R92 ;  /* 0x00000004a860723c */ /* 0x042ff0000008105c */
[C---:B------:R-:W-:Y:S01]  /*32500*/  HMMA.1688.F32.TF32 R92, R168.reuse, R56, R72 ;  /* 0x00000038a85c723c */ /* 0x040fe20000081048 */
[----:B------:R1:W-:Y:S04]  /*32510*/  STL.64 [R1+0x4d0], R76 ;  /* 0x0004d04c01007387 */ /* 0x0003e80000100a00 */
[----:B------:R3:W-:Y:S04]  /*32520*/  STL.64 [R1+0x4d8], R78 ;  /* 0x0004d84e01007387 */ /* 0x0007e80000100a00 */
[----:B-1----:R-:W2:Y:S04]  /*32530*/  LDL.LU.64 R76, [R1+0xca0] ;  /* 0x000ca000014c7983 */ /* 0x002ea80000300a00 */
[----:B---3--:R-:W3:Y:S04]  /*32540*/  LDL.LU.64 R78, [R1+0xca8] ;  /* 0x000ca800014e7983 */ /* 0x008ee80000300a00 */
[----:B------:R-:W-:Y:S01]  /*32550*/  STL.64 [R1+0x4c0], R96 ;  /* 0x0004c06001007387 */ /* 0x000fe20000100a00 */
[C---:B----4-:R-:W-:Y:S03]  /*32560*/  HMMA.1688.F32.TF32 R68, R168.reuse, R52, R68 ;  /* 0x00000034a844723c */ /* 0x050fe60000081044 */
[----:B------:R-:W-:Y:S04]  /*32570*/  STL.64 [R1+0x4c8], R98 ;  /* 0x0004c86201007387 */ /* 0x000fe80000100a00 */
[----:B------:R-:W4:Y:S04]  /*32580*/  LDL.LU.64 R72, [R1+0xc90] ;  /* 0x000c900001487983 */ /* 0x000f280000300a00 */
[----:B------:R1:W-:Y:S04]  /*32590*/  STL.64 [R1+0x4b0], R92 ;  /* 0x0004b05c01007387 */ /* 0x0003e80000100a00 */
[----:B------:R1:W-:Y:S04]  /*325a0*/  STL.64 [R1+0x4b8], R94 ;  /* 0x0004b85e01007387 */ /* 0x0003e80000100a00 */
[----:B------:R-:W4:Y:S04]  /*325b0*/  LDL.LU.64 R74, [R1+0xc98] ;  /* 0x000c9800014a7983 */ /* 0x000f280000300a00 */
[----:B------:R1:W-:Y:S04]  /*325c0*/  STL.64 [R1+0x4a0], R68 ;  /* 0x0004a04401007387 */ /* 0x0003e80000100a00 */
[----:B------:R1:W-:Y:S04]  /*325d0*/  STL.64 [R1+0x4a8], R70 ;  /* 0x0004a84601007387 */ /* 0x0003e80000100a00 */
[----:B-1----:R-:W4:Y:S04]  /*325e0*/  LDL.LU.64 R92, [R1+0xc80] ;  /* 0x000c8000015c7983 */ /* 0x002f280000300a00 */
[----:B------:R-:W4:Y:S04]  /*325f0*/  LDL.LU.64 R94, [R1+0xc88] ;  /* 0x000c8800015e7983 */ /* 0x000f280000300a00 */
[----:B------:R-:W4:Y:S04]  /*32600*/  LDL.LU.64 R68, [R1+0xc70] ;  /* 0x000c700001447983 */ /* 0x000f280000300a00 */
[----:B------:R-:W4:Y:S01]  /*32610*/  LDL.LU.64 R70, [R1+0xc78] ;  /* 0x000c780001467983 */ /* 0x000f220000300a00 */
[C---:B------:R-:W-:Y:S03]  /*32620*/  HMMA.1688.F32.TF32 R96, R168.reuse, R48, R88 ;  /* 0x00000030a860723c */ /* 0x040fe60000081058 */
[----:B------:R-:W4:Y:S05]  /*32630*/  LDL.LU.64 R88, [R1+0xc60] ;  /* 0x000c600001587983 */ /* 0x000f2a0000300a00 */
[C---:B------:R-:W-:Y:S11]  /*32640*/  HMMA.1688.F32.TF32 R84, R168.reuse, R44, R84 ;  /* 0x0000002ca854723c */ /* 0x040ff60000081054 */
[----:B------:R-:W-:Y:S04]  /*32650*/  @!UPT UIADD3 URZ, URZ, URZ, URZ ;  /* 0x0000003f3f3ff290 */ /* 0x000fe8000fffe03f */
[----:B------:R-:W-:Y:S04]  /*32660*/  STL.64 [R1+0x490], R96 ;  /* 0x0004906001007387 */ /* 0x000fe80000100a00 */
[----:B------:R-:W-:Y:S04]  /*32670*/  STL.64 [R1+0x498], R98 ;  /* 0x0004986201007387 */ /* 0x000fe80000100a00 */
[----:B------:R-:W4:Y:S04]  /*32680*/  LDL.LU.64 R90, [R1+0xc68] ;  /* 0x000c6800015a7983 */ /* 0x000f280000300a00 */
[----:B------:R1:W-:Y:S04]  /*32690*/  STL.64 [R1+0x480], R84 ;  /* 0x0004805401007387 */ /* 0x0003e80000100a00 */
[----:B------:R1:W-:Y:S04]  /*326a0*/  STL.64 [R1+0x488], R86 ;  /* 0x0004885601007387 */ /* 0x0003e80000100a00 */
[----:B-1----:R-:W4:Y:S04]  /*326b0*/  LDL.LU.64 R84, [R1+0xc50] ;  /* 0x000c500001547983 */ /* 0x002f280000300a00 */
[----:B------:R-:W4:Y:S01]  /*326c0*/  LDL.LU.64 R86, [R1+0xc58] ;  /* 0x000c580001567983 */ /* 0x000f220000300a00 */
[C---:B--2---:R-:W-:Y:S03]  /*326d0*/  HMMA.1688.F32.TF32 R96, R168.reuse, R40, R80 ;  /* 0x00000028a860723c */ /* 0x044fe60000081050 */
[----:B------:R-:W2:Y:S11]  /*326e0*/  LDL.LU.64 R80, [R1+0xbf0] ;  /* 0x000bf00001507983 */ /* 0x000eb60000300a00 */
[----:B------:R-:W-:Y:S09]  /*326f0*/  @!UPT UIADD3 URZ, URZ, URZ, URZ ;  /* 0x0000003f3f3ff290 */ /* 0x000ff2000fffe03f */
[----:B------:R-:W-:Y:S04]  /*32700*/  STL.64 [R1+0x470], R96 ;  /* 0x0004706001007387 */ /* 0x000fe80000100a00 */
[----:B------:R4:W-:Y:S04]  /*32710*/  STL.64 [R1+0x478], R98 ;  /* 0x0004786201007387 */ /* 0x0009e80000100a00 */
[----:B------:R-:W2:Y:S01]  /*32720*/  LDL.LU.64 R82, [R1+0xbf8] ;  /* 0x000bf80001527983 */ /* 0x000ea20000300a00 */
[C---:B---3--:R-:W-:Y:S08]  /*32730*/  HMMA.1688.F32.TF32 R76, R168.reuse, R36, R76 ;  /* 0x00000024a84c723c */ /* 0x048ff0000008104c */
[C---:B----4-:R-:W-:Y:S11]  /*32740*/  HMMA.1688.F32.TF32 R96, R168.reuse, R32, R72 ;  /* 0x00000020a860723c */ /* 0x050ff60000081048 */
[----:B------:R-:W-:Y:S04]  /*32750*/  @!UPT UIADD3 URZ, URZ, URZ, URZ ;  /* 0x0000003f3f3ff290 */ /* 0x000fe8000fffe03f */
[----:B------:R1:W-:Y:S04]  /*32760*/  STL.64 [R1+0x460], R76 ;  /* 0x0004604c01007387 */ /* 0x0003e80000100a00 */
[----:B------:R3:W-:Y:S04]  /*32770*/  STL.64 [R1+0x468], R78 ;  /* 0x0004684e01007387 */ /* 0x0007e80000100a00 */
[----:B-1----:R-:W4:Y:S04]  /*32780*/  LDL.LU.64 R76, [R1+0xa80] ;  /* 0x000a8000014c7983 */ /* 0x002f280000300a00 */
[----:B---3--:R-:W4:Y:S04]  /*32790*/  LDL.LU.64 R78, [R1+0xa88] ;  /* 0x000a8800014e7983 */ /* 0x008f280000300a00 */
[----:B------:R-:W3:Y:S04]  /*327a0*/  LDL.LU.64 R72, [R1+0xa90] ;  /* 0x000a900001487983 */ /* 0x000ee80000300a00 */
[----:B------:R-:W3:Y:S04]  /*327b0*/  LDL.LU.64 R74, [R1+0xa98] ;  /* 0x000a9800014a7983 */ /* 0x000ee80000300a00 */
[----:B------:R-:W-:Y:S04]  /*327c0*/  STL.64 [R1+0x450], R96 ;  /* 0x0004506001007387 */ /* 0x000fe80000100a00 */
[----:B------:R1:W-:Y:S02]  /*327d0*/  STL.64 [R1+0x458], R98 ;  /* 0x0004586201007387 */ /* 0x0003e40000100a00 */
[C---:B-1----:R-:W-:Y:S02]  /*327e0*/  HMMA.1688.F32.TF32 R96, R168.reuse, R28, R92 ;  /* 0x0000001ca860723c */ /* 0x042fe4000008105c */
[----:B------:R-:W3:Y:S06]  /*327f0*/  LDL.LU.64 R92, [R1+0xac0] ;  /* 0x000ac000015c7983 */ /* 0x000eec0000300a00 */
[C---:B------:R-:W-:Y:S11]  /*32800*/  HMMA.1688.F32.TF32 R68, R168.reuse, R24, R68 ;  /* 0x00000018a844723c */ /* 0x040ff60000081044 */
[----:B------:R-:W-:Y:S04]  /*32810*/  @!UPT UIADD3 URZ, URZ, URZ, URZ ;  /* 0x0000003f3f3ff290 */ /* 0x000fe8000fffe03f */
[----:B------:R-:W-:Y:S04]  /*32820*/  STL.64 [R1+0x440], R96 ;  /* 0x0004406001007387 */ /* 0x000fe80000100a00 */
[----:B------:R-:W-:Y:S04]  /*32830*/  STL.64 [R1+0x448], R98 ;  /* 0x0004486201007387 */ /* 0x000fe80000100a00 */
[----:B------:R-:W3:Y:S04]  /*32840*/  LDL.LU.64 R94, [R1+0xac8] ;  /* 0x000ac800015e7983 */ /* 0x000ee80000300a00 */
[----:B------:R1:W-:Y:S04]  /*32850*/  STL.64 [R1+0x430], R68 ;  /* 0x0004304401007387 */ /* 0x0003e80000100a00 */
[----:B------:R1:W-:Y:S04]  /*32860*/  STL.64 [R1+0x438], R70 ;  /* 0x0004384601007387 */ /* 0x0003e80000100a00 */
[----:B-1----:R-:W3:Y:S04]  /*32870*/  LDL.LU.64 R68, [R1+0xad0] ;  /* 0x000ad00001447983 */ /* 0x002ee80000300a00 */
[----:B------:R-:W3:Y:S01]  /*32880*/  LDL.LU.64 R70, [R1+0xad8] ;  /* 0x000ad80001467983 */ /* 0x000ee20000300a00 */
[C---:B------:R-:W-:Y:S03]  /*32890*/  HMMA.1688.F32.TF32 R96, R168.reuse, R20, R88 ;  /* 0x00000014a860723c */ /* 0x040fe60000081058 */
[----:B------:R-:W3:Y:S05]  /*328a0*/  LDL.LU.64 R88, [R1+0xb00] ;  /* 0x000b000001587983 */ /* 0x000eea0000300a00 */
        /* <DEDUP_REMOVED lines=9> */
[----:B--2---:R-:W-:Y:S01]  /*32940*/  HMMA.1688.F32.TF32 R96, R168, R12, R80 ;  /* 0x0000000ca860723c */ /* 0x004fe20000081050 */
[----:B------:R-:W-:-:S02]  /*32950*/  IMAD.MOV.U32 R244, RZ, RZ, R38 ;  /* 0x000000fffff47224 */ /* 0x000fc400078e0026 */
[----:B------:R-:W-:Y:S01]  /*32960*/  LDS R168, [R2+0x62000] ;  /* 0x0620000002a87984 */ /* 0x000fe20000000800 */
[----:B------:R-:W-:Y:S02]  /*32970*/  IMAD.MOV.U32 R245, RZ, RZ, R39 ;  /* 0x000000fffff57224 */ /* 0x000fe400078e0027 */
[----:B------:R-:W-:Y:S01]  /*32980*/  IMAD.MOV.U32 R246, RZ, RZ, R35 ;  /* 0x000000fffff67224 */ /* 0x000fe200078e0023 */
[----:B------:R-:W-:Y:S01]  /*32990*/  LDS R170, [R2+0x63000] ;  /* 0x0630000002aa7984 */ /* 0x000fe20000000800 */
[----:B------:R-:W-:Y:S02]  /*329a0*/  IMAD.MOV.U32 R247, RZ, RZ, R34 ;  /* 0x000000fffff77224 */ /* 0x000fe400078e0022 */
[----:B------:R-:W-:Y:S01]  /*329b0*/  IMAD.MOV.U32 R248, RZ, RZ, R67 ;  /* 0x000000fffff87224 */ /* 0x000fe200078e0043 */
[----:B------:R-:W-:Y:S01]  /*329c0*/  LDS R169, [R3+0x62000] ;  /* 0x0620000003a97984 */ /* 0x000fe20000000800 */
[----:B------:R-:W-:Y:S02]  /*329d0*/  IMAD.MOV.U32 R249, RZ, RZ, R62 ;  /* 0x000000fffff97224 */ /* 0x000fe400078e003e */
[----:B------:R-:W-:Y:S01]  /*329e0*/  IMAD.MOV.U32 R250, RZ, RZ, R63 ;  /* 0x000000fffffa7224 */ /* 0x000fe200078e003f */
[----:B------:R-:W1:Y:S01]  /*329f0*/  LDS R171, [R3+0x63000] ;  /* 0x0630000003ab7984 */ /* 0x000e620000000800 */
[C---:B----4-:R-:W-:Y:S03]  /*32a00*/  HMMA.1688.F32.TF32 R80, R236.reuse, R64, R76 ;  /* 0x00000040ec50723c */ /* 0x050fe6000008104c */
[----:B------:R-:W2:Y:S04]  /*32a10*/  LDL.LU.64 R76, [R1+0xb30] ;  /* 0x000b3000014c7983 */ /* 0x000ea80000300a00 */
[----:B------:R-:W-:Y:S04]  /*32a20*/  STL.64 [R1+0x3f0], R96 ;  /* 0x0003f06001007387 */ /* 0x000fe80000100a00 */
[----:B------:R-:W-:Y:S04]  /*32a30*/  STL.64 [R1+0x3f8], R98 ;  /* 0x0003f86201007387 */ /* 0x000fe80000100a00 */
[----:B------:R-:W2:Y:S01]  /*32a40*/  LDL.LU.64 R78, [R1+0xb38] ;  /* 0x000b3800014e7983 */ /* 0x000ea20000300a00 */
[C---:B---3--:R-:W-:Y:S07]  /*32a50*/  HMMA.1688.F32.TF32 R72, R236.reuse, R60, R72 ;  /* 0x0000003cec48723c */ /* 0x048fee0000081048 */
[----:B------:R3:W-:Y:S04]  /*32a60*/  STL.64 [R1+0x3e0], R80 ;  /* 0x0003e05001007387 */ /* 0x0007e80000100a00 */
[----:B------:R4:W-:Y:S04]  /*32a70*/  STL.64 [R1+0x3e8], R82 ;  /* 0x0003e85201007387 */ /* 0x0009e80000100a00 */
[----:B---3--:R-:W3:Y:S04]  /*32a80*/  LDL.LU.64 R80, [R1+0xb70] ;  /* 0x000b700001507983 */ /* 0x008ee80000300a00 */
[----:B----4-:R-:W3:Y:S04]  /*32a90*/  LDL.LU.64 R82, [R1+0xb78] ;  /* 0x000b780001527983 */ /* 0x010ee80000300a00 */
[----:B------:R4:W-:Y:S01]  /*32aa0*/  STL.64 [R1+0x3d0], R72 ;  /* 0x0003d04801007387 */ /* 0x0009e20000100a00 */
[C---:B------:R-:W-:Y:S03]  /*32ab0*/  HMMA.1688.F32.TF32 R96, R236.reuse, R8, R92 ;  /* 0x00000008ec60723c */ /* 0x040fe6000008105c */
[----:B------:R1:W-:Y:S04]  /*32ac0*/  STL.64 [R1+0x3d8], R74 ;  /* 0x0003d84a01007387 */ /* 0x0003e80000100a00 */
[----:B----4-:R-:W4:Y:S04]  /*32ad0*/  LDL.LU.64 R72, [R1+0xb90] ;  /* 0x000b900001487983 */ /* 0x010f280000300a00 */
[----:B-1----:R-:W4:Y:S04]  /*32ae0*/  LDL.LU.64 R74, [R1+0xb98] ;  /* 0x000b9800014a7983 */ /* 0x002f280000300a00 */
[----:B------:R-:W4:Y:S01]  /*32af0*/  LDL.LU.64 R92, [R1+0xbb0] ;  /* 0x000bb000015c7983 */ /* 0x000f220000300a00 */
[C---:B------:R-:W-:Y:S07]  /*32b00*/  HMMA.1688.F32.TF32 R68, R236.reuse, R4, R68 ;  /* 0x00000004ec44723c */ /* 0x040fee0000081044 */
[----:B------:R-:W-:Y:S04]  /*32b10*/  STL.64 [R1+0x3c0], R96 ;  /* 0x0003c06001007387 */ /* 0x000fe80000100a00 */
[----:B------:R-:W-:Y:S04]  /*32b20*/  STL.64 [R1+0x3c8], R98 ;  /* 0x0003c86201007387 */ /* 0x000fe80000100a00 */
[----:B------:R-:W4:Y:S08]  /*32b30*/  LDL.LU.64 R94, [R1+0xbb8] ;  /* 0x000bb800015e7983 */ /* 0x000f300000300a00 */
[----:B------:R1:W-:Y:S04]  /*32b40*/  STL.64 [R1+0x3b0], R68 ;  /* 0x0003b04401007387 */ /* 0x0003e80000100a00 */
[----:B------:R1:W-:Y:S04]  /*32b50*/  STL.64 [R1+0x3b8], R70 ;  /* 0x0003b84601007387 */ /* 0x0003e80000100a00 */
[----:B-1----:R-:W4:Y:S04]  /*32b60*/  LDL.LU.64 R68, [R1+0xbe0] ;  /* 0x000be00001447983 */ /* 0x002f280000300a00 */
        /* <DEDUP_REMOVED lines=13> */
[----:B------:R-:W2:Y:S04]  /*32c40*/  LDL.LU.64 R76, [R1+0xd70] ;  /* 0x000d7000014c7983 */ /* 0x000ea80000300a00 */
[----:B------:R-:W2:Y:S11]  /*32c50*/  LDL.LU.64 R78, [R1+0xd78] ;  /* 0x000d7800014e7983 */ /* 0x000eb60000300a00 */
[----:B------:R-:W-:Y:S05]  /*32c60*/  @!UPT UIADD3 URZ, URZ, URZ, URZ ;  /* 0x0000003f3f3ff290 */ /* 0x000fea000fffe03f */
[----:B------:R-:W-:Y:S04]  /*32c70*/  STL.64 [R1+0x380], R96 ;  /* 0x0003806001007387 */ /* 0x000fe80000100a00 */
[----:B------:R3:W-:Y:S02]  /*32c80*/  STL.64 [R1+0x388], R98 ;  /* 0x0003886201007387 */ /* 0x0007e40000100a00 */
[C---:B---3--:R-:W-:Y:S02]  /*32c90*/  HMMA.1688.F32.TF32 R96, R236.reuse, R44, R80 ;  /* 0x0000002cec60723c */ /* 0x048fe40000081050 */
[----:B------:R-:W3:Y:S06]  /*32ca0*/  LDL.LU.64 R80, [R1+0xdc0] ;  /* 0x000dc00001507983 */ /* 0x000eec0000300a00 */
[C---:B----4-:R-:W-:Y:S11]  /*32cb0*/  HMMA.1688.F32.TF32 R72, R236.reuse, R40, R72 ;  /* 0x00000028ec48723c */ /* 0x050ff60000081048 */
[----:B------:R-:W-:Y:S04]  /*32cc0*/  @!UPT UIADD3 URZ, URZ, URZ, URZ ;  /* 0x0000003f3f3ff290 */ /* 0x000fe8000fffe03f */
[----:B------:R-:W-:Y:S04]  /*32cd0*/  STL.64 [R1+0x370], R96 ;  /* 0x0003706001007387 */ /* 0x000fe80000100a00 */
[----:B------:R1:W-:Y:S04]  /*32ce0*/  STL.64 [R1+0x378], R98 ;  /* 0x0003786201007387 */ /* 0x0003e80000100a00 */
[----:B------:R-:W3:Y:S01]  /*32cf0*/  LDL.LU.64 R82, [R1+0xdc8] ;  /* 0x000dc80001527983 */ /* 0x000ee20000300a00 */
[C---:B-1----:R-:W-:Y:S03]  /*32d00*/  HMMA.1688.F32.TF32 R96, R236.reuse, R36, R92 ;  /* 0x00000024ec60723c */ /* 0x042fe6000008105c */
[----:B------:R1:W-:Y:S04]  /*32d10*/  STL.64 [R1+0x360], R72 ;  /* 0x0003604801007387 */ /* 0x0003e80000100a00 */
[----:B------:R4:W-:Y:S04]  /*32d20*/  STL.64 [R1+0x368], R74 ;  /* 0x0003684a01007387 */ /* 0x0009e80000100a00 */
[----:B-1----:R-:W3:Y:S04]  /*32d30*/  LDL.LU.64 R72, [R1+0xdb0] ;  /* 0x000db00001487983 */ /* 0x002ee80000300a00 */
[----:B----4-:R-:W3:Y:S04]  /*32d40*/  LDL.LU.64 R74, [R1+0xdb8] ;  /* 0x000db800014a7983 */ /* 0x010ee80000300a00 */
[----:B------:R-:W3:Y:S01]  /*32d50*/  LDL.LU.64 R92, [R1+0xd60] ;  /* 0x000d6000015c7983 */ /* 0x000ee20000300a00 */
[C---:B------:R-:W-:Y:S03]  /*32d60*/  HMMA.1688.F32.TF32 R68, R236.reuse, R32, R68 ;  /* 0x00000020ec44723c */ /* 0x040fe60000081044 */
[----:B------:R-:W-:Y:S04]  /*32d70*/  STL.64 [R1+0x350], R96 ;  /* 0x0003506001007387 */ /* 0x000fe80000100a00 */
[----:B------:R-:W-:Y:S04]  /*32d80*/  STL.64 [R1+0x358], R98 ;  /* 0x0003586201007387 */ /* 0x000fe80000100a00 */
[----:B------:R-:W3:Y:S11]  /*32d90*/  LDL.LU.64 R94, [R1+0xd68] ;  /* 0x000d6800015e7983 */ /* 0x000ef60000300a00 */
[----:B------:R-:W-:Y:S01]  /*32da0*/  @!UPT UIADD3 URZ, URZ, URZ, URZ ;  /* 0x0000003f3f3ff290 */ /* 0x000fe2000fffe03f */
        /* <DEDUP_REMOVED lines=15> */
[C---:B--2---:R-:W-:Y:S11]  /*32ea0*/  HMMA.1688.F32.TF32 R76, R236.reuse, R20, R76 ;  /* 0x00000014ec4c723c */ /* 0x044ff6000008104c */
[----:B------:R-:W-:Y:S11]  /*32eb0*/  @!UPT UIADD3 URZ, URZ, URZ, URZ ;  /* 0x0000003f3f3ff290 */ /* 0x000ff6000fffe03f */
[----:B------:R-:W-:Y:S01]  /*32ec0*/  @!UPT UIADD3 URZ, URZ, URZ, URZ ;  /* 0x0000003f3f3ff290 */ /* 0x000fe2000fffe03f */
[----:B------:R1:W-:Y:S04]  /*32ed0*/  STL.64 [R1+0x310], R76 ;  /* 0x0003104c01007387 */ /* 0x0003e80000100a00 */
[----:B------:R2:W-:Y:S04]  /*32ee0*/  STL.64 [R1+0x318], R78 ;  /* 0x0003184e01007387 */ /* 0x0005e80000100a00 */
[----:B-1----:R-:W4:Y:S04]  /*32ef0*/  LDL.LU.64 R76, [R1+0xd80] ;  /* 0x000d8000014c7983 */ /* 0x002f280000300a00 */
[----:B--2---:R-:W4:Y:S01]  /*32f00*/  LDL.LU.64 R78, [R1+0xd88] ;  /* 0x000d8800014e7983 */ /* 0x004f220000300a00 */
[C---:B---3--:R-:W-:Y:S03]  /*32f10*/  HMMA.1688.F32.TF32 R96, R236.reuse, R16, R80 ;  /* 0x00000010ec60723c */ /* 0x048fe60000081050 */
[----:B------:R-:W2:Y:S05]  /*32f20*/  LDL.LU.64 R80, [R1+0xd40] ;  /* 0x000d400001507983 */ /* 0x000eaa0000300a00 */
[----:B------:R-:W-:Y:S11]  /*32f30*/  HMMA.1688.F32.TF32 R72, R236, R12, R72 ;  /* 0x0000000cec48723c */ /* 0x000ff60000081048 */
[----:B------:R-:W-:Y:S04]  /*32f40*/  @!UPT UIADD3 URZ, URZ, URZ, URZ ;  /* 0x0000003f3f3ff290 */ /* 0x000fe8000fffe03f */
[----:B------:R-:W-:Y:S04]  /*32f50*/  STL.64 [R1+0x300], R96 ;  /* 0x0003006001007387 */ /* 0x000fe80000100a00 */
[----:B------:R1:W-:Y:S04]  /*32f60*/  STL.64 [R1+0x308], R98 ;  /* 0x0003086201007387 */ /* 0x0003e80000100a00 */
[----:B------:R-:W2:Y:S01]  /*32f70*/  LDL.LU.64 R82, [R1+0xd48] ;  /* 0x000d480001527983 */ /* 0x000ea20000300a00 */
[----:B------:R-:W-:-:S03]  /*32f80*/  IMAD.MOV.U32 R251, RZ, RZ, R11 ;  /* 0x000000fffffb7224 */ /* 0x000fc600078e000b */
[----:B------:R-:W-:Y:S01]  /*32f90*/  LDS R236, [R2+0x62080] ;  /* 0x0620800002ec7984 */ /* 0x000fe20000000800 */
[C---:B-1----:R-:W-:Y:S03]  /*32fa0*/  HMMA.1688.F32.TF32 R96, R240.reuse, R64, R92 ;  /* 0x00000040f060723c */ /* 0x042fe6000008105c */
[----:B------:R-:W-:Y:S04]  /*32fb0*/  LDS R238, [R2+0x63080] ;  /* 0x0630800002ee7984 */ /* 0x000fe80000000800 */
[----:B------:R-:W-:Y:S04]  /*32fc0*/  LDS R237, [R3+0x62080] ;  /* 0x0620800003ed7984 */ /* 0x000fe80000000800 */
[----:B------:R1:W-:Y:S04]  /*32fd0*/  STL.64 [R1+0x2f0], R72 ;  /* 0x0002f04801007387 */ /* 0x0003e80000100a00 */
[----:B------:R3:W-:Y:S04]  /*32fe0*/  STL.64 [R1+0x2f8], R74 ;  /* 0x0002f84a01007387 */ /* 0x0007e80000100a00 */
[----:B------:R-:W2:Y:S04]  /*32ff0*/  LDS R239, [R3+0x63080] ;  /* 0x0630800003ef7984 */ /* 0x000ea80000000800 */
[----:B-1----:R-:W2:Y:S04]  /*33000*/  LDL.LU.64 R72, [R1+0xd30] ;  /* 0x000d300001487983 */ /* 0x002ea80000300a00 */
[----:B---3--:R-:W3:Y:S01]  /*33010*/  LDL.LU.64 R74, [R1+0xd38] ;  /* 0x000d3800014a7983 */ /* 0x008ee20000300a00 */
[C---:B------:R-:W-:Y:S03]  /*33020*/  HMMA.1688.F32.TF32 R92, R240.reuse, R60, R68 ;  /* 0x0000003cf05c723c */ /* 0x040fe60000081044 */
[----:B------:R-:W3:Y:S04]  /*33030*/  LDL.LU.64 R68, [R1+0xd10] ;  /* 0x000d100001447983 */ /* 0x000ee80000300a00 */
[----:B------:R-:W-:Y:S04]  /*33040*/  STL.64 [R1+0x2e0], R96 ;  /* 0x0002e06001007387 */ /* 0x000fe80000100a00 */
[----:B------:R-:W-:Y:S04]  /*33050*/  STL.64 [R1+0x2e8], R98 ;  /* 0x0002e86201007387 */ /* 0x000fe80000100a00 */
[----:B------:R-:W3:Y:S01]  /*33060*/  LDL.LU.64 R70, [R1+0xd18] ;  /* 0x000d180001467983 */ /* 0x000ee20000300a00 */
[C---:B------:R-:W-:Y:S07]  /*33070*/  HMMA.1688.F32.TF32 R88, R240.reuse, R8, R88 ;  /* 0x00000008f058723c */ /* 0x040fee0000081058 */
[----:B------:R-:W-:Y:S01]  /*33080*/  STL.64 [R1+0x2d0], R92 ;  /* 0x0002d05c01007387 */ /* 0x000fe20000100a00 */
[C---:B------:R-:W-:Y:S03]  /*33090*/  HMMA.1688.F32.TF32 R84, R240.reuse, R4, R84 ;  /* 0x00000004f054723c */ /* 0x040fe60000081054 */
[----:B------:R-:W-:Y:S11]  /*330a0*/  STL.64 [R1+0x2d8], R94 ;  /* 0x0002d85e01007387 */ /* 0x000ff60000100a00 */
[----:B------:R-:W-:Y:S01]  /*330b0*/  @!UPT UIADD3 URZ, URZ, URZ, URZ ;  /* 0x0000003f3f3ff290 */ /* 0x000fe2000fffe03f */
[----:B------:R-:W-:Y:S04]  /*330c0*/  STL.64 [R1+0x2c0], R88 ;  /* 0x0002c05801007387 */ /* 0x000fe80000100a00 */
[----:B------:R-:W-:Y:S04]  /*330d0*/  STL.64 [R1+0x2c8], R90 ;  /* 0x0002c85a01007387 */ /* 0x000fe80000100a00 */
[----:B------:R-:W-:Y:S04]  /*330e0*/  STL.64 [R1+0x2b0], R84 ;  /* 0x0002b05401007387 */ /* 0x000fe80000100a00 */
[----:B------:R-:W-:Y:S01]  /*330f0*/  STL.64 [R1+0x2b8], R86 ;  /* 0x0002b85601007387 */ /* 0x000fe20000100a00 */
[C---:B----4-:R-:W-:Y:S11]  /*33100*/  HMMA.1688.F32.TF32 R76, R240.reuse, R56, R76 ;  /* 0x00000038f04c723c */ /* 0x050ff6000008104c */
[----:B------:R-:W-:Y:S11]  /*33110*/  @!UPT UIADD3 URZ, URZ, URZ, URZ ;  /* 0x0000003f3f3ff290 */ /* 0x000ff6000fffe03f */
[----:B------:R-:W-:Y:S02]  /*33120*/  @!UPT UIADD3 URZ, URZ, URZ, URZ ;  /* 0x0000003f3f3ff290 */ /* 0x000fe4000fffe03f */
[----:B------:R-:W-:Y:S02]  /*33130*/  IMAD.MOV.U32 R56, RZ, RZ, R79 ;  /* 0x000000ffff387224 */ /* 0x000fe400078e004f */
[----:B------:R-:W-:Y:S02]  /*33140*/  IMAD.MOV.U32 R61, RZ, RZ, R76 ;  /* 0x000000ffff3d7224 */ /* 0x000fe400078e004c */
[----:B------:R-:W-:Y:S02]  /*33150*/  IMAD.MOV.U32 R60, RZ, RZ, R77 ;  /* 0x000000ffff3c7224 */ /* 0x000fe400078e004d */
[----:B------:R-:W-:Y:S01]  /*33160*/  IMAD.MOV.U32 R57, RZ, RZ, R78 ;  /* 0x000000ffff397224 */ /* 0x000fe200078e004e */
[----:B------:R-:W4:Y:S04]  /*33170*/  LDL.LU.64 R76, [R1+0xd00] ;  /* 0x000d0000014c7983 */ /* 0x000f280000300a00 */
[----:B------:R-:W4:Y:S04]  /*33180*/  LDL.LU.64 R78, [R1+0xd08] ;  /* 0x000d0800014e7983 */ /* 0x000f280000300a00 */
[----:B------:R1:W-:Y:S01]  /*33190*/  STL [R1+0x33ec], R56 ;  /* 0x0033ec3801007387 */ /* 0x0003e20000100800 */
[C---:B--2---:R-:W-:Y:S03]  /*331a0*/  HMMA.1688.F32.TF32 R80, R240.reuse, R52, R80 ;  /* 0x00000034f050723c */ /* 0x044fe60000081050 */
[----:B------:R-:W-:Y:S04]  /*331b0*/  STL [R1+0x33e8], R57 ;  /* 0x0033e83901007387 */ /* 0x000fe80000100800 */
[----:B------:R2:W-:Y:S04]  /*331c0*/  STL [R1+0x33e4], R60 ;  /* 0x0033e43c01007387 */ /* 0x0005e80000100800 */
[----:B------:R1:W-:Y:S01]  /*331d0*/  STL [R1+0x33e0], R61 ;  /* 0x0033e03d01007387 */ /* 0x0003e20000100800 */
[C---:B---3--:R-:W-:Y:S11]  /*331e0*/  HMMA.1688.F32.TF32 R72, R240.reuse, R48, R72 ;  /* 0x00000030f048723c */ /* 0x048ff60000081048 */
[----:B------:R-:W-:Y:S01]  /*331f0*/  @!UPT UIADD3 URZ, URZ, URZ, URZ ;  /* 0x0000003f3f3ff290 */ /* 0x000fe2000fffe03f */
[----:B------:R-:W-:Y:S02]  /*33200*/  IMAD.MOV.U32 R52, RZ, RZ, R83 ;  /* 0x000000ffff347224 */ /* 0x000fe400078e0053 */
[----:B------:R-:W-:Y:S01]  /*33210*/  IMAD.MOV.U32 R53, RZ, RZ, R82 ;  /* 0x000000ffff357224 */ /* 0x000fe200078e0052 */
[----:B------:R-:W-:Y:S01]  /*33220*/  HMMA.1688.F32.TF32 R68, R240, R44, R68 ;  /* 0x0000002cf044723c */ /* 0x000fe20000081044 */
[----:B------:R-:W-:Y:S04]  /*33230*/  STL.64 [R1+0x290], R80 ;  /* 0x0002905001007387 */ /* 0x000fe80000100a00 */
[----:B------:R-:W-:Y:S04]  /*33240*/  STL [R1+0x33f4], R52 ;  /* 0x0033f43401007387 */ /* 0x000fe80000100800 */
[----:B-1----:R-:W-:Y:S01]  /*33250*/  IMAD.MOV.U32 R56, RZ, RZ, R72 ;  /* 0x000000ffff387224 */ /* 0x002fe200078e0048 */
[----:B--2---:R-:W-:Y:S01]  /*33260*/  MOV R60, R74 ;  /* 0x0000004a003c7202 */ /* 0x004fe20000000f00 */
[----:B------:R1:W-:Y:S01]  /*33270*/  STL [R1+0x33f0], R53 ;  /* 0x0033f03501007387 */ /* 0x0003e20000100800 */
[----:B------:R-:W-:-:S02]  /*33280*/  IMAD.MOV.U32 R57, RZ, RZ, R73 ;  /* 0x000000ffff397224 */ /* 0x000fc400078e0049 */
[----:B------:R-:W-:Y:S01]  /*33290*/  IMAD.MOV.U32 R61, RZ, RZ, R75 ;  /* 0x000000ffff3d7224 */ /* 0x000fe200078e004b */
[----:B------:R-:W2:Y:S04]  /*332a0*/  LDL.LU.64 R72, [R1+0xc30] ;  /* 0x000c300001487983 */ /* 0x000ea80000300a00 */
[----:B------:R-:W2:Y:S04]  /*332b0*/  LDL.LU.64 R74, [R1+0xc38] ;  /* 0x000c3800014a7983 */ /* 0x000ea80000300a00 */
[----:B------:R-:W-:Y:S04]  /*332c0*/  STL [R1+0x3404], R56 ;  /* 0x0034043801007387 */ /* 0x000fe80000100800 */
[----:B------:R-:W-:Y:S01]  /*332d0*/  STL [R1+0x3400], R57 ;  /* 0x0034003901007387 */ /* 0x000fe20000100800 */
[----:B------:R-:W-:-:S02]  /*332e0*/  IMAD.MOV.U32 R49, RZ, RZ, R68 ;  /* 0x000000ffff317224 */ /* 0x000fc400078e0044 */
[----:B------:R-:W-:Y:S01]  /*332f0*/  IMAD.MOV.U32 R48, RZ, RZ, R69 ;  /* 0x000000ffff307224 */ /* 0x000fe200078e0045 */
[----:B------:R-:W-:Y:S01]  /*33300*/  STL [R1+0x33fc], R60 ;  /* 0x0033fc3c01007387 */ /* 0x000fe20000100800 */
[----:B------:R-:W-:Y:S02]  /*33310*/  IMAD.MOV.U32 R45, RZ, RZ, R70 ;  /* 0x000000ffff2d7224 */ /* 0x000fe400078e0046 */
[----:B------:R-:W-:Y:S01]  /*33320*/  IMAD.MOV.U32 R44, RZ, RZ, R71 ;  /* 0x000000ffff2c7224 */ /* 0x000fe200078e0047 */
[----:B------:R3:W-:Y:S04]  /*33330*/  STL [R1+0x33f8], R61 ;  /* 0x0033f83d01007387 */ /* 0x0007e80000100800 */
[----:B------:R-:W2:Y:S04]  /*33340*/  LDL.LU.64 R68, [R1+0xc20] ;  /* 0x000c200001447983 */ /* 0x000ea80000300a00 */
[----:B------:R-:W2:Y:S04]  /*33350*/  LDL.LU.64 R70, [R1+0xc28] ;  /* 0x000c280001467983 */ /* 0x000ea80000300a00 */
[----:B------:R-:W-:Y:S04]  /*33360*/  STL [R1+0x3414], R44 ;  /* 0x0034142c01007387 */ /* 0x000fe80000100800 */
[----:B------:R-:W-:Y:S04]  /*33370*/  STL [R1+0x3410], R45 ;  /* 0x0034102d01007387 */ /* 0x000fe80000100800 */
[----:B------:R1:W-:Y:S04]  /*33380*/  STL [R1+0x340c], R48 ;  /* 0x00340c3001007387 */ /* 0x0003e80000100800 */
[----:B------:R1:W-:Y:S04]  /*33390*/  STL [R1+0x3408], R49 ;  /* 0x0034083101007387 */ /* 0x0003e80000100800 */
[----:B------:R-:W2:Y:S04]  /*333a0*/  LDL.LU.64 R84, [R1+0xc10] ;  /* 0x000c100001547983 */ /* 0x000ea80000300a00 */
[----:B------:R-:W2:Y:S01]  /*333b0*/  LDL.LU.64 R86, [R1+0xc18] ;  /* 0x000c180001567983 */ /* 0x000ea20000300a00 */
[C---:B----4-:R-:W-:Y:S11]  /*333c0*/  HMMA.1688.F32.TF32 R76, R240.reuse, R40, R76 ;  /* 0x00000028f04c723c */ /* 0x050ff6000008104c */
[----:B------:R-:W-:Y:S11]  /*333d0*/  @!UPT UIADD3 URZ, URZ, URZ, URZ ;  /* 0x0000003f3f3ff290 */ /* 0x000ff6000fffe03f */
[----:B------:R-:W-:Y:S02]  /*333e0*/  @!UPT UIADD3 URZ, URZ, URZ, URZ ;  /* 0x0000003f3f3ff290 */ /* 0x000fe4000fffe03f */
[----:B-1----:R-:W-:Y:S02]  /*333f0*/  IMAD.MOV.U32 R53, RZ, RZ, R79 ;  /* 0x000000ffff357224 */ /* 0x002fe400078e004f */
[----:B------:R-:W-:Y:S02]  /*33400*/  IMAD.MOV.U32 R52, RZ, RZ, R78 ;  /* 0x000000ffff347224 */ /* 0x000fe400078e004e */
[----:B---3--:R-:W-:Y:S02]  /*33410*/  IMAD.MOV.U32 R61, RZ, RZ, R77 ;  /* 0x000000ffff3d7224 */ /* 0x008fe400078e004d */
[----:B------:R-:W-:Y:S01]  /*33420*/  IMAD.MOV.U32 R60, RZ, RZ, R76 ;  /* 0x000000ffff3c7224 */ /* 0x000fe200078e004c */
[----:B------:R-:W-:Y:S04]  /*33430*/  STL [R1+0x3424], R53 ;  /* 0x0034243501007387 */ /* 0x000fe80000100800 */
[----:B------:R-:W-:Y:S04]  /*33440*/  STL [R1+0x3420], R52 ;  /* 0x0034203401007387 */ /* 0x000fe80000100800 */
[----:B------:R1:W-:Y:S04]  /*33450*/  STL [R1+0x341c], R61 ;  /* 0x00341c3d01007387 */ /* 0x0003e80000100800 */
[----:B------:R3:W-:Y:S04]  /*33460*/  STL [R1+0x3418], R60 ;  /* 0x0034183c01007387 */ /* 0x0007e80000100800 */
[----:B------:R-:W4:Y:S04]  /*33470*/  LDL.LU.64 R80, [R1+0xc00] ;  /* 0x000c000001507983 */ /* 0x000f280000300a00 */
[----:B------:R-:W4:Y:S04]  /*33480*/  LDL.LU.64 R82, [R1+0xc08] ;  /* 0x000c080001527983 */ /* 0x000f280000300a00 */
[----:B------:R-:W4:Y:S04]  /*33490*/  LDL.LU.64 R76, [R1+0xbd0] ;  /* 0x000bd000014c7983 */ /* 0x000f280000300a00 */
[----:B------:R-:W4:Y:S01]  /*334a0*/  LDL.LU.64 R78, [R1+0xbd8] ;  /* 0x000bd800014e7983 */ /* 0x000f220000300a00 */
[C---:B--2---:R-:W-:Y:S08]  /*334b0*/  HMMA.1688.F32.TF32 R72, R240.reuse, R36, R72 ;  /* 0x00000024f048723c */ /* 0x044ff00000081048 */
[----:B------:R-:W-:Y:S11]  /*334c0*/  HMMA.1688.F32.TF32 R68, R240, R32, R68 ;  /* 0x00000020f044723c */ /* 0x000ff60000081044 */
[----:B------:R-:W-:Y:S05]  /*334d0*/  @!UPT UIADD3 URZ, URZ, URZ, URZ ;  /* 0x0000003f3f3ff290 */ /* 0x000fea000fffe03f */
[----:B------:R-:W-:Y:S01]  /*334e0*/  IMAD.MOV.U32 R57, RZ, RZ, R75 ;  /* 0x000000ffff397224 */ /* 0x000fe200078e004b */
[----:B------:R-:W-:Y:S01]  /*334f0*/  MOV R56, R74 ;  /* 0x0000004a00387202 */ /* 0x000fe20000000f00 */
[----:B------:R-:W-:Y:S02]  /*33500*/  IMAD.MOV.U32 R48, RZ, RZ, R72 ;  /* 0x000000ffff307224 */ /* 0x000fe400078e0048 */
[----:B------:R-:W-:Y:S02]  /*33510*/  IMAD.MOV.U32 R49, RZ, RZ, R73 ;  /* 0x000000ffff317224 */ /* 0x000fe400078e0049 */
[----:B------:R-:W2:Y:S04]  /*33520*/  LDL.LU.64 R72, [R1+0xbc0] ;  /* 0x000bc00001487983 */ /* 0x000ea80000300a00 */
[----:B------:R-:W2:Y:S04]  /*33530*/  LDL.LU.64 R74, [R1+0xbc8] ;  /* 0x000bc800014a7983 */ /* 0x000ea80000300a00 */
[----:B------:R-:W-:Y:S04]  /*33540*/  STL [R1+0x3434], R57 ;  /* 0x0034343901007387 */ /* 0x000fe80000100800 */
[----:B------:R-:W-:Y:S04]  /*33550*/  STL [R1+0x3430], R56 ;  /* 0x0034303801007387 */ /* 0x000fe80000100800 */
[----:B------:R4:W-:Y:S01]  /*33560*/  STL [R1+0x342c], R49 ;  /* 0x00342c3101007387 */ /* 0x0009e20000100800 */
[----:B-1----:R-:W-:-:S02]  /*33570*/  IMAD.MOV.U32 R61, RZ, RZ, R68 ;  /* 0x000000ffff3d7224 */ /* 0x002fc400078e0044 */
[----:B---3--:R-:W-:Y:S01]  /*33580*/  IMAD.MOV.U32 R60, RZ, RZ, R69 ;  /* 0x000000ffff3c7224 */ /* 0x008fe200078e0045 */
[----:B------:R1:W-:Y:S01]  /*33590*/  STL [R1+0x3428], R48 ;  /* 0x0034283001007387 */ /* 0x0003e20000100800 */
[----:B------:R-:W-:Y:S02]  /*335a0*/  IMAD.MOV.U32 R44, RZ, RZ, R70 ;  /* 0x000000ffff2c7224 */ /* 0x000fe400078e0046 */
[----:B------:R-:W-:Y:S01]  /*335b0*/  IMAD.MOV.U32 R45, RZ, RZ, R71 ;  /* 0x000000ffff2d7224 */ /* 0x000fe200078e0047 */
[----:B------:R-:W3:Y:S04]  /*335c0*/  LDL.LU.64 R68, [R1+0xba0] ;  /* 0x000ba00001447983 */ /* 0x000ee80000300a00 */
[----:B------:R-:W3:Y:S01]  /*335d0*/  LDL.LU.64 R70, [R1+0xba8] ;  /* 0x000ba80001467983 */ /* 0x000ee20000300a00 */
[----:B------:R-:W-:Y:S03]  /*335e0*/  HMMA.1688.F32.TF32 R84, R240, R28, R84 ;  /* 0x0000001cf054723c */ /* 0x000fe60000081054 */
[----:B------:R-:W-:Y:S04]  /*335f0*/  STL [R1+0x3444], R45 ;  /* 0x0034442d01007387 */ /* 0x000fe80000100800 */
[----:B------:R-:W-:Y:S04]  /*33600*/  STL [R1+0x3440], R44 ;  /* 0x0034402c01007387 */ /* 0x000fe80000100800 */
[----:B------:R-:W-:Y:S04]  /*33610*/  STL [R1+0x343c], R60 ;  /* 0x00343c3c01007387 */ /* 0x000fe80000100800 */
[----:B------:R-:W-:Y:S09]  /*33620*/  STL [R1+0x3438], R61 ;  /* 0x0034383d01007387 */ /* 0x000ff20000100800 */
[----:B------:R-:W-:-:S02]  /*33630*/  IMAD.MOV.U32 R40, RZ, RZ, R85 ;  /* 0x000000ffff287224 */ /* 0x000fc400078e0055 */
[----:B------:R-:W-:-:S03]  /*33640*/  IMAD.MOV.U32 R41, RZ, RZ, R84 ;  /* 0x000000ffff297224 */ /* 0x000fc600078e0054 */
[----:B------:R1:W-:Y:S04]  /*33650*/  STL [R1+0x344c], R40 ;  /* 0x00344c2801007387 */ /* 0x0003e80000100800 */
[----:B------:R1:W-:Y:S04]  /*33660*/  STL [R1+0x3448], R41 ;  /* 0x0034482901007387 */ /* 0x0003e80000100800 */
[----:B------:R-:W3:Y:S04]  /*33670*/  LDL.LU R38, [R1+0x36d4] ;  /* 0x0036d40001267983 */ /* 0x000ee80000300800 */
[----:B------:R-:W3:Y:S04]  /*33680*/  LDL.LU R39, [R1+0x36d0] ;  /* 0x0036d00001277983 */ /* 0x000ee80000300800 */
[----:B------:R-:W3:Y:S04]  /*33690*/  LDL.LU R35, [R1+0x36cc] ;  /* 0x0036cc0001237983 */ /* 0x000ee80000300800 */
[----:B------:R-:W3:Y:S01]  /*336a0*/  LDL.LU R34, [R1+0x36c8] ;  /* 0x0036c80001227983 */ /* 0x000ee20000300800 */
[----:B------:R-:W-:-:S02]  /*336b0*/  IMAD.MOV.U32 R37, RZ, RZ, R86 ;  /* 0x000000ffff257224 */ /* 0x000fc400078e0056 */
[----:B------:R-:W-:Y:S02]  /*336c0*/  IMAD.MOV.U32 R36, RZ, RZ, R87 ;  /* 0x000000ffff247224 */ /* 0x000fe400078e0057 */
[----:B------:R-:W-:Y:S02]  /*336d0*/  IMAD.MOV.U32 R86, RZ, RZ, R27 ;  /* 0x000000ffff567224 */ /* 0x000fe400078e001b */
[----:B------:R-:W-:Y:S01]  /*336e0*/  IMAD.MOV.U32 R87, RZ, RZ, R26 ;  /* 0x000000ffff577224 */ /* 0x000fe200078e001a */
[----:B----4-:R-:W-:Y:S11]  /*336f0*/  HMMA.1688.F32.TF32 R80, R240, R24, R80 ;  /* 0x00000018f050723c */ /* 0x010ff60000081050 */
[----:B------:R-:W-:Y:S11]  /*33700*/  @!UPT UIADD3 URZ, URZ, URZ, URZ ;  /* 0x0000003f3f3ff290 */ /* 0x000ff6000fffe03f */
[----:B------:R-:W-:Y:S02]  /*33710*/  @!UPT UIADD3 URZ, URZ, URZ, URZ ;  /* 0x0000003f3f3ff290 */ /* 0x000fe4000fffe03f */
[----:B------:R-:W-:Y:S01]  /*33720*/  IMAD.MOV.U32 R49, RZ, RZ, R80 ;  /* 0x000000ffff317224 */ /* 0x000fe200078e0050 */
[----:B------:R-:W-:Y:S01]  /*33730*/  MOV R53, R82 ;  /* 0x0000005200357202 */ /* 0x000fe20000000f00 */
[----:B-1----:R-:W-:Y:S02]  /*33740*/  IMAD.MOV.U32 R48, RZ, RZ, R81 ;  /* 0x000000ffff307224 */ /* 0x002fe400078e0051 */
[----:B------:R-:W-:Y:S02]  /*33750*/  IMAD.MOV.U32 R80, RZ, RZ, R47 ;  /* 0x000000ffff507224 */ /* 0x000fe400078e002f */
[----:B------:R-:W-:Y:S02]  /*33760*/  IMAD.MOV.U32 R81, RZ, RZ, R46 ;  /* 0x000000ffff517224 */ /* 0x000fe400078e002e */
[----:B------:R-:W-:Y:S02]  /*33770*/  IMAD.MOV.U32 R52, RZ, RZ, R83 ;  /* 0x000000ffff347224 */ /* 0x000fe400078e0053 */
[----:B------:R-:W-:-:S02]  /*33780*/  IMAD.MOV.U32 R82, RZ, RZ, R43 ;  /* 0x000000ffff527224 */ /* 0x000fc400078e002b */
[----:B------:R-:W-:Y:S01]  /*33790*/  IMAD.MOV.U32 R83, RZ, RZ, R42 ;  /* 0x000000ffff537224 */ /* 0x000fe200078e002a */
[C---:B--2---:R-:W-:Y:S08]  /*337a0*/  HMMA.1688.F32.TF32 R72, R240.reuse, R16, R72 ;  /* 0x00000010f048723c */ /* 0x044ff00000081048 */
[----:B---3--:R-:W-:Y:S11]  /*337b0*/  HMMA.1688.F32.TF32 R68, R240, R12, R68 ;  /* 0x0000000cf044723c */ /* 0x008ff60000081044 */
[----:B------:R-:W-:Y:S05]  /*337c0*/  @!UPT UIADD3 URZ, URZ, URZ, URZ ;  /* 0x0000003f3f3ff290 */ /* 0x000fea000fffe03f */
[----:B------:R-:W-:Y:S02]  /*337d0*/  IMAD.MOV.U32 R40, RZ, RZ, R72 ;  /* 0x000000ffff287224 */ /* 0x000fe400078e0048 */
[----:B------:R-:W-:Y:S02]  /*337e0*/  IMAD.MOV.U32 R41, RZ, RZ, R73 ;  /* 0x000000ffff297224 */ /* 0x000fe400078e0049 */
[----:B------:R-:W-:Y:S02]  /*337f0*/  IMAD.MOV.U32 R72, RZ, RZ, R55 ;  /* 0x000000ffff487224 */ /* 0x000fe400078e0037 */
[----:B------:R-:W-:Y:S01]  /*33800*/  IMAD.MOV.U32 R45, RZ, RZ, R74 ;  /* 0x000000ffff2d7224 */ /* 0x000fe200078e004a */
[----:B------:R-:W-:Y:S01]  /*33810*/  MOV R74, R51 ;  /* 0x00000033004a7202 */ /* 0x000fe20000000f00 */
[----:B------:R-:W-:Y:S02]  /*33820*/  IMAD.MOV.U32 R73, RZ, RZ, R54 ;  /* 0x000000ffff497224 */ /* 0x000fe400078e0036 */
[----:B------:R-:W-:-:S02]  /*33830*/  IMAD.MOV.U32 R44, RZ, RZ, R75 ;  /* 0x000000ffff2c7224 */ /* 0x000fc400078e004b */
[----:B------:R-:W-:Y:S02]  /*33840*/  IMAD.MOV.U32 R75, RZ, RZ, R50 ;  /* 0x000000ffff4b7224 */ /* 0x000fe400078e0032 */
[----:B------:R-:W-:Y:S01]  /*33850*/  IMAD.MOV.U32 R33, RZ, RZ, R68 ;  /* 0x000000ffff217224 */ /* 0x000fe200078e0044 */
[----:B------:R-:W-:Y:S01]  /*33860*/  MOV R29, R70 ;  /* 0x00000046001d7202 */ /* 0x000fe20000000f00 */
[----:B------:R-:W-:Y:S02]  /*33870*/  IMAD.MOV.U32 R32, RZ, RZ, R69 ;  /* 0x000000ffff207224 */ /* 0x000fe400078e0045 */
[----:B------:R-:W-:Y:S02]  /*33880*/  IMAD.MOV.U32 R68, RZ, RZ, R31 ;  /* 0x000000ffff447224 */ /* 0x000fe400078e001f */
[----:B------:R-:W2:Y:S01]  /*33890*/  LDL.LU R31, [R1+0x36c4] ;  /* 0x0036c400011f7983 */ /* 0x000ea20000300800 */
[----:B------:R-:W-:Y:S02]  /*338a0*/  IMAD.MOV.U32 R69, RZ, RZ, R30 ;  /* 0x000000ffff457224 */ /* 0x000fe400078e001e */
[----:B------:R-:W-:Y:S01]  /*338b0*/  IMAD.MOV.U32 R28, RZ, RZ, R71 ;  /* 0x000000ffff1c7224 */ /* 0x000fe200078e0047 */
[----:B------:R-:W3:Y:S01]  /*338c0*/  LDL.LU R30, [R1+0x36c0] ;  /* 0x0036c000011e7983 */ /* 0x000ee20000300800 */
[----:B------:R-:W-:-:S02]  /*338d0*/  IMAD.MOV.U32 R70, RZ, RZ, R59 ;  /* 0x000000ffff467224 */ /* 0x000fc400078e003b */
[----:B------:R-:W-:Y:S01]  /*338e0*/  IMAD.MOV.U32 R71, RZ, RZ, R58 ;  /* 0x000000ffff477224 */ /* 0x000fe200078e003a */
[----:B------:R-:W4:Y:S04]  /*338f0*/  LDL.LU R59, [R1+0x36bc] ;  /* 0x0036bc00013b7983 */ /* 0x000f280000300800 */
[----:B------:R-:W4:Y:S04]  /*33900*/  LDL.LU R58, [R1+0x36b8] ;  /* 0x0036b800013a7983 */ /* 0x000f280000300800 */
[----:B------:R-:W4:Y:S04]  /*33910*/  LDL.LU R55, [R1+0x36b4] ;  /* 0x0036b40001377983 */ /* 0x000f280000300800 */
[----:B------:R-:W4:Y:S04]  /*33920*/  LDL.LU R54, [R1+0x36b0] ;  /* 0x0036b00001367983 */ /* 0x000f280000300800 */
[----:B------:R-:W4:Y:S04]  /*33930*/  LDL.LU R51, [R1+0x36ac] ;  /* 0x0036ac0001337983 */ /* 0x000f280000300800 */
[----:B------:R-:W4:Y:S01]  /*33940*/  LDL.LU R50, [R1+0x36a8] ;  /* 0x0036a80001327983 */ /* 0x000f220000300800 */
[----:B------:R-:W-:-:S03]  /*33950*/  IMAD.MOV.U32 R84, RZ, RZ, R39 ;  /* 0x000000ffff547224 */ /* 0x000fc600078e0027 */
[----:B------:R-:W4:Y:S01]  /*33960*/  LDL.LU R47, [R1+0x36a4] ;  /* 0x0036a400012f7983 */ /* 0x000f220000300800 */
[----:B------:R-:W-:-:S03]  /*33970*/  IMAD.MOV.U32 R85, RZ, RZ, R38 ;  /* 0x000000ffff557224 */ /* 0x000fc600078e0026 */
[----:B------:R-:W4:Y:S04]  /*33980*/  LDL.LU R46, [R1+0x36a0] ;  /* 0x0036a000012e7983 */ /* 0x000f280000300800 */
[----:B------:R-:W4:Y:S04]  /*33990*/  LDL.LU R43, [R1+0x369c] ;  /* 0x00369c00012b7983 */ /* 0x000f280000300800 */
[----:B------:R-:W4:Y:S04]  /*339a0*/  LDL.LU R42, [R1+0x3698] ;  /* 0x00369800012a7983 */ /* 0x000f280000300800 */
[----:B------:R-:W4:Y:S04]  /*339b0*/  LDL.LU R39, [R1+0x3694] ;  /* 0x0036940001277983 */ /* 0x000f280000300800 */
[----:B------:R-:W4:Y:S04]  /*339c0*/  LDL.LU R38, [R1+0x3690] ;  /* 0x0036900001267983 */ /* 0x000f280000300800 */
[----:B------:R-:W4:Y:S04]  /*339d0*/  LDL.LU R27, [R1+0x368c] ;  /* 0x00368c00011b7983 */ /* 0x000f280000300800 */
[----:B------:R-:W4:Y:S01]  /*339e0*/  LDL.LU R26, [R1+0x3688] ;  /* 0x00368800011a7983 */ /* 0x000f220000300800 */
[----:B------:R-:W-:Y:S03]  /*339f0*/  HMMA.1688.F32.TF32 R76, R240, R20, R76 ;  /* 0x00000014f04c723c */ /* 0x000fe6000008104c */
[----:B------:R-:W4:Y:S04]  /*33a00*/  LDL.LU R108, [R1+0x10b0] ;  /* 0x0010b000016c7983 */ /* 0x000f280000300800 */
[----:B------:R-:W4:Y:S04]  /*33a10*/  LDL.LU R109, [R1+0x10b4] ;  /* 0x0010b400016d7983 */ /* 0x000f280000300800 */
[----:B------:R-:W4:Y:S04]  /*33a20*/  LDL.LU R110, [R1+0x10b8] ;  /* 0x0010b800016e7983 */ /* 0x000f280000300800 */
[----:B------:R-:W4:Y:S04]  /*33a30*/  LDL.LU R111, [R1+0x10bc] ;  /* 0x0010bc00016f7983 */ /* 0x000f280000300800 */
[----:B------:R-:W4:Y:S04]  /*33a40*/  LDL.LU R104, [R1+0x10a0] ;  /* 0x0010a00001687983 */ /* 0x000f280000300800 */
[----:B------:R-:W4:Y:S01]  /*33a50*/  LDL.LU R105, [R1+0x10a4] ;  /* 0x0010a40001697983 */ /* 0x000f220000300800 */
        /* <DEDUP_REMOVED lines=10> */
[----:B--2---:R-:W-:Y:S01]  /*33b00*/  IMAD.MOV.U32 R89, RZ, RZ, R31 ;  /* 0x000000ffff597224 */ /* 0x004fe200078e001f */
[----:B---3--:R-:W-:Y:S01]  /*33b10*/  MOV R88, R30 ;  /* 0x0000001e00587202 */ /* 0x008fe20000000f00 */
[----:B----4-:R-:W-:Y:S02]  /*33b20*/  IMAD.MOV.U32 R95, RZ, RZ, R59 ;  /* 0x000000ffff5f7224 */ /* 0x010fe400078e003b */
[----:B------:R-:W-:-:S02]  /*33b30*/  IMAD.MOV.U32 R94, RZ, RZ, R58 ;  /* 0x000000ffff5e7224 */ /* 0x000fc400078e003a */
[----:B------:R-:W-:Y:S01]  /*33b40*/  IMAD.MOV.U32 R93, RZ, RZ, R55 ;  /* 0x000000ffff5d7224 */ /* 0x000fe200078e0037 */
[----:B------:R-:W-:Y:S01]  /*33b50*/  MOV R92, R54 ;  /* 0x00000036005c7202 */ /* 0x000fe20000000f00 */
        /* <DEDUP_REMOVED lines=9> */
[----:B------:R-:W2:Y:S04]  /*33bf0*/  LDL.LU R26, [R1+0x3684] ;  /* 0x00368400011a7983 */ /* 0x000ea80000300800 */
[----:B------:R-:W2:Y:S01]  /*33c00*/  LDL.LU R27, [R1+0x3680] ;  /* 0x00368000011b7983 */ /* 0x000ea20000300800 */
[----:B------:R-:W-:-:S03]  /*33c10*/  IMAD.MOV.U32 R100, RZ, RZ, R38 ;  /* 0x000000ffff647224 */ /* 0x000fc600078e0026 */
[----:B------:R-:W3:Y:S04]  /*33c20*/  LDL.LU R30, [R1+0x367c] ;  /* 0x00367c00011e7983 */ /* 0x000ee80000300800 */
[----:B------:R-:W3:Y:S04]  /*33c30*/  LDL.LU R31, [R1+0x3678] ;  /* 0x00367800011f7983 */ /* 0x000ee80000300800 */
[----:B------:R-:W4:Y:S04]  /*33c40*/  LDL.LU R34, [R1+0x3674] ;  /* 0x0036740001227983 */ /* 0x000f280000300800 */
[----:B------:R-:W4:Y:S04]  /*33c50*/  LDL.LU R35, [R1+0x3670] ;  /* 0x0036700001237983 */ /* 0x000f280000300800 */
[----:B------:R-:W2:Y:S04]  /*33c60*/  LDL.LU R38, [R1+0x366c] ;  /* 0x00366c0001267983 */ /* 0x000ea80000300800 */
        /* <DEDUP_REMOVED lines=13> */
[----:B------:R-:W3:Y:S04]  /*33d40*/  LDL.LU R10, [R1+0x3634] ;  /* 0x00363400010a7983 */ /* 0x000ee80000300800 */
[----:B------:R-:W3:Y:S04]  /*33d50*/  LDL.LU R66, [R1+0x3630] ;  /* 0x0036300001427983 */ /* 0x000ee80000300800 */
[----:B------:R-:W3:Y:S04]  /*33d60*/  LDL.LU R67, [R1+0x362c] ;  /* 0x00362c0001437983 */ /* 0x000ee80000300800 */
[----:B------:R-:W3:Y:S04]  /*33d70*/  LDL.LU R62, [R1+0x3628] ;  /* 0x00362800013e7983 */ /* 0x000ee80000300800 */
[----:B------:R-:W3:Y:S04]  /*33d80*/  LDL.LU R63, [R1+0x3624] ;  /* 0x00362400013f7983 */ /* 0x000ee80000300800 */
[----:B------:R-:W3:Y:S01]  /*33d90*/  LDL.LU R11, [R1+0x3620] ;  /* 0x00362000010b7983 */ /* 0x000ee20000300800 */
[C---:B--2---:R-:W-:Y:S08]  /*33da0*/  HMMA.1688.F32.TF32 R96, R168.reuse, R6, R96 ;  /* 0x00000006a860723c */ /* 0x044ff00000081060 */
[C---:B---3--:R-:W-:Y:S11]  /*33db0*/  HMMA.1688.F32.TF32 R100, R168.reuse, R10, R100 ;  /* 0x0000000aa864723c */ /* 0x048ff60000081064 */
[----:B------:R-:W-:Y:S05]  /*33dc0*/  @!UPT UIADD3 URZ, URZ, URZ, URZ ;  /* 0x0000003f3f3ff290 */ /* 0x000fea000fffe03f */
[----:B------:R-:W-:Y:S01]  /*33dd0*/  MOV R65, R98 ;  /* 0x0000006200417202 */ /* 0x000fe20000000f00 */
[----:B------:R1:W-:Y:S01]  /*33de0*/  STL.64 [R1+0x5c0], R96 ;  /* 0x0005c06001007387 */ /* 0x0003e20000100a00 */
[----:B------:R-:W-:Y:S02]  /*33df0*/  IMAD.MOV.U32 R64, RZ, RZ, R99 ;  /* 0x000000ffff407224 */ /* 0x000fe400078e0063 */
[----:B-1----:R-:W-:Y:S04]  /*33e00*/  HMMA.1688.F32.TF32 R96, R168, R54, R88 ;  /* 0x00000036a860723c */ /* 0x002fe80000081058 */
[----:B------:R-:W-:Y:S02]  /*33e10*/  IMAD.MOV.U32 R25, RZ, RZ, R100 ;  /* 0x000000ffff197224 */ /* 0x000fe400078e0064 */
[----:B------:R-:W-:-:S02]  /*33e20*/  IMAD.MOV.U32 R24, RZ, RZ, R101 ;  /* 0x000000ffff187224 */ /* 0x000fc400078e0065 */
[----:B------:R-:W-:Y:S02]  /*33e30*/  IMAD.MOV.U32 R21, RZ, RZ, R102 ;  /* 0x000000ffff157224 */ /* 0x000fe400078e0066 */
[----:B------:R-:W-:Y:S02]  /*33e40*/  IMAD.MOV.U32 R20, RZ, RZ, R103 ;  /* 0x000000ffff147224 */ /* 0x000fe400078e0067 */
[C---:B------:R-:W-:Y:S08]  /*33e50*/  HMMA.1688.F32.TF32 R100, R168.reuse, R58, R92 ;  /* 0x0000003aa864723c */ /* 0x040ff0000008105c */
[C---:B------:R-:W-:Y:S08]  /*33e60*/  HMMA.1688.F32.TF32 R92, R168.reuse, R50, R84 ;  /* 0x00000032a85c723c */ /* 0x040ff00000081054 */
[C---:B------:R-:W-:Y:S08]  /*33e70*/  HMMA.1688.F32.TF32 R88, R168.reuse, R46, R80 ;  /* 0x0000002ea858723c */ /* 0x040ff00000081050 */
[C---:B------:R-:W-:Y:S08]  /*33e80*/  HMMA.1688.F32.TF32 R84, R168.reuse, R42, R76 ;  /* 0x0000002aa854723c */ /* 0x040ff0000008104c */
[C---:B------:R-:W-:Y:S08]  /*33e90*/  HMMA.1688.F32.TF32 R80, R168.reuse, R38, R72 ;  /* 0x00000026a850723c */ /* 0x040ff00000081048 */
[C---:B----4-:R-:W-:Y:S08]  /*33ea0*/  HMMA.1688.F32.TF32 R76, R168.reuse, R34, R68 ;  /* 0x00000022a84c723c */ /* 0x050ff00000081044 */
[C---:B------:R-:W-:Y:S01]  /*33eb0*/  HMMA.1688.F32.TF32 R72, R168.reuse, R30, R244 ;  /* 0x0000001ea848723c */ /* 0x040fe200000810f4 */
[----:B------:R-:W-:Y:S07]  /*33ec0*/  STL.64 [R1+0x5b0], R100 ;  /* 0x0005b06401007387 */ /* 0x000fee0000100a00 */
[----:B------:R-:W-:Y:S01]  /*33ed0*/  HMMA.1688.F32.TF32 R68, R168, R26, R248 ;  /* 0x0000001aa844723c */ /* 0x000fe200000810f8 */
        /* <DEDUP_REMOVED lines=11> */
[----:B------:R-:W-:-:S03]  /*33f90*/  IMAD.MOV.U32 R244, RZ, RZ, R15 ;  /* 0x000000fffff47224 */ /* 0x000fc600078e000f */
[----:B------:R-:W-:Y:S04]  /*33fa0*/  STL.64 [R1+0x550], R76 ;  /* 0x0005504c01007387 */ /* 0x000fe80000100a00 */
[----:B------:R-:W-:Y:S04]  /*33fb0*/  STL.64 [R1+0x558], R78 ;  /* 0x0005584e01007387 */ /* 0x000fe80000100a00 */
[----:B------:R-:W-:Y:S01]  /*33fc0*/  STL.64 [R1+0x540], R72 ;  /* 0x0005404801007387 */ /* 0x000fe20000100a00 */
[----:B------:R-:W-:-:S03]  /*33fd0*/  IMAD.MOV.U32 R245, RZ, RZ, R23 ;  /* 0x000000fffff57224 */ /* 0x000fc600078e0017 */
[----:B------:R-:W-:Y:S01]  /*33fe0*/  STL.64 [R1+0x548], R74 ;  /* 0x0005484a01007387 */ /* 0x000fe20000100a00 */
[----:B------:R-:W-:-:S03]  /*33ff0*/  IMAD.MOV.U32 R246, RZ, RZ, R22 ;  /* 0x000000fffff67224 */ /* 0x000fc600078e0016 */
[----:B------:R-:W2:Y:S01]  /*34000*/  LDL.LU R15, [R1+0x361c] ;  /* 0x00361c00010f7983 */ /* 0x000ea20000300800 */
[----:B------:R-:W-:-:S03]  /*34010*/  IMAD.MOV.U32 R247, RZ, RZ, R19 ;  /* 0x000000fffff77224 */ /* 0x000fc600078e0013 */
[----:B------:R-:W-:Y:S04]  /*34020*/  STL.64 [R1+0x530], R68 ;  /* 0x0005304401007387 */ /* 0x000fe80000100a00 */
[----:B------:R1:W-:Y:S04]  /*34030*/  STL.64 [R1+0x538], R70 ;  /* 0x0005384601007387 */ /* 0x0003e80000100a00 */
[----:B------:R-:W3:Y:S04]  /*34040*/  LDL.LU R23, [R1+0x3618] ;  /* 0x0036180001177983 */ /* 0x000ee80000300800 */
[----:B------:R-:W4:Y:S04]  /*34050*/  LDL.LU R22, [R1+0x3614] ;  /* 0x0036140001167983 */ /* 0x000f280000300800 */
[----:B------:R-:W2:Y:S01]  /*34060*/  LDL.LU R19, [R1+0x3610] ;  /* 0x0036100001137983 */ /* 0x000ea20000300800 */
[----:B-1----:R-:W-:-:S03]  /*34070*/  IMAD.MOV.U32 R70, RZ, RZ, R18 ;  /* 0x000000ffff467224 */ /* 0x002fc600078e0012 */
[----:B------:R-:W2:Y:S01]  /*34080*/  LDL.LU R68, [R1+0xb60] ;  /* 0x000b600001447983 */ /* 0x000ea20000300800 */
[----:B------:R-:W-:-:S03]  /*34090*/  IMAD.MOV.U32 R71, RZ, RZ, R14 ;  /* 0x000000ffff477224 */ /* 0x000fc600078e000e */
[----:B------:R-:W3:Y:S04]  /*340a0*/  LDL.LU R69, [R1+0xb64] ;  /* 0x000b640001457983 */ /* 0x000ee80000300800 */
[----:B------:R-:W3:Y:S04]  /*340b0*/  LDL.LU R18, [R1+0x360c] ;  /* 0x00360c0001127983 */ /* 0x000ee80000300800 */
[----:B------:R-:W3:Y:S01]  /*340c0*/  LDL.LU R14, [R1+0x3608] ;  /* 0x00360800010e7983 */ /* 0x000ee20000300800 */
[----:B------:R-:W-:Y:S03]  /*340d0*/  HMMA.1688.F32.TF32 R104, R168, R62, R104 ;  /* 0x0000003ea868723c */ /* 0x000fe60000081068 */
[----:B------:R-:W3:Y:S04]  /*340e0*/  LDL.LU R80, [R1+0xee0] ;  /* 0x000ee00001507983 */ /* 0x000ee80000300800 */
        /* <DEDUP_REMOVED lines=14> */
[----:B------:R-:W3:Y:S01]  /*341d0*/  LDL.LU R99, [R1+0xf2c] ;  /* 0x000f2c0001637983 */ /* 0x000ee20000300800 */
[----:B------:R-:W-:-:S03]  /*341e0*/  IMAD.MOV.U32 R17, RZ, RZ, R104 ;  /* 0x000000ffff117224 */ /* 0x000fc600078e0068 */
[----:B------:R-:W3:Y:S01]  /*341f0*/  LDL.LU R100, [R1+0xf30] ;  /* 0x000f300001647983 */ /* 0x000ee20000300800 */
[----:B------:R-:W-:-:S03]  /*34200*/  IMAD.MOV.U32 R16, RZ, RZ, R105 ;  /* 0x000000ffff107224 */ /* 0x000fc600078e0069 */
[----:B------:R-:W3:Y:S01]  /*34210*/  LDL.LU R101, [R1+0xf34] ;  /* 0x000f340001657983 */ /* 0x000ee20000300800 */
[----:B------:R-:W-:-:S03]  /*34220*/  IMAD.MOV.U32 R13, RZ, RZ, R106 ;  /* 0x000000ffff0d7224 */ /* 0x000fc600078e006a */
[----:B------:R-:W3:Y:S01]  /*34230*/  LDL.LU R102, [R1+0xf38] ;  /* 0x000f380001667983 */ /* 0x000ee20000300800 */
[----:B------:R-:W-:-:S03]  /*34240*/  IMAD.MOV.U32 R12, RZ, RZ, R107 ;  /* 0x000000ffff0c7224 */ /* 0x000fc600078e006b */
        /* <DEDUP_REMOVED lines=42> */
[----:B------:R-:W-:-:S03]  /*344f0*/  MOV R9, R108 ;  /* 0x0000006c00097202 */ /* 0x000fc60000000f00 */
        /* <DEDUP_REMOVED lines=15> */
[----:B--2---:R-:W-:-:S03]  /*345f0*/  IMAD.MOV.U32 R72, RZ, RZ, R19 ;  /* 0x000000ffff487224 */ /* 0x004fc600078e0013 */
[----:B------:R-:W2:Y:S01]  /*34600*/  LDL.LU R76, [R1+0xed0] ;  /* 0x000ed000014c7983 */ /* 0x000ea20000300800 */
[----:B----4-:R-:W-:-:S03]  /*34610*/  IMAD.MOV.U32 R73, RZ, RZ, R22 ;  /* 0x000000ffff497224 */ /* 0x010fc600078e0016 */
[----:B------:R-:W2:Y:S01]  /*34620*/  LDL.LU R77, [R1+0xed4] ;  /* 0x000ed400014d7983 */ /* 0x000ea20000300800 */
[----:B---3--:R-:W-:Y:S02]  /*34630*/  IMAD.MOV.U32 R79, RZ, RZ, R18 ;  /* 0x000000ffff4f7224 */ /* 0x008fe400078e0012 */
[----:B------:R-:W-:Y:S02]  /*34640*/  IMAD.MOV.U32 R78, RZ, RZ, R14 ;  /* 0x000000ffff4e7224 */ /* 0x000fe400078e000e */
[----:B------:R-:W3:Y:S01]  /*34650*/  LDL.LU R14, [R1+0x3604] ;  /* 0x00360400010e7983 */ /* 0x000ee20000300800 */
[----:B------:R-:W-:-:S03]  /*34660*/  MOV R74, R23 ;  /* 0x00000017004a7202 */ /* 0x000fc60000000f00 */
[----:B------:R-:W4:Y:S01]  /*34670*/  LDL.LU R18, [R1+0x3600] ;  /* 0x0036000001127983 */ /* 0x000f220000300800 */
[----:B------:R-:W-:-:S03]  /*34680*/  IMAD.MOV.U32 R75, RZ, RZ, R15 ;  /* 0x000000ffff4b7224 */ /* 0x000fc600078e000f */
[----:B------:R-:W4:Y:S04]  /*34690*/  LDL.LU R19, [R1+0x35fc] ;  /* 0x0035fc0001137983 */ /* 0x000f280000300800 */
[----:B------:R-:W2:Y:S04]  /*346a0*/  LDL.LU R22, [R1+0x35f8] ;  /* 0x0035f80001167983 */ /* 0x000ea80000300800 */
[----:B------:R-:W2:Y:S04]  /*346b0*/  LDL.LU R23, [R1+0x35f4] ;  /* 0x0035f40001177983 */ /* 0x000ea80000300800 */
[----:B------:R-:W3:Y:S04]  /*346c0*/  LDL.LU R15, [R1+0x35f0] ;  /* 0x0035f000010f7983 */ /* 0x000ee80000300800 */
[----:B------:R-:W3:Y:S04]  /*346d0*/  LDL.LU R248, [R1+0xb40] ;  /* 0x000b400001f87983 */ /* 0x000ee80000300800 */
[----:B------:R-:W3:Y:S04]  /*346e0*/  LDL.LU R249, [R1+0xb44] ;  /* 0x000b440001f97983 */ /* 0x000ee80000300800 */
[----:B------:R-:W3:Y:S04]  /*346f0*/  LDL.LU R250, [R1+0xb48] ;  /* 0x000b480001fa7983 */ /* 0x000ee80000300800 */
[----:B------:R-:W3:Y:S01]  /*34700*/  LDL.LU R251, [R1+0xb4c] ;  /* 0x000b4c0001fb7983 */ /* 0x000ee20000300800 */
[C---:B------:R-:W-:Y:S08]  /*34710*/  HMMA.1688.F32.TF32 R88, R236.reuse, R26, R88 ;  /* 0x0000001aec58723c */ /* 0x040ff00000081058 */
        /* <DEDUP_REMOVED lines=10> */
[----:B------:R-:W-:Y:S08]  /*347c0*/  HMMA.1688.F32.TF32 R108, R236, R46, R108 ;  /* 0x0000002eec6c723c */ /* 0x000ff0000008106c */
[C---:B----4-:R-:W-:Y:S08]  /*347d0*/  HMMA.1688.F32.TF32 R144, R168.reuse, R18, R144 ;  /* 0x00000012a890723c */ /* 0x050ff00000081090 */
[C---:B--2---:R-:W-:Y:S08]  /*347e0*/  HMMA.1688.F32.TF32 R148, R168.reuse, R22, R148 ;  /* 0x00000016a894723c */ /* 0x044ff00000081094 */
[----:B---3--:R-:W-:Y:S01]  /*347f0*/  HMMA.1688.F32.TF32 R140, R168, R14, R140 ;  /* 0x0000000ea88c723c */ /* 0x008fe2000008108c */
[----:B------:R-:W-:Y:S04]  /*34800*/  LDS R168, [R2+0x62100] ;  /* 0x0621000002a87984 */ /* 0x000fe80000000800 */
[----:B------:R-:W-:Y:S04]  /*34810*/  LDS R170, [R2+0x63100] ;  /* 0x0631000002aa7984 */ /* 0x000fe80000000800 */
[----:B------:R-:W-:Y:S04]  /*34820*/  LDS R169, [R3+0x62100] ;  /* 0x0621000003a97984 */ /* 0x000fe80000000800 */
[----:B------:R-:W1:Y:S04]  /*34830*/  LDS R171, [R3+0x63100] ;  /* 0x0631000003ab7984 */ /* 0x000e680000000800 */
[----:B------:R-:W-:Y:S04]  /*34840*/  STL.64 [R1+0x520], R148 ;  /* 0x0005209401007387 */ /* 0x000fe80000100a00 */
[----:B------:R-:W-:Y:S01]  /*34850*/  STL.64 [R1+0x528], R150 ;  /* 0x0005289601007387 */ /* 0x000fe20000100a00 */
[C---:B------:R-:W-:Y:S03]  /*34860*/  HMMA.1688.F32.TF32 R92, R236.reuse, R30, R92 ;  /* 0x0000001eec5c723c */ /* 0x040fe6000008105c */
[----:B------:R-:W-:Y:S04]  /*34870*/  STL.64 [R1+0x510], R144 ;  /* 0x0005109001007387 */ /* 0x000fe80000100a00 */
[----:B------:R-:W-:Y:S04]  /*34880*/  STL.64 [R1+0x518], R146 ;  /* 0x0005189201007387 */ /* 0x000fe80000100a00 */
        /* <DEDUP_REMOVED lines=8> */
[----:B------:R-:W-:Y:S03]  /*34910*/  HMMA.1688.F32.TF32 R76, R236, R14, R76 ;  /* 0x0000000eec4c723c */ /* 0x000fe6000008104c */
[----:B------:R-:W-:Y:S04]  /*34920*/  STL.64 [R1+0x6c0], R128 ;  /* 0x0006c08001007387 */ /* 0x000fe80000100a00 */
[----:B------:R-:W-:Y:S01]  /*34930*/  STL.64 [R1+0x6c8], R130 ;  /* 0x0006c88201007387 */ /* 0x000fe20000100a00 */
[C---:B-1----:R-:W-:Y:S03]  /*34940*/  HMMA.1688.F32.TF32 R72, R168.reuse, R66, R72 ;  /* 0x00000042a848723c */ /* 0x042fe60000081048 */
        /* <DEDUP_REMOVED lines=20> */
[C---:B------:R-:W-:Y:S03]  /*34a90*/  HMMA.1688.F32.TF32 R68, R168.reuse, R62, R68 ;  /* 0x0000003ea844723c */ /* 0x040fe60000081044 */
[----:B------:R-:W-:Y:S04]  /*34aa0*/  STL.64 [R1+0x610], R84 ;  /* 0x0006105401007387 */ /* 0x000fe80000100a00 */
[----:B------:R-:W-:Y:S04]  /*34ab0*/  STL.64 [R1+0x618], R86 ;  /* 0x0006185601007387 */ /* 0x000fe80000100a00 */
[----:B------:R-:W-:Y:S04]  /*34ac0*/  STL.64 [R1+0x600], R80 ;  /* 0x0006005001007387 */ /* 0x000fe80000100a00 */
[----:B------:R-:W-:Y:S04]  /*34ad0*/  STL.64 [R1+0x608], R82 ;  /* 0x0006085201007387 */ /* 0x000fe80000100a00 */
[----:B------:R-:W-:Y:S04]  /*34ae0*/  STL.64 [R1+0x500], R76 ;  /* 0x0005004c01007387 */ /* 0x000fe80000100a00 */
[----:B------:R1:W-:Y:S04]  /*34af0*/  STL.64 [R1+0x508], R78 ;  /* 0x0005084e01007387 */ /* 0x0003e80000100a00 */
[----:B------:R-:W-:Y:S04]  /*34b00*/  STL.64 [R1+0x6f0], R72 ;  /* 0x0006f04801007387 */ /* 0x000fe80000100a00 */
[----:B------:R2:W-:Y:S01]  /*34b10*/  STL.64 [R1+0x6f8], R74 ;  /* 0x0006f84a01007387 */ /* 0x0005e20000100a00 */
[C---:B-1----:R-:W-:Y:S03]  /*34b20*/  HMMA.1688.F32.TF32 R76, R168.reuse, R10, R244 ;  /* 0x0000000aa84c723c */ /* 0x042fe600000810f4 */
[----:B------:R-:W-:Y:S04]  /*34b30*/  LDS R236, [R2+0x62180] ;  /* 0x0621800002ec7984 */ /* 0x000fe80000000800 */
[----:B------:R-:W-:Y:S01]  /*34b40*/  LDS R238, [R2+0x63180] ;  /* 0x0631800002ee7984 */ /* 0x000fe20000000800 */
[C---:B--2---:R-:W-:Y:S03]  /*34b50*/  HMMA.1688.F32.TF32 R72, R168.reuse, R6, R248 ;  /* 0x00000006a848723c */ /* 0x044fe600000810f8 */
[----:B------:R1:W-:Y:S04]  /*34b60*/  STL.64 [R1+0x710], R68 ;  /* 0x0007104401007387 */ /* 0x0003e80000100a00 */
[----:B------:R2:W-:Y:S04]  /*34b70*/  STL.64 [R1+0x718], R70 ;  /* 0x0007184601007387 */ /* 0x0005e80000100a00 */
[----:B------:R-:W-:Y:S04]  /*34b80*/  LDS R237, [R3+0x62180] ;  /* 0x0621800003ed7984 */ /* 0x000fe80000000800 */
[----:B-1----:R-:W3:Y:S04]  /*34b90*/  LDL.LU R68, [R1+0x10] ;  /* 0x0000100001447983 */ /* 0x002ee80000300800 */
[----:B------:R-:W-:Y:S04]  /*34ba0*/  STL.64 [R1+0x720], R76 ;  /* 0x0007204c01007387 */ /* 0x000fe80000100a00 */
[----:B------:R-:W-:Y:S04]  /*34bb0*/  STL.64 [R1+0x728], R78 ;  /* 0x0007284e01007387 */ /* 0x000fe80000100a00 */
[----:B------:R1:W-:Y:S04]  /*34bc0*/  STL.64 [R1+0x730], R72 ;  /* 0x0007304801007387 */ /* 0x0003e80000100a00 */
[----:B------:R4:W-:Y:S04]  /*34bd0*/  STL.64 [R1+0x738], R74 ;  /* 0x0007384a01007387 */ /* 0x0009e80000100a00 */
[----:B------:R-:W3:Y:S04]  /*34be0*/  LDL.LU R69, [R1+0x14] ;  /* 0x0000140001457983 */ /* 0x000ee80000300800 */
[----:B--2---:R-:W3:Y:S04]  /*34bf0*/  LDL.LU R70, [R1+0x18] ;  /* 0x0000180001467983 */ /* 0x004ee80000300800 */
[----:B------:R-:W3:Y:S04]  /*34c00*/  LDL.LU R71, [R1+0x1c] ;  /* 0x00001c0001477983 */ /* 0x000ee80000300800 */
[----:B-1----:R-:W2:Y:S04]  /*34c10*/  LDL.LU R72, [R1+0x20] ;  /* 0x0000200001487983 */ /* 0x002ea80000300800 */
[----:B------:R-:W2:Y:S04]  /*34c20*/  LDL.LU R73, [R1+0x24] ;  /* 0x0000240001497983 */ /* 0x000ea80000300800 */
[----:B----4-:R-:W2:Y:S04]  /*34c30*/  LDL.LU R74, [R1+0x28] ;  /* 0x00002800014a7983 */ /* 0x010ea80000300800 */
[----:B------:R-:W2:Y:S04]  /*34c40*/  LDL.LU R75, [R1+0x2c] ;  /* 0x00002c00014b7983 */ /* 0x000ea80000300800 */
[----:B------:R-:W4:Y:S04]  /*34c50*/  LDL.LU R76, [R1+0x30] ;  /* 0x00003000014c7983 */ /* 0x000f280000300800 */
[----:B------:R-:W4:Y:S04]  /*34c60*/  LDL.LU R77, [R1+0x34] ;  /* 0x00003400014d7983 */ /* 0x000f280000300800 */
        /* <DEDUP_REMOVED lines=54> */
[----:B------:R-:W4:Y:S04]  /*34fd0*/  LDL.LU R148, [R1+0xab0] ;  /* 0x000ab00001947983 */ /* 0x000f280000300800 */
        /* <DEDUP_REMOVED lines=39> */
[----:B------:R-:W4:Y:S04]  /*35250*/  LDL.LU R244, [R1] ;  /* 0x0000000001f47983 */ /* 0x000f280000300800 */
[----:B------:R-:W4:Y:S04]  /*35260*/  LDL.LU R245, [R1+0x4] ;  /* 0x0000040001f57983 */ /* 0x000f280000300800 */
[----:B------:R-:W4:Y:S04]  /*35270*/  LDL.LU R246, [R1+0x8] ;  /* 0x0000080001f67983 */ /* 0x000f280000300800 */
[----:B------:R-:W4:Y:S04]  /*35280*/  LDL.LU R247, [R1+0xc] ;  /* 0x00000c0001f77983 */ /* 0x000f280000300800 */
[----:B------:R-:W1:Y:S01]  /*35290*/  LDS R239, [R3+0x63180] ;  /* 0x0631800003ef7984 */ /* 0x000e620000000800 */
[C---:B--2---:R-:W-:Y:S08]  /*352a0*/  HMMA.1688.F32.TF32 R248, R168.reuse, R38, R248 ;  /* 0x00000026a8f8723c */ /* 0x044ff000000810f8 */
[C---:B---3--:R-:W-:Y:S08]  /*352b0*/  HMMA.1688.F32.TF32 R144, R168.reuse, R42, R144 ;  /* 0x0000002aa890723c */ /* 0x048ff00000081090 */
[C---:B----4-:R-:W-:Y:S08]  /*352c0*/  HMMA.1688.F32.TF32 R148, R168.reuse, R46, R148 ;  /* 0x0000002ea894723c */ /* 0x050ff00000081094 */
[C---:B------:R-:W-:Y:S08]  /*352d0*/  HMMA.1688.F32.TF32 R156, R168.reuse, R54, R156 ;  /* 0x00000036a89c723c */ /* 0x040ff0000008109c */
[C---:B------:R-:W-:Y:S08]  /*352e0*/  HMMA.1688.F32.TF32 R160, R168.reuse, R58, R160 ;  /* 0x0000003aa8a0723c */ /* 0x040ff000000810a0 */
[C---:B------:R-:W-:Y:S11]  /*352f0*/  HMMA.1688.F32.TF32 R152, R168.reuse, R50, R152 ;  /* 0x00000032a898723c */ /* 0x040ff60000081098 */
[----:B------:R-:W-:Y:S04]  /*35300*/  @!UPT UIADD3 URZ, URZ, URZ, URZ ;  /* 0x0000003f3f3ff290 */ /* 0x000fe8000fffe03f */
[----:B------:R-:W-:Y:S04]  /*35310*/  STL.64 [R1+0x8a0], R160 ;  /* 0x0008a0a001007387 */ /* 0x000fe80000100a00 */
[----:B------:R2:W-:Y:S04]  /*35320*/  STL.64 [R1+0x8a8], R162 ;  /* 0x0008a8a201007387 */ /* 0x0005e80000100a00 */
[----:B--2---:R-:W2:Y:S04]  /*35330*/  LDL.LU.64 R162, [R1+0x35e8] ;  /* 0x0035e80001a27983 */ /* 0x004ea80000300a00 */
[----:B------:R-:W2:Y:S04]  /*35340*/  LDL.LU.64 R160, [R1+0x35e0] ;  /* 0x0035e00001a07983 */ /* 0x000ea80000300a00 */
[----:B------:R-:W-:Y:S04]  /*35350*/  STL.64 [R1+0x890], R156 ;  /* 0x0008909c01007387 */ /* 0x000fe80000100a00 */
[----:B------:R3:W-:Y:S04]  /*35360*/  STL.64 [R1+0x898], R158 ;  /* 0x0008989e01007387 */ /* 0x0007e80000100a00 */
[----:B---3--:R-:W3:Y:S04]  /*35370*/  LDL.LU.64 R158, [R1+0x35d8] ;  /* 0x0035d800019e7983 */ /* 0x008ee80000300a00 */
[----:B------:R-:W3:Y:S04]  /*35380*/  LDL.LU.64 R156, [R1+0x35d0] ;  /* 0x0035d000019c7983 */ /* 0x000ee80000300a00 */
[----:B------:R-:W-:Y:S04]  /*35390*/  STL.64 [R1+0x850], R152 ;  /* 0x0008509801007387 */ /* 0x000fe80000100a00 */
[----:B------:R4:W-:Y:S04]  /*353a0*/  STL.64 [R1+0x858], R154 ;  /* 0x0008589a01007387 */ /* 0x0009e80000100a00 */
[----:B----4-:R-:W4:Y:S04]  /*353b0*/  LDL.LU.64 R154, [R1+0x35c8] ;  /* 0x0035c800019a7983 */ /* 0x010f280000300a00 */
[----:B------:R-:W4:Y:S04]  /*353c0*/  LDL.LU.64 R152, [R1+0x35c0] ;  /* 0x0035c00001987983 */ /* 0x000f280000300a00 */
[----:B------:R-:W-:Y:S04]  /*353d0*/  STL.64 [R1+0x840], R148 ;  /* 0x0008409401007387 */ /* 0x000fe80000100a00 */
[----:B------:R1:W-:Y:S04]  /*353e0*/  STL.64 [R1+0x848], R150 ;  /* 0x0008489601007387 */ /* 0x0003e80000100a00 */
[----:B-1----:R-:W2:Y:S04]  /*353f0*/  LDL.LU.64 R150, [R1+0x35b8] ;  /* 0x0035b80001967983 */ /* 0x002ea80000300a00 */
[----:B------:R-:W2:Y:S04]  /*35400*/  LDL.LU.64 R148, [R1+0x35b0] ;  /* 0x0035b00001947983 */ /* 0x000ea80000300a00 */
[----:B------:R-:W-:Y:S04]  /*35410*/  STL.64 [R1+0x810], R144 ;  /* 0x0008109001007387 */ /* 0x000fe80000100a00 */
[----:B------:R1:W-:Y:S04]  /*35420*/  STL.64 [R1+0x818], R146 ;  /* 0x0008189201007387 */ /* 0x0003e80000100a00 */
[----:B-1----:R-:W2:Y:S04]  /*35430*/  LDL.LU.64 R146, [R1+0x35a8] ;  /* 0x0035a80001927983 */ /* 0x002ea80000300a00 */
[----:B------:R-:W2:Y:S04]  /*35440*/  LDL.LU.64 R144, [R1+0x35a0] ;  /* 0x0035a00001907983 */ /* 0x000ea80000300a00 */
[----:B------:R-:W-:Y:S04]  /*35450*/  STL.64 [R1+0x7f0], R248 ;  /* 0x0007f0f801007387 */ /* 0x000fe80000100a00 */
[----:B------:R1:W-:Y:S04]  /*35460*/  STL.64 [R1+0x7f8], R250 ;  /* 0x0007f8fa01007387 */ /* 0x0003e80000100a00 */
[----:B-1----:R-:W2:Y:S04]  /*35470*/  LDL.LU.64 R250, [R1+0x3598] ;  /* 0x0035980001fa7983 */ /* 0x002ea80000300a00 */
[----:B------:R-:W2:Y:S01]  /*35480*/  LDL.LU.64 R248, [R1+0x3590] ;  /* 0x0035900001f87983 */ /* 0x000ea20000300a00 */
[C---:B------:R-:W-:Y:S08]  /*35490*/  HMMA.1688.F32.TF32 R240, R168.reuse, R34, R240 ;  /* 0x00000022a8f0723c */ /* 0x040ff000000810f0 */
[C---:B------:R-:W-:Y:S08]  /*354a0*/  HMMA.1688.F32.TF32 R140, R168.reuse, R30, R140 ;  /* 0x0000001ea88c723c */ /* 0x040ff0000008108c */
[C---:B------:R-:W-:Y:S08]  /*354b0*/  HMMA.1688.F32.TF32 R136, R168.reuse, R26, R136 ;  /* 0x0000001aa888723c */ /* 0x040ff00000081088 */
[C---:B------:R-:W-:Y:S08]  /*354c0*/  HMMA.1688.F32.TF32 R132, R168.reuse, R22, R132 ;  /* 0x00000016a884723c */ /* 0x040ff00000081084 */
[C---:B------:R-:W-:Y:S08]  /*354d0*/  HMMA.1688.F32.TF32 R128, R168.reuse, R18, R128 ;  /* 0x00000012a880723c */ /* 0x040ff00000081080 */
        /* <DEDUP_REMOVED lines=13> */
[----:B------:R-:W-:Y:S04]  /*355b0*/  LDS R168, [R2+0x62200] ;  /* 0x0622000002a87984 */ /* 0x000fe80000000800 */
[----:B------:R-:W-:Y:S01]  /*355c0*/  LDS R170, [R2+0x63200] ;  /* 0x0632000002aa7984 */ /* 0x000fe20000000800 */
[C---:B-1----:R-:W-:Y:S03]  /*355d0*/  HMMA.1688.F32.TF32 R124, R236.reuse, R66, R120 ;  /* 0x00000042ec7c723c */ /* 0x042fe60000081078 */
[----:B------:R-:W-:Y:S04]  /*355e0*/  LDS R169, [R3+0x62200] ;  /* 0x0622000003a97984 */ /* 0x000fe80000000800 */
[----:B------:R-:W-:Y:S01]  /*355f0*/  LDS R171, [R3+0x63200] ;  /* 0x0632000003ab7984 */ /* 0x000fe20000000800 */
        /* <DEDUP_REMOVED lines=17> */
[----:B------:R-:W-:Y:S04]  /*35710*/  STL.64 [R1+0x10f8], R118 ;  /* 0x0010f87601007387 */ /* 0x000fe80000100a00 */
[----:B------:R-:W-:Y:S03]  /*35720*/  STL.64 [R1+0x10e0], R112 ;  /* 0x0010e07001007387 */ /* 0x000fe60000100a00 */
[C---:B------:R-:W-:Y:S01]  /*35730*/  HMMA.1688.F32.TF32 R72, R236.reuse, R22, R68 ;  /* 0x00000016ec48723c */ /* 0x040fe20000081044 */
[----:B------:R-:W-:Y:S04]  /*35740*/  STL.64 [R1+0x10e8], R114 ;  /* 0x0010e87201007387 */ /* 0x000fe80000100a00 */
[----:B------:R-:W-:Y:S03]  /*35750*/  STL.64 [R1+0x10d0], R108 ;  /* 0x0010d06c01007387 */ /* 0x000fe60000100a00 */
        /* <DEDUP_REMOVED lines=18> */
[----:B------:R-:W3:Y:S04]  /*35880*/  LDL.LU R240, [R1+0x190] ;  /* 0x0001900001f07983 */ /* 0x000ee80000300800 */
[----:B------:R-:W-:Y:S04]  /*35890*/  STL.64 [R1+0x1040], R72 ;  /* 0x0010404801007387 */ /* 0x000fe80000100a00 */
[----:B------:R-:W-:Y:S04]  /*358a0*/  STL.64 [R1+0x1048], R74 ;  /* 0x0010484a01007387 */ /* 0x000fe80000100a00 */
[----:B------:R-:W-:Y:S04]  /*358b0*/  STL.64 [R1+0x1030], R68 ;  /* 0x0010304401007387 */ /* 0x000fe80000100a00 */
[----:B------:R2:W-:Y:S04]  /*358c0*/  STL.64 [R1+0x1038], R70 ;  /* 0x0010384601007387 */ /* 0x0005e80000100a00 */
[----:B------:R-:W3:Y:S04]  /*358d0*/  LDL.LU R241, [R1+0x194] ;  /* 0x0001940001f17983 */ /* 0x000ee80000300800 */
[----:B------:R-:W3:Y:S01]  /*358e0*/  LDL.LU R242, [R1+0x198] ;  /* 0x0001980001f27983 */ /* 0x000ee20000300800 */
[----:B--2---:R-:W-:Y:S03]  /*358f0*/  HMMA.1688.F32.TF32 R68, R236, R14, R248 ;  /* 0x0000000eec44723c */ /* 0x004fe600000810f8 */
[----:B------:R-:W3:Y:S04]  /*35900*/  LDL.LU R243, [R1+0x19c] ;  /* 0x00019c0001f37983 */ /* 0x000ee80000300800 */
[----:B------:R-:W2:Y:S04]  /*35910*/  LDL.LU R244, [R1+0x1b0] ;  /* 0x0001b00001f47983 */ /* 0x000ea80000300800 */
[----:B------:R-:W-:Y:S04]  /*35920*/  LDS R236, [R2+0x62280] ;  /* 0x0622800002ec7984 */ /* 0x000fe80000000800 */
[----:B------:R-:W-:Y:S04]  /*35930*/  LDS R238, [R2+0x63280] ;  /* 0x0632800002ee7984 */ /* 0x000fe80000000800 */
[----:B------:R-:W-:Y:S04]  /*35940*/  LDS R237, [R3+0x62280] ;  /* 0x0622800003ed7984 */ /* 0x000fe80000000800 */
[----:B------:R-:W1:Y:S04]  /*35950*/  LDS R239, [R3+0x63280] ;  /* 0x0632800003ef7984 */ /* 0x000e680000000800 */
[----:B------:R1:W-:Y:S04]  /*35960*/  STL.64 [R1+0x1010], R68 ;  /* 0x0010104401007387 */ /* 0x0003e80000100a00 */
[----:B------:R1:W-:Y:S04]  /*35970*/  STL.64 [R1+0x1018], R70 ;  /* 0x0010184601007387 */ /* 0x0003e80000100a00 */
        /* <DEDUP_REMOVED lines=75> */
[----:B-1----:R-:W4:Y:S04]  /*35e30*/  LDL.LU R68, [R1+0x1c0] ;  /* 0x0001c00001447983 */ /* 0x002f280000300800 */
[----:B------:R-:W4:Y:S04]  /*35e40*/  LDL.LU R69, [R1+0x1c4] ;  /* 0x0001c40001457983 */ /* 0x000f280000300800 */
[----:B------:R-:W4:Y:S04]  /*35e50*/  LDL.LU R70, [R1+0x1c8] ;  /* 0x0001c80001467983 */ /* 0x000f280000300800 */
[----:B------:R-:W4:Y:S04]  /*35e60*/  LDL.LU R71, [R1+0x1cc] ;  /* 0x0001cc0001477983 */ /* 0x000f280000300800 */
[----:B------:R-:W4:Y:S04]  /*35e70*/  LDL.LU R248, [R1+0x1a0] ;  /* 0x0001a00001f87983 */ /* 0x000f280000300800 */
[----:B------:R-:W4:Y:S04]  /*35e80*/  LDL.LU R249, [R1+0x1a4] ;  /* 0x0001a40001f97983 */ /* 0x000f280000300800 */
[----:B------:R-:W4:Y:S04]  /*35e90*/  LDL.LU R250, [R1+0x1a8] ;  /* 0x0001a80001fa7983 */ /* 0x000f280000300800 */
[----:B------:R-:W4:Y:S01]  /*35ea0*/  LDL.LU R251, [R1+0x1ac] ;  /* 0x0001ac0001fb7983 */ /* 0x000f220000300800 */
[----:B--2---:R-:W-:Y:S08]  /*35eb0*/  HMMA.1688.F32.TF32 R72, R236, R62, R72 ;  /* 0x0000003eec48723c */ /* 0x004ff00000081048 */
[C---:B---3--:R-:W-:Y:S08]  /*35ec0*/  HMMA.1688.F32.TF32 R88, R168.reuse, R22, R88 ;  /* 0x00000016a858723c */ /* 0x048ff00000081058 */
[C---:B----4-:R-:W-:Y:S08]  /*35ed0*/  HMMA.1688.F32.TF32 R92, R168.reuse, R26, R92 ;  /* 0x0000001aa85c723c */ /* 0x050ff0000008105c */
        /* <DEDUP_REMOVED lines=9> */
[C---:B------:R-:W-:Y:S11]  /*35f70*/  HMMA.1688.F32.TF32 R132, R168.reuse, R10, R132 ;  /* 0x0000000aa884723c */ /* 0x040ff60000081084 */
[----:B------:R-:W-:Y:S04]  /*35f80*/  @!UPT UIADD3 URZ, URZ, URZ, URZ ;  /* 0x0000003f3f3ff290 */ /* 0x000fe8000fffe03f */
[----:B------:R-:W-:Y:S04]  /*35f90*/  STL.64 [R1+0x1310], R140 ;  /* 0x0013108c01007387 */ /* 0x000fe80000100a00 */
[----:B------:R1:W-:Y:S01]  /*35fa0*/  STL.64 [R1+0x1318], R142 ;  /* 0x0013188e01007387 */ /* 0x0003e20000100a00 */
[C---:B------:R-:W-:Y:S03]  /*35fb0*/  HMMA.1688.F32.TF32 R116, R168.reuse, R50, R116 ;  /* 0x00000032a874723c */ /* 0x040fe60000081074 */
[----:B-1----:R-:W2:Y:S04]  /*35fc0*/  LDL.LU.64 R142, [R1+0x3588] ;  /* 0x00358800018e7983 */ /* 0x002ea80000300a00 */
[----:B------:R-:W2:Y:S04]  /*35fd0*/  LDL.LU.64 R140, [R1+0x3580] ;  /* 0x00358000018c7983 */ /* 0x000ea80000300a00 */
[----:B------:R-:W-:Y:S04]  /*35fe0*/  STL.64 [R1+0x1300], R136 ;  /* 0x0013008801007387 */ /* 0x000fe80000100a00 */
[----:B------:R1:W-:Y:S01]  /*35ff0*/  STL.64 [R1+0x1308], R138 ;  /* 0x0013088a01007387 */ /* 0x0003e20000100a00 */
[C---:B------:R-:W-:Y:S03]  /*36000*/  HMMA.1688.F32.TF32 R100, R168.reuse, R34, R100 ;  /* 0x00000022a864723c */ /* 0x040fe60000081064 */
[----:B-1----:R-:W3:Y:S04]  /*36010*/  LDL.LU.64 R138, [R1+0x3578] ;  /* 0x00357800018a7983 */ /* 0x002ee80000300a00 */
[----:B------:R-:W3:Y:S04]  /*36020*/  LDL.LU.64 R136, [R1+0x3570] ;  /* 0x0035700001887983 */ /* 0x000ee80000300a00 */
[----:B------:R-:W-:Y:S04]  /*36030*/  STL.64 [R1+0x12f0], R132 ;  /* 0x0012f08401007387 */ /* 0x000fe80000100a00 */
[----:B------:R1:W-:Y:S04]  /*36040*/  STL.64 [R1+0x12f8], R134 ;  /* 0x0012f88601007387 */ /* 0x0003e80000100a00 */
[----:B-1----:R-:W4:Y:S04]  /*36050*/  LDL.LU.64 R134, [R1+0x3568] ;  /* 0x0035680001867983 */ /* 0x002f280000300a00 */
        /* <DEDUP_REMOVED lines=10> */
[----:B------:R1:W-:Y:S01]  /*36100*/  STL.64 [R1+0x12c8], R122 ;  /* 0x0012c87a01007387 */ /* 0x0003e20000100a00 */
[C---:B------:R-:W-:Y:S03]  /*36110*/  HMMA.1688.F32.TF32 R84, R168.reuse, R18, R84 ;  /* 0x00000012a854723c */ /* 0x040fe60000081054 */
        /* <DEDUP_REMOVED lines=8> */
[----:B------:R-:W-:Y:S03]  /*361a0*/  HMMA.1688.F32.TF32 R168, R168, R14, R80 ;  /* 0x0000000ea8a8723c */ /* 0x000fe60000081050 */
        /* <DEDUP_REMOVED lines=33> */
[----:B------:R-:W2:Y:S04]  /*363c0*/  LDL.LU.64 R82, [R1+0x3498] ;  /* 0x0034980001527983 */ /* 0x000ea80000300a00 */
[----:B------:R-:W2:Y:S04]  /*363d0*/  LDL.LU.64 R80, [R1+0x3490] ;  /* 0x0034900001507983 */ /* 0x000ea80000300a00 */
[----:B------:R-:W-:Y:S04]  /*363e0*/  STL.64 [R1+0x1220], R168 ;  /* 0x001220a801007387 */ /* 0x000fe80000100a00 */
[----:B------:R-:W-:Y:S04]  /*363f0*/  STL.64 [R1+0x1228], R170 ;  /* 0x001228aa01007387 */ /* 0x000fe80000100a00 */
[----:B------:R-:W-:Y:S04]  /*36400*/  STL.64 [R1+0x1510], R76 ;  /* 0x0015104c01007387 */ /* 0x000fe80000100a00 */
[----:B------:R1:W-:Y:S01]  /*36410*/  STL.64 [R1+0x1518], R78 ;  /* 0x0015184e01007387 */ /* 0x0003e20000100a00 */
[C---:B------:R-:W-:Y:S03]  /*36420*/  HMMA.1688.F32.TF32 R248, R236.reuse, R58, R248 ;  /* 0x0000003aecf8723c */ /* 0x040fe600000810f8 */
[----:B------:R-:W-:Y:S04]  /*36430*/  LDS R168, [R2+0x62300] ;  /* 0x0623000002a87984 */ /* 0x000fe80000000800 */
[----:B------:R-:W-:Y:S04]  /*36440*/  LDS R170, [R2+0x63300] ;  /* 0x0633000002aa7984 */ /* 0x000fe80000000800 */
[----:B-1----:R-:W2:Y:S04]  /*36450*/  LDL.LU.64 R78, [R1+0x3488] ;  /* 0x00348800014e7983 */ /* 0x002ea80000300a00 */
[----:B------:R-:W2:Y:S04]  /*36460*/  LDL.LU.64 R76, [R1+0x3480] ;  /* 0x00348000014c7983 */ /* 0x000ea80000300a00 */
[----:B------:R-:W-:Y:S04]  /*36470*/  STL.64 [R1+0x1500], R72 ;  /* 0x0015004801007387 */ /* 0x000fe80000100a00 */
[----:B------:R1:W-:Y:S01]  /*36480*/  STL.64 [R1+0x1508], R74 ;  /* 0x0015084a01007387 */ /* 0x0003e20000100a00 */
[C---:B------:R-:W-:Y:S03]  /*36490*/  HMMA.1688.F32.TF32 R240, R236.reuse, R54, R240 ;  /* 0x00000036ecf0723c */ /* 0x040fe600000810f0 */
[----:B------:R-:W-:Y:S04]  /*364a0*/  LDS R169, [R3+0x62300] ;  /* 0x0623000003a97984 */ /* 0x000fe80000000800 */
[----:B------:R-:W2:Y:S04]  /*364b0*/  LDS R171, [R3+0x63300] ;  /* 0x0633000003ab7984 */ /* 0x000ea80000000800 */
[----:B-1----:R-:W2:Y:S04]  /*364c0*/  LDL.LU.64 R74, [R1+0x3478] ;  /* 0x00347800014a7983 */ /* 0x002ea80000300a00 */
[----:B------:R-:W2:Y:S04]  /*364d0*/  LDL.LU.64 R72, [R1+0x3470] ;  /* 0x0034700001487983 */ /* 0x000ea80000300a00 */
[----:B------:R-:W-:Y:S04]  /*364e0*/  STL.64 [R1+0x14f0], R68 ;  /* 0x0014f04401007387 */ /* 0x000fe80000100a00 */
[----:B------:R1:W-:Y:S04]  /*364f0*/  STL.64 [R1+0x14f8], R70 ;  /* 0x0014f84601007387 */ /* 0x0003e80000100a00 */
[----:B-1----:R-:W3:Y:S04]  /*36500*/  LDL.LU.64 R70, [R1+0x3468] ;  /* 0x0034680001467983 */ /* 0x002ee80000300a00 */
[----:B------:R-:W3:Y:S04]  /*36510*/  LDL.LU.64 R68, [R1+0x3460] ;  /* 0x0034600001447983 */ /* 0x000ee80000300a00 */
[----:B------:R-:W-:Y:S04]  /*36520*/  STL.64 [R1+0x14e0], R244 ;  /* 0x0014e0f401007387 */ /* 0x000fe80000100a00 */
[----:B------:R1:W-:Y:S04]  /*36530*/  STL.64 [R1+0x14e8], R246 ;  /* 0x0014e8f601007387 */ /* 0x0003e80000100a00 */
[----:B-1----:R-:W4:Y:S04]  /*36540*/  LDL.LU.64 R246, [R1+0x3458] ;  /* 0x0034580001f67983 */ /* 0x002f280000300a00 */
[----:B------:R-:W4:Y:S04]  /*36550*/  LDL.LU.64 R244, [R1+0x3450] ;  /* 0x0034500001f47983 */ /* 0x000f280000300a00 */
[----:B------:R-:W-:Y:S04]  /*36560*/  STL.64 [R1+0x14d0], R248 ;  /* 0x0014d0f801007387 */ /* 0x000fe80000100a00 */
[----:B------:R-:W-:Y:S04]  /*36570*/  STL.64 [R1+0x14d8], R250 ;  /* 0x0014d8fa01007387 */ /* 0x000fe80000100a00 */
[----:B------:R-:W-:Y:S04]  /*36580*/  STL.64 [R1+0x14c0], R240 ;  /* 0x0014c0f001007387 */ /* 0x000fe80000100a00 */
[----:B------:R2:W-:Y:S02]  /*36590*/  STL.64 [R1+0x14c8], R242 ;  /* 0x0014c8f201007387 */ /* 0x0005e40000100a00 */
[C---:B--2---:R-:W-:Y:S08]  /*365a0*/  HMMA.1688.F32.TF32 R240, R236.reuse, R42, R72 ;  /* 0x0000002aecf0723c */ /* 0x044ff00000081048 */
[C---:B---3--:R-:W-:Y:S08]  /*365b0*/  HMMA.1688.F32.TF32 R68, R236.reuse, R46, R68 ;  /* 0x0000002eec44723c */ /* 0x048ff00000081044 */
[C---:B----4-:R-:W-:Y:S08]  /*365c0*/  HMMA.1688.F32.TF32 R244, R236.reuse, R50, R244 ;  /* 0x00000032ecf4723c */ /* 0x050ff000000810f4 */
[C---:B------:R-:W-:Y:S08]  /*365d0*/  HMMA.1688.F32.TF32 R72, R236.reuse, R38, R76 ;  /* 0x00000026ec48723c */ /* 0x040ff0000008104c */
[C---:B------:R-:W-:Y:S07]  /*365e0*/  HMMA.1688.F32.TF32 R76, R236.reuse, R30, R84 ;  /* 0x0000001eec4c723c */ /* 0x040fee0000081054 */
[----:B------:R-:W-:Y:S04]  /*365f0*/  STL.64 [R1+0x14b0], R244 ;  /* 0x0014b0f401007387 */ /* 0x000fe80000100a00 */
[----:B------:R-:W-:Y:S04]  /*36600*/  STL.64 [R1+0x14b8], R246 ;  /* 0x0014b8f601007387 */ /* 0x000fe80000100a00 */
[----:B------:R-:W-:Y:S04]  /*36610*/  STL.64 [R1+0x14a0], R68 ;  /* 0x0014a04401007387 */ /* 0x000fe80000100a00 */
[----:B------:R1:W-:Y:S02]  /*36620*/  STL.64 [R1+0x14a8], R70 ;  /* 0x0014a84601007387 */ /* 0x0003e40000100a00 */
[C---:B-1----:R-:W-:Y:S02]  /*36630*/  HMMA.1688.F32.TF32 R68, R236.reuse, R34, R80 ;  /* 0x00000022ec44723c */ /* 0x042fe40000081050 */
[----:B------:R-:W-:Y:S04]  /*36640*/  STL.64 [R1+0x1490], R240 ;  /* 0x001490f001007387 */ /* 0x000fe80000100a00 */
[----:B------:R-:W-:Y:S04]  /*36650*/  STL.64 [R1+0x1498], R242 ;  /* 0x001498f201007387 */ /* 0x000fe80000100a00 */
[----:B------:R-:W-:Y:S04]  /*36660*/  STL.64 [R1+0x1480], R72 ;  /* 0x0014804801007387 */ /* 0x000fe80000100a00 */
[----:B------:R1:W-:Y:S09]  /*36670*/  STL.64 [R1+0x1488], R74 ;  /* 0x0014884a01007387 */ /* 0x0003f20000100a00 */
[----:B------:R-:W-:Y:S01]  /*36680*/  STL.64 [R1+0x1470], R68 ;  /* 0x0014704401007387 */ /* 0x000fe20000100a00 */
[C---:B-1----:R-:W-:Y:S03]  /*36690*/  HMMA.1688.F32.TF32 R72, R236.reuse, R26, R88 ;  /* 0x0000001aec48723c */ /* 0x042fe60000081058 */
[----:B------:R1:W-:Y:S04]  /*366a0*/  STL.64 [R1+0x1478], R70 ;  /* 0x0014784601007387 */ /* 0x0003e80000100a00 */
[----:B------:R-:W-:Y:S04]  /*366b0*/  STL.64 [R1+0x1460], R76 ;  /* 0x0014604c01007387 */ /* 0x000fe80000100a00 */
[----:B------:R2:W-:Y:S01]  /*366c0*/  STL.64 [R1+0x1468], R78 ;  /* 0x0014684e01007387 */ /* 0x0005e20000100a00 */
[C---:B-1----:R-:W-:Y:S08]  /*366d0*/  HMMA.1688.F32.TF32 R68, R236.reuse, R22, R92 ;  /* 0x00000016ec44723c */ /* 0x042ff0000008105c */
[C---:B--2---:R-:W-:Y:S03]  /*366e0*/  HMMA.1688.F32.TF32 R76, R236.reuse, R18, R96 ;  /* 0x00000012ec4c723c */ /* 0x044fe60000081060 */
[----:B------:R-:W-:Y:S04]  /*366f0*/  STL.64 [R1+0x1450], R72 ;  /* 0x0014504801007387 */ /* 0x000fe80000100a00 */
[----:B------:R1:W-:Y:S08]  /*36700*/  STL.64 [R1+0x1458], R74 ;  /* 0x0014584a01007387 */ /* 0x0003f00000100a00 */
[----:B------:R-:W-:Y:S01]  /*36710*/  STL.64 [R1+0x1440], R68 ;  /* 0x0014404401007387 */ /* 0x000fe20000100a00 */
[----:B-1----:R-:W-:Y:S03]  /*36720*/  HMMA.1688.F32.TF32 R72, R236, R14, R100 ;  /* 0x0000000eec48723c */ /* 0x002fe60000081064 */
[----:B------:R-:W-:Y:S04]  /*36730*/  STL.64 [R1+0x1448], R70 ;  /* 0x0014484601007387 */ /* 0x000fe80000100a00 */
[----:B------:R-:W-:Y:S04]  /*36740*/  STL.64 [R1+0x1430], R76 ;  /* 0x0014304c01007387 */ /* 0x000fe80000100a00 */
[----:B------:R1:W-:Y:S01]  /*36750*/  STL.64 [R1+0x1438], R78 ;  /* 0x0014384e01007387 */ /* 0x0003e20000100a00 */
[C---:B------:R-:W-:Y:S03]  /*36760*/  HMMA.1688.F32.TF32 R80, R168.reuse, R10, R112 ;  /* 0x0000000aa850723c */ /* 0x040fe60000081070 */
[----:B------:R-:W-:Y:S04]  /*36770*/  LDS R68, [R2+0x62380] ;  /* 0x0623800002447984 */ /* 0x000fe80000000800 */
[----:B------:R-:W-:Y:S01]  /*36780*/  LDS R70, [R2+0x63380] ;  /* 0x0633800002467984 */ /* 0x000fe20000000800 */
[C---:B-1----:R-:W-:Y:S03]  /*36790*/  HMMA.1688.F32.TF32 R76, R168.reuse, R66, R104 ;  /* 0x00000042a84c723c */ /* 0x042fe60000081068 */
[----:B------:R-:W-:Y:S04]  /*367a0*/  STL.64 [R1+0x1420], R72 ;  /* 0x0014204801007387 */ /* 0x000fe80000100a00 */
[----:B------:R1:W-:Y:S04]  /*367b0*/  STL.64 [R1+0x1428], R74 ;  /* 0x0014284a01007387 */ /* 0x0003e80000100a00 */
[----:B------:R-:W-:Y:S04]  /*367c0*/  LDS R69, [R3+0x62380] ;  /* 0x0623800003457984 */ /* 0x000fe80000000800 */
[----:B------:R-:W2:Y:S01]  /*367d0*/  LDS R71, [R3+0x63380] ;  /* 0x0633800003477984 */ /* 0x000ea20000000800 */
[C---:B-1----:R-:W-:Y:S07]  /*367e0*/  HMMA.1688.F32.TF32 R72, R168.reuse, R62, R108 ;  /* 0x0000003ea848723c */ /* 0x042fee000008106c */
[----:B------:R-:W-:Y:S04]  /*367f0*/  STL.64 [R1+0x1710], R76 ;  /* 0x0017104c01007387 */ /* 0x000fe80000100a00 */
[----:B------:R1:W-:Y:S02]  /*36800*/  STL.64 [R1+0x1718], R78 ;  /* 0x0017184e01007387 */ /* 0x0003e40000100a00 */
[C---:B-1----:R-:W-:Y:S10]  /*36810*/  HMMA.1688.F32.TF32 R76, R168.reuse, R6, R116 ;  /* 0x00000006a84c723c */ /* 0x042ff40000081074 */
[----:B------:R-:W-:Y:S04]  /*36820*/  STL.64 [R1+0x1700], R72 ;  /* 0x0017004801007387 */ /* 0x000fe80000100a00 */
[----:B------:R1:W-:Y:S04]  /*36830*/  STL.64 [R1+0x1708], R74 ;  /* 0x0017084a01007387 */ /* 0x0003e80000100a00 */
[----:B------:R-:W-:Y:S04]  /*36840*/  STL.64 [R1+0x16f0], R80 ;  /* 0x0016f05001007387 */ /* 0x000fe80000100a00 */
[----:B------:R3:W-:Y:S01]  /*36850*/  STL.64 [R1+0x16f8], R82 ;  /* 0x0016f85201007387 */ /* 0x0007e20000100a00 */
[C---:B-1----:R-:W-:Y:S03]  /*36860*/  HMMA.1688.F32.TF32 R72, R168.reuse, R58, R120 ;  /* 0x0000003aa848723c */ /* 0x042fe60000081078 */
[----:B------:R-:W-:Y:S05]  /*36870*/  STL.64 [R1+0x16e0], R76 ;  /* 0x0016e04c01007387 */ /* 0x000fea0000100a00 */
[C---:B---3--:R-:W-:Y:S01]  /*36880*/  HMMA.1688.F32.TF32 R80, R168.reuse, R54, R124 ;  /* 0x00000036a850723c */ /* 0x048fe2000008107c */
[----:B------:R1:W-:Y:S07]  /*36890*/  STL.64 [R1+0x16e8], R78 ;  /* 0x0016e84e01007387 */ /* 0x0003ee0000100a00 */
[C---:B-1----:R-:W-:Y:S07]  /*368a0*/  HMMA.1688.F32.TF32 R76, R168.reuse, R50, R128 ;  /* 0x00000032a84c723c */ /* 0x042fee0000081080 */
        /* <DEDUP_REMOVED lines=26> */
[----:B-1----:R-:W-:Y:S07]  /*36a50*/  HMMA.1688.F32.TF32 R76, R168, R14, R164 ;  /* 0x0000000ea84c723c */ /* 0x002fee00000810a4 */
[----:B------:R-:W-:Y:S04]  /*36a60*/  STL.64 [R1+0x1640], R72 ;  /* 0x0016404801007387 */ /* 0x000fe80000100a00 */
[----:B------:R-:W-:Y:S04]  /*36a70*/  STL.64 [R1+0x1648], R74 ;  /* 0x0016484a01007387 */ /* 0x000fe80000100a00 */
[----:B------:R-:W-:Y:S04]  /*36a80*/  STL.64 [R1+0x1630], R80 ;  /* 0x0016305001007387 */ /* 0x000fe80000100a00 */
[----:B------:R1:W-:Y:S01]  /*36a90*/  STL.64 [R1+0x1638], R82 ;  /* 0x0016385201007387 */ /* 0x0003e20000100a00 */
[C---:B--2---:R-:W-:Y:S03]  /*36aa0*/  HMMA.1688.F32.TF32 R84, R68.reuse, R10, R180 ;  /* 0x0000000a4454723c */ /* 0x044fe600000810b4 */
[----:B------:R-:W-:Y:S04]  /*36ab0*/  LDS R72, [R252+0x62000] ;  /* 0x06200000fc487984 */ /* 0x000fe80000000800 */
[----:B------:R-:W-:Y:S04]  /*36ac0*/  LDS R74, [R252+0x63000] ;  /* 0x06300000fc4a7984 */ /* 0x000fe80000000800 */
[----:B------:R-:W-:Y:S01]  /*36ad0*/  STL.64 [R1+0x1620], R76 ;  /* 0x0016204c01007387 */ /* 0x000fe20000100a00 */
[C---:B-1----:R-:W-:Y:S03]  /*36ae0*/  HMMA.1688.F32.TF32 R80, R68.reuse, R66, R172 ;  /* 0x000000424450723c */ /* 0x042fe600000810ac */
[----:B------:R1:W-:Y:S04]  /*36af0*/  STL.64 [R1+0x1628], R78 ;  /* 0x0016284e01007387 */ /* 0x0003e80000100a00 */
[----:B------:R-:W-:Y:S01]  /*36b00*/  LDS R73, [R0+0x62000] ;  /* 0x0620000000497984 */ /* 0x000fe20000000800 */
[C---:B------:R-:W-:Y:S03]  /*36b10*/  HMMA.1688.F32.TF32 R128, R68.reuse, R54, R192 ;  /* 0x000000364480723c */ /* 0x040fe600000810c0 */
[----:B------:R-:W2:Y:S04]  /*36b20*/  LDS R75, [R0+0x63000] ;  /* 0x06300000004b7984 */ /* 0x000ea80000000800 */
[----:B------:R-:W-:Y:S01]  /*36b30*/  LDS R180, [R252+0x62180] ;  /* 0x06218000fcb47984 */ /* 0x000fe20000000800 */
[C---:B-1----:R-:W-:Y:S03]  /*36b40*/  HMMA.1688.F32.TF32 R76, R68.reuse, R62, R176 ;  /* 0x0000003e444c723c */ /* 0x042fe600000810b0 */
[----:B------:R-:W-:Y:S04]  /*36b50*/  LDS R182, [R252+0x63180] ;  /* 0x06318000fcb67984 */ /* 0x000fe80000000800 */
[----:B------:R-:W-:Y:S04]  /*36b60*/  STL.64 [R1+0x1910], R80 ;  /* 0x0019105001007387 */ /* 0x000fe80000100a00 */
[----:B------:R1:W-:Y:S01]  /*36b70*/  STL.64 [R1+0x1918], R82 ;  /* 0x0019185201007387 */ /* 0x0003e20000100a00 */
[C---:B------:R-:W-:Y:S03]  /*36b80*/  HMMA.1688.F32.TF32 R132, R68.reuse, R50, R196 ;  /* 0x000000324484723c */ /* 0x040fe600000810c4 */
[----:B------:R-:W-:Y:S04]  /*36b90*/  LDS R181, [R0+0x62180] ;  /* 0x0621800000b57984 */ /* 0x000fe80000000800 */
[----:B------:R-:W-:Y:S01]  /*36ba0*/  LDS R183, [R0+0x63180] ;  /* 0x0631800000b77984 */ /* 0x000fe20000000800 */
[C---:B-1----:R-:W-:Y:S03]  /*36bb0*/  HMMA.1688.F32.TF32 R80, R68.reuse, R6, R184 ;  /* 0x000000064450723c */ /* 0x042fe600000810b8 */
[----:B------:R-:W-:Y:S04]  /*36bc0*/  STL.64 [R1+0x1900], R76 ;  /* 0x0019004c01007387 */ /* 0x000fe80000100a00 */
[----:B------:R1:W-:Y:S02]  /*36bd0*/  STL.64 [R1+0x1908], R78 ;  /* 0x0019084e01007387 */ /* 0x0003e40000100a00 */
[C---:B-1----:R-:W-:Y:S02]  /*36be0*/  HMMA.1688.F32.TF32 R76, R68.reuse, R58, R188 ;  /* 0x0000003a444c723c */ /* 0x042fe400000810bc */
[----:B------:R-:W-:Y:S04]  /*36bf0*/  STL.64 [R1+0x18f0], R84 ;  /* 0x0018f05401007387 */ /* 0x000fe80000100a00 */
[----:B------:R-:W-:Y:S04]  /*36c00*/  STL.64 [R1+0x18f8], R86 ;  /* 0x0018f85601007387 */ /* 0x000fe80000100a00 */
[----:B------:R-:W3:Y:S04]  /*36c10*/  LDL.LU R248, [R1+0x1730] ;  /* 0x0017300001f87983 */ /* 0x000ee80000300800 */
[----:B------:R1:W-:Y:S04]  /*36c20*/  STL.64 [R1+0x18e0], R80 ;  /* 0x0018e05001007387 */ /* 0x0003e80000100a00 */
[----:B------:R4:W-:Y:S05]  /*36c30*/  STL.64 [R1+0x18e8], R82 ;  /* 0x0018e85201007387 */ /* 0x0009ea0000100a00 */
[----:B------:R-:W-:Y:S04]  /*36c40*/  STL.64 [R1+0x18d0], R76 ;  /* 0x0018d04c01007387 */ /* 0x000fe80000100a00 */
[----:B------:R1:W-:Y:S04]  /*36c50*/  STL.64 [R1+0x18d8], R78 ;  /* 0x0018d84e01007387 */ /* 0x0003e80000100a00 */
[----:B------:R-:W3:Y:S04]  /*36c60*/  LDL.LU R249, [R1+0x1734] ;  /* 0x0017340001f97983 */ /* 0x000ee80000300800 */
[----:B------:R-:W3:Y:S04]  /*36c70*/  LDL.LU R250, [R1+0x1738] ;  /* 0x0017380001fa7983 */ /* 0x000ee80000300800 */
[----:B------:R-:W3:Y:S04]  /*36c80*/  LDL.LU R251, [R1+0x173c] ;  /* 0x00173c0001fb7983 */ /* 0x000ee80000300800 */
[----:B------:R-:W2:Y:S04]  /*36c90*/  LDL.LU R244, [R1+0x1740] ;  /* 0x0017400001f47983 */ /* 0x000ea80000300800 */
[----:B------:R-:W2:Y:S04]  /*36ca0*/  LDL.LU R245, [R1+0x1744] ;  /* 0x0017440001f57983 */ /* 0x000ea80000300800 */
[----:B------:R-:W2:Y:S04]  /*36cb0*/  LDL.LU R246, [R1+0x1748] ;  /* 0x0017480001f67983 */ /* 0x000ea80000300800 */
[----:B------:R-:W2:Y:S04]  /*36cc0*/  LDL.LU R247, [R1+0x174c] ;  /* 0x00174c0001f77983 */ /* 0x000ea80000300800 */
[----:B-1----:R-:W2:Y:S04]  /*36cd0*/  LDL.LU R80, [R1+0x1750] ;  /* 0x0017500001507983 */ /* 0x002ea80000300800 */
[----:B------:R-:W2:Y:S04]  /*36ce0*/  LDL.LU R81, [R1+0x1754] ;  /* 0x0017540001517983 */ /* 0x000ea80000300800 */
[----:B----4-:R-:W4:Y:S04]  /*36cf0*/  LDL.LU R82, [R1+0x1758] ;  /* 0x0017580001527983 */ /* 0x010f280000300800 */
        /* <DEDUP_REMOVED lines=52> */
[----:B------:R-:W4:Y:S01]  /*37040*/  LDL.LU R243, [R1+0x172c] ;  /* 0x00172c0001f37983 */ /* 0x000f220000300800 */
[C---:B------:R-:W-:Y:S03]  /*37050*/  HMMA.1688.F32.TF32 R76, R68.reuse, R46, R200 ;  /* 0x0000002e444c723c */ /* 0x040fe600000810c8 */
[----:B------:R-:W-:Y:S04]  /*37060*/  STL.64 [R1+0x18c0], R128 ;  /* 0x0018c08001007387 */ /* 0x000fe80000100a00 */
[----:B------:R1:W-:Y:S02]  /*37070*/  STL.64 [R1+0x18c8], R130 ;  /* 0x0018c88201007387 */ /* 0x0003e40000100a00 */
[C---:B-1----:R-:W-:Y:S02]  /*37080*/  HMMA.1688.F32.TF32 R128, R68.reuse, R42, R204 ;  /* 0x0000002a4480723c */ /* 0x042fe400000810cc */
[----:B------:R-:W-:Y:S04]  /*37090*/  STL.64 [R1+0x18b0], R132 ;  /* 0x0018b08401007387 */ /* 0x000fe80000100a00 */
[----:B------:R1:W-:Y:S08]  /*370a0*/  STL.64 [R1+0x18b8], R134 ;  /* 0x0018b88601007387 */ /* 0x0003f00000100a00 */
[----:B------:R-:W-:Y:S04]  /*370b0*/  STL.64 [R1+0x18a0], R76 ;  /* 0x0018a04c01007387 */ /* 0x000fe80000100a00 */
[----:B------:R1:W-:Y:S02]  /*370c0*/  STL.64 [R1+0x18a8], R78 ;  /* 0x0018a84e01007387 */ /* 0x0003e40000100a00 */
[C---:B-1----:R-:W-:Y:S03]  /*370d0*/  HMMA.1688.F32.TF32 R132, R68.reuse, R38, R208 ;  /* 0x000000264484723c */ /* 0x042fe600000810d0 */
[----:B------:R-:W-:Y:S05]  /*370e0*/  STL.64 [R1+0x1890], R128 ;  /* 0x0018908001007387 */ /* 0x000fea0000100a00 */
[C---:B------:R-:W-:Y:S01]  /*370f0*/  HMMA.1688.F32.TF32 R76, R68.reuse, R34, R212 ;  /* 0x00000022444c723c */ /* 0x040fe200000810d4 */
[----:B------:R1:W-:Y:S07]  /*37100*/  STL.64 [R1+0x1898], R130 ;  /* 0x0018988201007387 */ /* 0x0003ee0000100a00 */
[C---:B-1----:R-:W-:Y:S07]  /*37110*/  HMMA.1688.F32.TF32 R128, R68.reuse, R30, R216 ;  /* 0x0000001e4480723c */ /* 0x042fee00000810d8 */
[----:B------:R-:W-:Y:S04]  /*37120*/  STL.64 [R1+0x1880], R132 ;  /* 0x0018808401007387 */ /* 0x000fe80000100a00 */
[----:B------:R1:W-:Y:S04]  /*37130*/  STL.64 [R1+0x1888], R134 ;  /* 0x0018888601007387 */ /* 0x0003e80000100a00 */
[----:B------:R-:W-:Y:S04]  /*37140*/  STL.64 [R1+0x1870], R76 ;  /* 0x0018704c01007387 */ /* 0x000fe80000100a00 */
[----:B------:R1:W-:Y:S02]  /*37150*/  STL.64 [R1+0x1878], R78 ;  /* 0x0018784e01007387 */ /* 0x0003e40000100a00 */
[C---:B-1----:R-:W-:Y:S02]  /*37160*/  HMMA.1688.F32.TF32 R132, R68.reuse, R26, R220 ;  /* 0x0000001a4484723c */ /* 0x042fe400000810dc */
[----:B------:R-:W-:Y:S06]  /*37170*/  STL.64 [R1+0x1860], R128 ;  /* 0x0018608001007387 */ /* 0x000fec0000100a00 */
[C---:B------:R-:W-:Y:S01]  /*37180*/  HMMA.1688.F32.TF32 R76, R68.reuse, R22, R224 ;  /* 0x00000016444c723c */ /* 0x040fe200000810e0 */
[----:B------:R1:W-:Y:S07]  /*37190*/  STL.64 [R1+0x1868], R130 ;  /* 0x0018688201007387 */ /* 0x0003ee0000100a00 */
[C---:B-1----:R-:W-:Y:S08]  /*371a0*/  HMMA.1688.F32.TF32 R128, R68.reuse, R18, R228 ;  /* 0x000000124480723c */ /* 0x042ff000000810e4 */
        /* <DEDUP_REMOVED lines=8> */
[----:B------:R1:W-:Y:S01]  /*37230*/  STL.64 [R1+0x1828], R70 ;  /* 0x0018284601007387 */ /* 0x0003e20000100a00 */
[C---:B--2---:R-:W-:Y:S03]  /*37240*/  HMMA.1688.F32.TF32 R88, R72.reuse, R34, R88 ;  /* 0x000000224858723c */ /* 0x044fe60000081058 */
[----:B------:R-:W-:Y:S04]  /*37250*/  LDS R76, [R252+0x62080] ;  /* 0x06208000fc4c7984 */ /* 0x000fe80000000800 */
[----:B------:R-:W-:Y:S01]  /*37260*/  LDS R78, [R252+0x63080] ;  /* 0x06308000fc4e7984 */ /* 0x000fe20000000800 */
[C---:B---3--:R-:W-:Y:S03]  /*37270*/  HMMA.1688.F32.TF32 R96, R72.reuse, R42, R96 ;  /* 0x0000002a4860723c */ /* 0x048fe60000081060 */
[----:B------:R-:W-:Y:S04]  /*37280*/  LDS R77, [R0+0x62080] ;  /* 0x06208000004d7984 */ /* 0x000fe80000000800 */
[----:B------:R-:W2:Y:S01]  /*37290*/  LDS R79, [R0+0x63080] ;  /* 0x06308000004f7984 */ /* 0x000ea20000000800 */
[C---:B----4-:R-:W-:Y:S08]  /*372a0*/  HMMA.1688.F32.TF32 R104, R72.reuse, R54, R104 ;  /* 0x000000364868723c */ /* 0x050ff00000081068 */
[C---:B------:R-:W-:Y:S08]  /*372b0*/  HMMA.1688.F32.TF32 R116, R72.reuse, R10, R116 ;  /* 0x0000000a4874723c */ /* 0x040ff00000081074 */
[C---:B-1----:R-:W-:Y:S08]  /*372c0*/  HMMA.1688.F32.TF32 R68, R72.reuse, R66, R124 ;  /* 0x000000424844723c */ /* 0x042ff0000008107c */
[C---:B------:R-:W-:Y:S11]  /*372d0*/  HMMA.1688.F32.TF32 R120, R72.reuse, R62, R120 ;  /* 0x0000003e4878723c */ /* 0x040ff60000081078 */
[----:B------:R-:W-:Y:S04]  /*372e0*/  @!UPT UIADD3 URZ, URZ, URZ, URZ ;  /* 0x0000003f3f3ff290 */ /* 0x000fe8000fffe03f */
[----:B------:R-:W-:Y:S04]  /*372f0*/  STL.64 [R1+0xf0], R68 ;  /* 0x0000f04401007387 */ /* 0x000fe80000100a00 */
[----:B------:R1:W-:Y:S02]  /*37300*/  STL.64 [R1+0xf8], R70 ;  /* 0x0000f84601007387 */ /* 0x0003e40000100a00 */
[C---:B-1----:R-:W-:Y:S02]  /*37310*/  HMMA.1688.F32.TF32 R68, R72.reuse, R6, R112 ;  /* 0x000000064844723c */ /* 0x042fe40000081070 */
[----:B------:R-:W-:Y:S04]  /*37320*/  STL.64 [R1+0xe0], R120 ;  /* 0x0000e07801007387 */ /* 0x000fe80000100a00 */
[----:B------:R-:W-:Y:S02]  /*37330*/  STL.64 [R1+0xe8], R122 ;  /* 0x0000e87a01007387 */ /* 0x000fe40000100a00 */
[C---:B------:R-:W-:Y:S02]  /*37340*/  HMMA.1688.F32.TF32 R108, R72.reuse, R58, R108 ;  /* 0x0000003a486c723c */ /* 0x040fe4000008106c */
[----:B------:R-:W-:Y:S04]  /*37350*/  STL.64 [R1+0xd0], R116 ;  /* 0x0000d07401007387 */ /* 0x000fe80000100a00 */
[----:B------:R-:W-:Y:S02]  /*37360*/  STL.64 [R1+0xd8], R118 ;  /* 0x0000d87601007387 */ /* 0x000fe40000100a00 */
[C---:B------:R-:W-:Y:S02]  /*37370*/  HMMA.1688.F32.TF32 R100, R72.reuse, R46, R100 ;  /* 0x0000002e4864723c */ /* 0x040fe40000081064 */
[----:B------:R-:W-:Y:S04]  /*37380*/  LDS R116, [R252+0x62100] ;  /* 0x06210000fc747984 */ /* 0x000fe80000000800 */
[----:B------:R-:W-:Y:S04]  /*37390*/  LDS R118, [R252+0x63100] ;  /* 0x06310000fc767984 */ /* 0x000fe80000000800 */
[----:B------:R-:W-:Y:S04]  /*373a0*/  STL.64 [R1+0xc0], R68 ;  /* 0x0000c04401007387 */ /* 0x000fe80000100a00 */
[----:B------:R1:W-:Y:S01]  /*373b0*/  STL.64 [R1+0xc8], R70 ;  /* 0x0000c84601007387 */ /* 0x0003e20000100a00 */
[C---:B------:R-:W-:Y:S03]  /*373c0*/  HMMA.1688.F32.TF32 R84, R72.reuse, R30, R84 ;  /* 0x0000001e4854723c */ /* 0x040fe60000081054 */
[----:B------:R-:W-:Y:S04]  /*373d0*/  LDS R117, [R0+0x62100] ;  /* 0x0621000000757984 */ /* 0x000fe80000000800 */
[----:B------:R-:W3:Y:S01]  /*373e0*/  LDS R119, [R0+0x63100] ;  /* 0x0631000000777984 */ /* 0x000ee20000000800 */
[C---:B-1----:R-:W-:Y:S03]  /*373f0*/  HMMA.1688.F32.TF32 R68, R72.reuse, R50, R236 ;  /* 0x000000324844723c */ /* 0x042fe600000810ec */
[----:B------:R-:W-:Y:S04]  /*37400*/  STL.64 [R1+0xb0], R108 ;  /* 0x0000b06c01007387 */ /* 0x000fe80000100a00 */
[----:B------:R-:W-:Y:S04]  /*37410*/  STL.64 [R1+0xb8], R110 ;  /* 0x0000b86e01007387 */ /* 0x000fe80000100a00 */
[----:B------:R-:W-:Y:S04]  /*37420*/  STL.64 [R1+0xa0], R104 ;  /* 0x0000a06801007387 */ /* 0x000fe80000100a00 */
[----:B------:R-:W-:Y:S08]  /*37430*/  STL.64 [R1+0xa8], R106 ;  /* 0x0000a86a01007387 */ /* 0x000ff00000100a00 */
[----:B------:R-:W-:Y:S04]  /*37440*/  STL.64 [R1+0x90], R68 ;  /* 0x0000904401007387 */ /* 0x000fe80000100a00 */
[----:B------:R1:W-:Y:S02]  /*37450*/  STL.64 [R1+0x98], R70 ;  /* 0x0000984601007387 */ /* 0x0003e40000100a00 */
[C---:B-1----:R-:W-:Y:S02]  /*37460*/  HMMA.1688.F32.TF32 R68, R72.reuse, R38, R92 ;  /* 0x000000264844723c */ /* 0x042fe4000008105c */
[----:B------:R-:W-:Y:S04]  /*37470*/  STL.64 [R1+0x80], R100 ;  /* 0x0000806401007387 */ /* 0x000fe80000100a00 */
[----:B------:R-:W-:Y:S04]  /*37480*/  STL.64 [R1+0x88], R102 ;  /* 0x0000886601007387 */ /* 0x000fe80000100a00 */
[----:B------:R-:W-:Y:S04]  /*37490*/  STL.64 [R1+0x70], R96 ;  /* 0x0000706001007387 */ /* 0x000fe80000100a00 */
[----:B------:R-:W-:Y:S09]  /*374a0*/  STL.64 [R1+0x78], R98 ;  /* 0x0000786201007387 */ /* 0x000ff20000100a00 */
[----:B------:R-:W-:Y:S04]  /*374b0*/  STL.64 [R1+0x60], R68 ;  /* 0x0000604401007387 */ /* 0x000fe80000100a00 */
[----:B------:R1:W-:Y:S02]  /*374c0*/  STL.64 [R1+0x68], R70 ;  /* 0x0000684601007387 */ /* 0x0003e40000100a00 */
[C---:B-1----:R-:W-:Y:S02]  /*374d0*/  HMMA.1688.F32.TF32 R68, R72.reuse, R26, R80 ;  /* 0x0000001a4844723c */ /* 0x042fe40000081050 */
[----:B------:R-:W-:Y:S04]  /*374e0*/  STL.64 [R1+0x50], R88 ;  /* 0x0000505801007387 */ /* 0x000fe80000100a00 */
[----:B------:R-:W-:Y:S02]  /*374f0*/  STL.64 [R1+0x58], R90 ;  /* 0x0000585a01007387 */ /* 0x000fe40000100a00 */
[C---:B------:R-:W-:Y:S02]  /*37500*/  HMMA.1688.F32.TF32 R80, R72.reuse, R22, R244 ;  /* 0x000000164850723c */ /* 0x040fe400000810f4 */
[----:B------:R-:W-:Y:S04]  /*37510*/  STL.64 [R1+0x40], R84 ;  /* 0x0000405401007387 */ /* 0x000fe80000100a00 */
[----:B------:R1:W-:Y:S09]  /*37520*/  STL.64 [R1+0x48], R86 ;  /* 0x0000485601007387 */ /* 0x0003f20000100a00 */
[----:B------:R-:W-:Y:S01]  /*37530*/  STL.64 [R1+0x30], R68 ;  /* 0x0000304401007387 */ /* 0x000fe20000100a00 */
[C---:B-1----:R-:W-:Y:S03]  /*37540*/  HMMA.1688.F32.TF32 R84, R72.reuse, R18, R248 ;  /* 0x000000124854723c */ /* 0x042fe600000810f8 */
[----:B------:R1:W-:Y:S05]  /*37550*/  STL.64 [R1+0x38], R70 ;  /* 0x0000384601007387 */ /* 0x0003ea0000100a00 */
[----:B-1----:R-:W-:Y:S01]  /*37560*/  HMMA.1688.F32.TF32 R68, R72, R14, R240 ;  /* 0x0000000e4844723c */ /* 0x002fe200000810f0 */
[----:B------:R1:W-:Y:S04]  /*37570*/  STL.64 [R1+0x20], R80 ;  /* 0x0000205001007387 */ /* 0x0003e80000100a00 */
[----:B------:R4:W-:Y:S04]  /*37580*/  STL.64 [R1+0x28], R82 ;  /* 0x0000285201007387 */ /* 0x0009e80000100a00 */
[----:B-1----:R-:W2:Y:S06]  /*37590*/  LDL.LU R80, [R1+0x1560] ;  /* 0x0015600001507983 */ /* 0x002eac0000300800 */
[----:B------:R1:W-:Y:S04]  /*375a0*/  STL.64 [R1+0x10], R84 ;  /* 0x0000105401007387 */ /* 0x0003e80000100a00 */
[----:B------:R1:W-:Y:S04]  /*375b0*/  STL.64 [R1+0x18], R86 ;  /* 0x0000185601007387 */ /* 0x0003e80000100a00 */
[----:B------:R-:W-:Y:S04]  /*375c0*/  STL.64 [R1], R68 ;  /* 0x0000004401007387 */ /* 0x000fe80000100a00 */
[----:B------:R1:W-:Y:S04]  /*375d0*/  STL.64 [R1+0x8], R70 ;  /* 0x0000084601007387 */ /* 0x0003e80000100a00 */
[----:B------:R-:W2:Y:S04]  /*375e0*/  LDL.LU R81, [R1+0x1564] ;  /* 0x0015640001517983 */ /* 0x000ea80000300800 */
[----:B----4-:R-:W2:Y:S04]  /*375f0*/  LDL.LU R82, [R1+0x1568] ;  /* 0x0015680001527983 */ /* 0x010ea80000300800 */
[----:B------:R-:W2:Y:S04]  /*37600*/  LDL.LU R83, [R1+0x156c] ;  /* 0x00156c0001537983 */ /* 0x000ea80000300800 */
[----:B------:R-:W4:Y:S04]  /*37610*/  LDL.LU R96, [R1+0x15a0] ;  /* 0x0015a00001607983 */ /* 0x000f280000300800 */
[----:B------:R-:W4:Y:S04]  /*37620*/  LDL.LU R97, [R1+0x15a4] ;  /* 0x0015a40001617983 */ /* 0x000f280000300800 */
[----:B------:R-:W4:Y:S04]  /*37630*/  LDL.LU R98, [R1+0x15a8] ;  /* 0x0015a80001627983 */ /* 0x000f280000300800 */
[----:B------:R-:W4:Y:S04]  /*37640*/  LDL.LU R99, [R1+0x15ac] ;  /* 0x0015ac0001637983 */ /* 0x000f280000300800 */
        /* <DEDUP_REMOVED lines=36> */
[----:B-1----:R-:W3:Y:S04]  /*37890*/  LDL.LU R84, [R1+0x1570] ;  /* 0x0015700001547983 */ /* 0x002ee80000300800 */
        /* <DEDUP_REMOVED lines=11> */
[C---:B--2---:R-:W-:Y:S08]  /*37950*/  HMMA.1688.F32.TF32 R212, R76.reuse, R30, R80 ;  /* 0x0000001e4cd4723c */ /* 0x044ff00000081050 */
[C---:B----4-:R-:W-:Y:S08]  /*37960*/  HMMA.1688.F32.TF32 R228, R76.reuse, R46, R96 ;  /* 0x0000002e4ce4723c */ /* 0x050ff00000081060 */
[C---:B---3--:R-:W-:Y:S08]  /*37970*/  HMMA.1688.F32.TF32 R72, R76.reuse, R62, R112 ;  /* 0x0000003e4c48723c */ /* 0x048ff00000081070 */
[C---:B------:R-:W-:Y:S08]  /*37980*/  HMMA.1688.F32.TF32 R120, R76.reuse, R66, R120 ;  /* 0x000000424c78723c */ /* 0x040ff00000081078 */
[C---:B------:R-:W-:Y:S11]  /*37990*/  HMMA.1688.F32.TF32 R68, R76.reuse, R10, R108 ;  /* 0x0000000a4c44723c */ /* 0x040ff6000008106c */
[----:B------:R-:W-:Y:S04]  /*379a0*/  @!UPT UIADD3 URZ, URZ, URZ, URZ ;  /* 0x0000003f3f3ff290 */ /* 0x000fe8000fffe03f */
[----:B------:R-:W-:Y:S01]  /*379b0*/  STL.64 [R1+0x150], R120 ;  /* 0x0001507801007387 */ /* 0x000fe20000100a00 */
[C---:B------:R-:W-:Y:S03]  /*379c0*/  HMMA.1688.F32.TF32 R104, R76.reuse, R6, R104 ;  /* 0x000000064c68723c */ /* 0x040fe60000081068 */
[----:B------:R-:W-:Y:S04]  /*379d0*/  STL.64 [R1+0x158], R122 ;  /* 0x0001587a01007387 */ /* 0x000fe80000100a00 */
[----:B------:R-:W-:Y:S01]  /*379e0*/  STL.64 [R1+0x140], R72 ;  /* 0x0001404801007387 */ /* 0x000fe20000100a00 */
[C---:B------:R-:W-:Y:S03]  /*379f0*/  HMMA.1688.F32.TF32 R244, R76.reuse, R50, R244 ;  /* 0x000000324cf4723c */ /* 0x040fe600000810f4 */
[----:B------:R1:W-:Y:S04]  /*37a00*/  STL.64 [R1+0x148], R74 ;  /* 0x0001484a01007387 */ /* 0x0003e80000100a00 */
[----:B------:R-:W-:Y:S04]  /*37a10*/  STL.64 [R1+0x130], R68 ;  /* 0x0001304401007387 */ /* 0x000fe80000100a00 */
[----:B------:R2:W-:Y:S01]  /*37a20*/  STL.64 [R1+0x138], R70 ;  /* 0x0001384601007387 */ /* 0x0005e20000100a00 */
[C---:B-1----:R-:W-:Y:S08]  /*37a30*/  HMMA.1688.F32.TF32 R72, R76.reuse, R58, R236 ;  /* 0x0000003a4c48723c */ /* 0x042ff000000810ec */
[C---:B--2---:R-:W-:Y:S08]  /*37a40*/  HMMA.1688.F32.TF32 R68, R76.reuse, R54, R100 ;  /* 0x000000364c44723c */ /* 0x044ff00000081064 */
[C---:B------:R-:W-:Y:S08]  /*37a50*/  HMMA.1688.F32.TF32 R224, R76.reuse, R42, R92 ;  /* 0x0000002a4ce0723c */ /* 0x040ff0000008105c */
[C---:B------:R-:W-:Y:S08]  /*37a60*/  HMMA.1688.F32.TF32 R220, R76.reuse, R38, R88 ;  /* 0x000000264cdc723c */ /* 0x040ff00000081058 */
[C---:B------:R-:W-:Y:S01]  /*37a70*/  HMMA.1688.F32.TF32 R216, R76.reuse, R34, R84 ;  /* 0x000000224cd8723c */ /* 0x040fe20000081054 */
[----:B------:R-:W-:Y:S04]  /*37a80*/  STL.64 [R1+0x120], R104 ;  /* 0x0001206801007387 */ /* 0x000fe80000100a00 */
[----:B------:R-:W-:Y:S04]  /*37a90*/  STL.64 [R1+0x128], R106 ;  /* 0x0001286a01007387 */ /* 0x000fe80000100a00 */
[----:B------:R-:W-:Y:S01]  /*37aa0*/  STL.64 [R1+0x110], R72 ;  /* 0x0001104801007387 */ /* 0x000fe20000100a00 */
[C---:B------:R-:W-:Y:S03]  /*37ab0*/  HMMA.1688.F32.TF32 R208, R76.reuse, R26, R248 ;  /* 0x0000001a4cd0723c */ /* 0x040fe600000810f8 */
[----:B------:R-:W-:Y:S04]  /*37ac0*/  STL.64 [R1+0x118], R74 ;  /* 0x0001184a01007387 */ /* 0x000fe80000100a00 */
[----:B------:R-:W-:Y:S04]  /*37ad0*/  STL.64 [R1+0x3288], R246 ;  /* 0x003288f601007387 */ /* 0x000fe80000100a00 */
[----:B------:R-:W-:Y:S04]  /*37ae0*/  STL.64 [R1+0x100], R68 ;  /* 0x0001004401007387 */ /* 0x000fe80000100a00 */
[----:B------:R1:W-:Y:S04]  /*37af0*/  STL.64 [R1+0x108], R70 ;  /* 0x0001084601007387 */ /* 0x0003e80000100a00 */
[----:B------:R-:W-:Y:S04]  /*37b00*/  STL.64 [R1+0x3280], R244 ;  /* 0x003280f401007387 */ /* 0x000fe80000100a00 */
[----:B------:R-:W-:Y:S04]  /*37b10*/  STL.64 [R1+0x3298], R230 ;  /* 0x003298e601007387 */ /* 0x000fe80000100a00 */
[----:B------:R2:W-:Y:S04]  /*37b20*/  STL.64 [R1+0x3290], R228 ;  /* 0x003290e401007387 */ /* 0x0005e80000100a00 */
[----:B------:R-:W-:Y:S04]  /*37b30*/  STL.64 [R1+0x32a8], R226 ;  /* 0x0032a8e201007387 */ /* 0x000fe80000100a00 */
[----:B------:R3:W-:Y:S04]  /*37b40*/  STL.64 [R1+0x32a0], R224 ;  /* 0x0032a0e001007387 */ /* 0x0007e80000100a00 */
        /* <DEDUP_REMOVED lines=40> */
[C---:B-1----:R-:W-:Y:S03]  /*37dd0*/  HMMA.1688.F32.TF32 R68, R76.reuse, R22, R240 ;  /* 0x000000164c44723c */ /* 0x042fe600000810f0 */
[----:B------:R-:W4:Y:S04]  /*37de0*/  LDL.LU R240, [R1+0x13b0] ;  /* 0x0013b00001f07983 */ /* 0x000f280000300800 */
[----:B------:R-:W4:Y:S04]  /*37df0*/  LDL.LU R241, [R1+0x13b4] ;  /* 0x0013b40001f17983 */ /* 0x000f280000300800 */
[----:B------:R-:W4:Y:S04]  /*37e00*/  LDL.LU R242, [R1+0x13b8] ;  /* 0x0013b80001f27983 */ /* 0x000f280000300800 */
[----:B------:R-:W4:Y:S08]  /*37e10*/  LDL.LU R243, [R1+0x13bc] ;  /* 0x0013bc0001f37983 */ /* 0x000f300000300800 */
[----:B------:R-:W-:Y:S04]  /*37e20*/  STL.64 [R1+0x32f8], R70 ;  /* 0x0032f84601007387 */ /* 0x000fe80000100a00 */
[----:B------:R1:W-:Y:S01]  /*37e30*/  STL.64 [R1+0x32f0], R68 ;  /* 0x0032f04401007387 */ /* 0x0003e20000100a00 */
[C---:B--2---:R-:W-:Y:S08]  /*37e40*/  HMMA.1688.F32.TF32 R72, R76.reuse, R18, R236 ;  /* 0x000000124c48723c */ /* 0x044ff000000810ec */
[----:B------:R-:W-:Y:S08]  /*37e50*/  HMMA.1688.F32.TF32 R76, R76, R14, R100 ;  /* 0x0000000e4c4c723c */ /* 0x000ff00000081064 */
[C---:B---3--:R-:W-:Y:S08]  /*37e60*/  HMMA.1688.F32.TF32 R132, R116.reuse, R6, R84 ;  /* 0x000000067484723c */ /* 0x048ff00000081054 */
[C---:B----4-:R-:W-:Y:S08]  /*37e70*/  HMMA.1688.F32.TF32 R120, R116.reuse, R66, R96 ;  /* 0x000000427478723c */ /* 0x050ff00000081060 */
[C---:B------:R-:W-:Y:S01]  /*37e80*/  HMMA.1688.F32.TF32 R124, R116.reuse, R62, R92 ;  /* 0x0000003e747c723c */ /* 0x040fe2000008105c */
[----:B------:R-:W-:Y:S07]  /*37e90*/  STL.64 [R1+0x3308], R74 ;  /* 0x0033084a01007387 */ /* 0x000fee0000100a00 */
[C---:B------:R-:W-:Y:S01]  /*37ea0*/  HMMA.1688.F32.TF32 R128, R116.reuse, R10, R88 ;  /* 0x0000000a7480723c */ /* 0x040fe20000081058 */
[----:B------:R-:W-:Y:S07]  /*37eb0*/  STL.64 [R1+0x3300], R72 ;  /* 0x0033004801007387 */ /* 0x000fee0000100a00 */
[C---:B------:R-:W-:Y:S01]  /*37ec0*/  HMMA.1688.F32.TF32 R136, R116.reuse, R58, R80 ;  /* 0x0000003a7488723c */ /* 0x040fe20000081050 */
[----:B------:R-:W-:Y:S07]  /*37ed0*/  STL.64 [R1+0x3318], R78 ;  /* 0x0033184e01007387 */ /* 0x000fee0000100a00 */
[C---:B------:R-:W-:Y:S01]  /*37ee0*/  HMMA.1688.F32.TF32 R140, R116.reuse, R54, R248 ;  /* 0x00000036748c723c */ /* 0x040fe200000810f8 */
        /* <DEDUP_REMOVED lines=50> */
[----:B------:R-:W-:Y:S04]  /*38210*/  STL.64 [R1+0x3338], R82 ;  /* 0x0033385201007387 */ /* 0x000fe80000100a00 */
[----:B------:R-:W-:Y:S01]  /*38220*/  STL.64 [R1+0x3330], R80 ;  /* 0x0033305001007387 */ /* 0x000fe20000100a00 */
[C---:B----4-:R-:W-:Y:S03]  /*38230*/  HMMA.1688.F32.TF32 R84, R116.reuse, R46, R240 ;  /* 0x0000002e7454723c */ /* 0x050fe600000810f0 */
[----:B------:R-:W4:Y:S04]  /*38240*/  LDL.LU R240, [R1+0x1210] ;  /* 0x0012100001f07983 */ /* 0x000f280000300800 */
[----:B------:R-:W4:Y:S04]  /*38250*/  LDL.LU R241, [R1+0x1214] ;  /* 0x0012140001f17983 */ /* 0x000f280000300800 */
[----:B------:R-:W4:Y:S04]  /*38260*/  LDL.LU R242, [R1+0x1218] ;  /* 0x0012180001f27983 */ /* 0x000f280000300800 */
[----:B------:R-:W4:Y:S01]  /*38270*/  LDL.LU R243, [R1+0x121c] ;  /* 0x00121c0001f37983 */ /* 0x000f220000300800 */
[C---:B--2---:R-:W-:Y:S08]  /*38280*/  HMMA.1688.F32.TF32 R88, R116.reuse, R42, R88 ;  /* 0x0000002a7458723c */ /* 0x044ff00000081058 */
[C---:B---3--:R-:W-:Y:S08]  /*38290*/  HMMA.1688.F32.TF32 R104, R116.reuse, R26, R104 ;  /* 0x0000001a7468723c */ /* 0x048ff00000081068 */
        /* <DEDUP_REMOVED lines=24> */
[----:B------:R-:W-:Y:S04]  /*38420*/  LDS R236, [R252+0x62200] ;  /* 0x06220000fcec7984 */ /* 0x000fe80000000800 */
[----:B------:R-:W-:Y:S04]  /*38430*/  LDS R238, [R252+0x63200] ;  /* 0x06320000fcee7984 */ /* 0x000fe80000000800 */
[----:B------:R-:W-:Y:S04]  /*38440*/  LDS R237, [R0+0x62200] ;  /* 0x0622000000ed7984 */ /* 0x000fe80000000800 */
[----:B------:R-:W2:Y:S01]  /*38450*/  LDS R239, [R0+0x63200] ;  /* 0x0632000000ef7984 */ /* 0x000ea20000000800 */
[----:B----4-:R-:W-:Y:S03]  /*38460*/  HMMA.1688.F32.TF32 R184, R180, R66, R240 ;  /* 0x00000042b4b8723c */ /* 0x010fe600000810f0 */
        /* <DEDUP_REMOVED lines=28> */
[----:B-1----:R-:W2:Y:S04]  /*38630*/  LDL.LU R68, [R1+0xea0] ;  /* 0x000ea00001447983 */ /* 0x002ea80000300800 */
        /* <DEDUP_REMOVED lines=79> */
[C---:B--2---:R-:W-:Y:S03]  /*38b30*/  HMMA.1688.F32.TF32 R68, R236.reuse, R10, R68 ;  /* 0x0000000aec44723c */ /* 0x044fe60000081044 */
[----:B------:R-:W-:Y:S04]  /*38b40*/  STL.64 [R1+0x33d8], R186 ;  /* 0x0033d8ba01007387 */ /* 0x000fe80000100a00 */
[----:B------:R-:W-:Y:S01]  /*38b50*/  STL.64 [R1+0x33d0], R184 ;  /* 0x0033d0b801007387 */ /* 0x000fe20000100a00 */
[C---:B---3--:R-:W-:Y:S08]  /*38b60*/  HMMA.1688.F32.TF32 R76, R236.reuse, R66, R76 ;  /* 0x00000042ec4c723c */ /* 0x048ff0000008104c */
[C---:B----4-:R-:W-:Y:S11]  /*38b70*/  HMMA.1688.F32.TF32 R72, R236.reuse, R62, R72 ;  /* 0x0000003eec48723c */ /* 0x050ff60000081048 */
[----:B------:R-:W-:Y:S04]  /*38b80*/  @!UPT UIADD3 URZ, URZ, URZ, URZ ;  /* 0x0000003f3f3ff290 */ /* 0x000fe8000fffe03f */
[----:B------:R-:W-:Y:S04]  /*38b90*/  STL.64 [R1+0x160], R76 ;  /* 0x0001604c01007387 */ /* 0x000fe80000100a00 */
[----:B------:R1:W-:Y:S02]  /*38ba0*/  STL.64 [R1+0x168], R78 ;  /* 0x0001684e01007387 */ /* 0x0003e40000100a00 */
[C---:B-1----:R-:W-:Y:S02]  /*38bb0*/  HMMA.1688.F32.TF32 R76, R236.reuse, R6, R208 ;  /* 0x00000006ec4c723c */ /* 0x042fe400000810d0 */
[----:B------:R-:W-:Y:S04]  /*38bc0*/  STL.64 [R1+0x170], R72 ;  /* 0x0001704801007387 */ /* 0x000fe80000100a00 */
[----:B------:R1:W-:Y:S04]  /*38bd0*/  STL.64 [R1+0x178], R74 ;  /* 0x0001784a01007387 */ /* 0x0003e80000100a00 */
[----:B------:R-:W-:Y:S04]  /*38be0*/  STL.64 [R1+0x180], R68 ;  /* 0x0001804401007387 */ /* 0x000fe80000100a00 */
[----:B------:R2:W-:Y:S01]  /*38bf0*/  STL.64 [R1+0x188], R70 ;  /* 0x0001884601007387 */ /* 0x0005e20000100a00 */
[C---:B-1----:R-:W-:Y:S08]  /*38c00*/  HMMA.1688.F32.TF32 R72, R236.reuse, R58, R212 ;  /* 0x0000003aec48723c */ /* 0x042ff000000810d4 */
[C---:B--2---:R-:W-:Y:S01]  /*38c10*/  HMMA.1688.F32.TF32 R68, R236.reuse, R54, R216 ;  /* 0x00000036ec44723c */ /* 0x044fe200000810d8 */
[----:B------:R-:W-:Y:S04]  /*38c20*/  STL.64 [R1+0x190], R76 ;  /* 0x0001904c01007387 */ /* 0x000fe80000100a00 */
[----:B------:R1:W-:Y:S10]  /*38c30*/  STL.64 [R1+0x198], R78 ;  /* 0x0001984e01007387 */ /* 0x0003f40000100a00 */
        /* <DEDUP_REMOVED lines=10> */
[C---:B-1----:R-:W-:Y:S03]  /*38ce0*/  HMMA.1688.F32.TF32 R76, R236.reuse, R38, R244 ;  /* 0x00000026ec4c723c */ /* 0x042fe600000810f4 */
[----:B------:R1:W-:Y:S04]  /*38cf0*/  STL.64 [R1+0xac8], R74 ;  /* 0x000ac84a01007387 */ /* 0x0003e80000100a00 */
[----:B------:R-:W-:Y:S04]  /*38d00*/  STL.64 [R1+0xae0], R68 ;  /* 0x000ae04401007387 */ /* 0x000fe80000100a00 */
[----:B------:R2:W-:Y:S01]  /*38d10*/  STL.64 [R1+0xae8], R70 ;  /* 0x000ae84601007387 */ /* 0x0005e20000100a00 */
[C---:B-1----:R-:W-:Y:S08]  /*38d20*/  HMMA.1688.F32.TF32 R72, R236.reuse, R34, R248 ;  /* 0x00000022ec48723c */ /* 0x042ff000000810f8 */
[----:B--2---:R-:W-:Y:S03]  /*38d30*/  HMMA.1688.F32.TF32 R68, R236, R30, R240 ;  /* 0x0000001eec44723c */ /* 0x004fe600000810f0 */
[----:B------:R-:W-:Y:S04]  /*38d40*/  STL.64 [R1+0xb00], R76 ;  /* 0x000b004c01007387 */ /* 0x000fe80000100a00 */
[----:B------:R-:W-:Y:S04]  /*38d50*/  STL.64 [R1+0xb08], R78 ;  /* 0x000b084e01007387 */ /* 0x000fe80000100a00 */
[----:B------:R-:W2:Y:S04]  /*38d60*/  LDL.LU R244, [R1+0x3d0] ;  /* 0x0003d00001f47983 */ /* 0x000ea80000300800 */
[----:B------:R1:W-:Y:S04]  /*38d70*/  STL.64 [R1+0xb20], R72 ;  /* 0x000b204801007387 */ /* 0x0003e80000100a00 */
[----:B------:R3:W-:Y:S04]  /*38d80*/  STL.64 [R1+0xb28], R74 ;  /* 0x000b284a01007387 */ /* 0x0007e80000100a00 */
        /* <DEDUP_REMOVED lines=27> */
[----:B---3--:R-:W2:Y:S04]  /*38f40*/  LDL.LU R74, [R1+0x468] ;  /* 0x00046800014a7983 */ /* 0x008ea80000300800 */
[----:B------:R-:W2:Y:S04]  /*38f50*/  LDL.LU R75, [R1+0x46c] ;  /* 0x00046c00014b7983 */ /* 0x000ea80000300800 */
[----:B------:R-:W3:Y:S04]  /*38f60*/  LDL.LU R76, [R1+0x470] ;  /* 0x00047000014c7983 */ /* 0x000ee80000300800 */
[----:B------:R-:W3:Y:S04]  /*38f70*/  LDL.LU R77, [R1+0x474] ;  /* 0x00047400014d7983 */ /* 0x000ee80000300800 */
[----:B------:R-:W3:Y:S04]  /*38f80*/  LDL.LU R78, [R1+0x478] ;  /* 0x00047800014e7983 */ /* 0x000ee80000300800 */
[----:B------:R-:W3:Y:S04]  /*38f90*/  LDL.LU R79, [R1+0x47c] ;  /* 0x00047c00014f7983 */ /* 0x000ee80000300800 */
        /* <DEDUP_REMOVED lines=48> */
[----:B----4-:R-:W4:Y:S04]  /*392a0*/  LDL.LU R68, [R1+0x450] ;  /* 0x0004500001447983 */ /* 0x010f280000300800 */
        /* <DEDUP_REMOVED lines=25> */
[-C--:B------:R-:W-:Y:S01]  /*39440*/  HMMA.1688.F32.TF32 R180, R180, R14.reuse, R232 ;  /* 0x0000000eb4b4723c */ /* 0x080fe200000810e8 */
[----:B------:R-:W-:Y:S04]  /*39450*/  LDS R232, [R252+0x62280] ;  /* 0x06228000fce87984 */ /* 0x000fe80000000800 */
[----:B------:R-:W-:Y:S04]  /*39460*/  LDS R234, [R252+0x63280] ;  /* 0x06328000fcea7984 */ /* 0x000fe80000000800 */
[----:B------:R-:W-:Y:S04]  /*39470*/  LDS R233, [R0+0x62280] ;  /* 0x0622800000e97984 */ /* 0x000fe80000000800 */
[----:B------:R-:W1:Y:S01]  /*39480*/  LDS R235, [R0+0x63280] ;  /* 0x0632800000eb7984 */ /* 0x000e620000000800 */
[C---:B--2---:R-:W-:Y:S08]  /*39490*/  HMMA.1688.F32.TF32 R84, R236.reuse, R14, R84 ;  /* 0x0000000eec54723c */ /* 0x044ff00000081054 */
[C---:B---3--:R-:W-:Y:S08]  /*394a0*/  HMMA.1688.F32.TF32 R92, R236.reuse, R22, R92 ;  /* 0x00000016ec5c723c */ /* 0x048ff0000008105c */
[C---:B------:R-:W-:Y:S08]  /*394b0*/  HMMA.1688.F32.TF32 R96, R236.reuse, R26, R96 ;  /* 0x0000001aec60723c */ /* 0x040ff00000081060 */
[----:B------:R-:W-:Y:S01]  /*394c0*/  HMMA.1688.F32.TF32 R88, R236, R18, R88 ;  /* 0x00000012ec58723c */ /* 0x000fe20000081058 */
[----:B------:R-:W-:Y:S04]  /*394d0*/  LDS R236, [R252+0x62300] ;  /* 0x06230000fcec7984 */ /* 0x000fe80000000800 */
[----:B------:R-:W-:Y:S10]  /*394e0*/  LDS R238, [R252+0x63300] ;  /* 0x06330000fcee7984 */ /* 0x000ff40000000800 */
        /* <DEDUP_REMOVED lines=9> */
[----:B------:R-:W2:Y:S01]  /*39580*/  LDS R239, [R0+0x63300] ;  /* 0x0633000000ef7984 */ /* 0x000ea20000000800 */
[C---:B-1----:R-:W-:Y:S03]  /*39590*/  HMMA.1688.F32.TF32 R84, R232.reuse, R66, R240 ;  /* 0x00000042e854723c */ /* 0x042fe600000810f0 */
[----:B------:R-:W-:Y:S04]  /*395a0*/  LDS R240, [R252+0x62380] ;  /* 0x06238000fcf07984 */ /* 0x000fe80000000800 */
[----:B------:R-:W-:Y:S01]  /*395b0*/  LDS R242, [R252+0x63380] ;  /* 0x06338000fcf27984 */ /* 0x000fe20000000800 */
[C---:B------:R-:W-:Y:S03]  /*395c0*/  HMMA.1688.F32.TF32 R88, R232.reuse, R62, R80 ;  /* 0x0000003ee858723c */ /* 0x040fe60000081050 */
[----:B------:R-:W-:Y:S04]  /*395d0*/  LDS R241, [R0+0x62380] ;  /* 0x0623800000f17984 */ /* 0x000fe80000000800 */
[----:B------:R-:W1:Y:S01]  /*395e0*/  LDS R243, [R0+0x63380] ;  /* 0x0633800000f37984 */ /* 0x000e620000000800 */
[C---:B------:R-:W-:Y:S07]  /*395f0*/  HMMA.1688.F32.TF32 R80, R232.reuse, R6, R136 ;  /* 0x00000006e850723c */ /* 0x040fee0000081088 */
[----:B------:R-:W-:Y:S04]  /*39600*/  STL.64 [R1+0xdc0], R84 ;  /* 0x000dc05401007387 */ /* 0x000fe80000100a00 */
[----:B------:R3:W-:Y:S02]  /*39610*/  STL.64 [R1+0xdc8], R86 ;  /* 0x000dc85601007387 */ /* 0x0007e40000100a00 */
[C---:B---3--:R-:W-:Y:S02]  /*39620*/  HMMA.1688.F32.TF32 R84, R232.reuse, R10, R140 ;  /* 0x0000000ae854723c */ /* 0x048fe4000008108c */
[----:B------:R-:W-:Y:S04]  /*39630*/  STL.64 [R1+0xdb0], R88 ;  /* 0x000db05801007387 */ /* 0x000fe80000100a00 */
[----:B------:R3:W-:Y:S02]  /*39640*/  STL.64 [R1+0xdb8], R90 ;  /* 0x000db85a01007387 */ /* 0x0007e40000100a00 */
[C---:B---3--:R-:W-:Y:S11]  /*39650*/  HMMA.1688.F32.TF32 R88, R232.reuse, R58, R132 ;  /* 0x0000003ae858723c */ /* 0x048ff60000081084 */
[----:B------:R-:W-:Y:S04]  /*39660*/  @!UPT UIADD3 URZ, URZ, URZ, URZ ;  /* 0x0000003f3f3ff290 */ /* 0x000fe8000fffe03f */
[----:B------:R-:W-:Y:S04]  /*39670*/  STL.64 [R1+0xda0], R84 ;  /* 0x000da05401007387 */ /* 0x000fe80000100a00 */
[----:B------:R3:W-:Y:S04]  /*39680*/  STL.64 [R1+0xda8], R86 ;  /* 0x000da85601007387 */ /* 0x0007e80000100a00 */
[----:B------:R-:W-:Y:S04]  /*39690*/  STL.64 [R1+0xd90], R80 ;  /* 0x000d905001007387 */ /* 0x000fe80000100a00 */
[----:B------:R1:W-:Y:S01]  /*396a0*/  STL.64 [R1+0xd98], R82 ;  /* 0x000d985201007387 */ /* 0x0003e20000100a00 */
[C---:B---3--:R-:W-:Y:S08]  /*396b0*/  HMMA.1688.F32.TF32 R84, R232.reuse, R54, R128 ;  /* 0x00000036e854723c */ /* 0x048ff00000081080 */
[C---:B-1----:R-:W-:Y:S01]  /*396c0*/  HMMA.1688.F32.TF32 R80, R232.reuse, R50, R124 ;  /* 0x00000032e850723c */ /* 0x042fe2000008107c */
        /* <DEDUP_REMOVED lines=8> */
[C---:B---3--:R-:W-:Y:S08]  /*39750*/  HMMA.1688.F32.TF32 R80, R232.reuse, R38, R72 ;  /* 0x00000026e850723c */ /* 0x048ff00000081048 */
[C---:B----4-:R-:W-:Y:S08]  /*39760*/  HMMA.1688.F32.TF32 R76, R232.reuse, R34, R68 ;  /* 0x00000022e84c723c */ /* 0x050ff00000081044 */
        /* <DEDUP_REMOVED lines=13> */
[----:B------:R-:W-:Y:S04]  /*39840*/  STL.64 [R1+0xd10], R68 ;  /* 0x000d104401007387 */ /* 0x000fe80000100a00 */
[----:B------:R1:W-:Y:S01]  /*39850*/  STL.64 [R1+0xd18], R70 ;  /* 0x000d184601007387 */ /* 0x0003e20000100a00 */
[C---:B---3--:R-:W-:Y:S08]  /*39860*/  HMMA.1688.F32.TF32 R72, R232.reuse, R18, R220 ;  /* 0x00000012e848723c */ /* 0x048ff000000810dc */
[----:B-1----:R-:W-:Y:S07]  /*39870*/  HMMA.1688.F32.TF32 R68, R232, R14, R224 ;  /* 0x0000000ee844723c */ /* 0x002fee00000810e0 */
[----:B------:R-:W-:Y:S04]  /*39880*/  STL.64 [R1+0xd00], R76 ;  /* 0x000d004c01007387 */ /* 0x000fe80000100a00 */
[----:B------:R2:W-:Y:S04]  /*39890*/  STL.64 [R1+0xd08], R78 ;  /* 0x000d084e01007387 */ /* 0x0005e80000100a00 */
[----:B------:R-:W-:Y:S04]  /*398a0*/  STL.64 [R1+0xcf0], R72 ;  /* 0x000cf04801007387 */ /* 0x000fe80000100a00 */
[----:B------:R1:W-:Y:S01]  /*398b0*/  STL.64 [R1+0xcf8], R74 ;  /* 0x000cf84a01007387 */ /* 0x0003e20000100a00 */
[C---:B--2---:R-:W-:Y:S03]  /*398c0*/  HMMA.1688.F32.TF32 R76, R236.reuse, R66, R228 ;  /* 0x00000042ec4c723c */ /* 0x044fe600000810e4 */
[----:B------:R-:W-:Y:S04]  /*398d0*/  STL.64 [R1+0xcd0], R68 ;  /* 0x000cd04401007387 */ /* 0x000fe80000100a00 */
[----:B------:R2:W-:Y:S01]  /*398e0*/  STL.64 [R1+0xcd8], R70 ;  /* 0x000cd84601007387 */ /* 0x0005e20000100a00 */
[C---:B-1----:R-:W-:Y:S08]  /*398f0*/  HMMA.1688.F32.TF32 R72, R236.reuse, R62, R244 ;  /* 0x0000003eec48723c */ /* 0x042ff000000810f4 */
[----:B--2---:R-:W-:Y:S01]  /*39900*/  HMMA.1688.F32.TF32 R68, R236, R10, R248 ;  /* 0x0000000aec44723c */ /* 0x004fe200000810f8 */
[----:B------:R-:W-:-:S06]  /*39910*/  IMAD.MOV.U32 R244, RZ, RZ, R40 ;  /* 0x000000fffff47224 */ /* 0x000fcc00078e0028 */
[----:B------:R-:W-:Y:S04]  /*39920*/  STL.64 [R1+0xef0], R76 ;  /* 0x000ef04c01007387 */ /* 0x000fe80000100a00 */
[----:B------:R-:W-:Y:S04]  /*39930*/  STL.64 [R1+0xef8], R78 ;  /* 0x000ef84e01007387 */ /* 0x000fe80000100a00 */
[----:B------:R1:W-:Y:S01]  /*39940*/  STL.64 [R1+0xfe0], R72 ;  /* 0x000fe04801007387 */ /* 0x0003e20000100a00 */
[----:B------:R-:W-:-:S03]  /*39950*/  IMAD.MOV.U32 R245, RZ, RZ, R41 ;  /* 0x000000fffff57224 */ /* 0x000fc600078e0029 */
[----:B------:R2:W-:Y:S01]  /*39960*/  STL.64 [R1+0xfe8], R74 ;  /* 0x000fe84a01007387 */ /* 0x0005e20000100a00 */
[----:B------:R-:W-:-:S03]  /*39970*/  IMAD.MOV.U32 R246, RZ, RZ, R45 ;  /* 0x000000fffff67224 */ /* 0x000fc600078e002d */
[----:B------:R-:W3:Y:S01]  /*39980*/  LDL.LU R40, [R1+0x344c] ;  /* 0x00344c0001287983 */ /* 0x000ee20000300800 */
[----:B------:R-:W-:-:S03]  /*39990*/  IMAD.MOV.U32 R247, RZ, RZ, R44 ;  /* 0x000000fffff77224 */ /* 0x000fc600078e002c */
[----:B------:R-:W-:Y:S01]  /*399a0*/  STL.64 [R1+0xfd0], R68 ;  /* 0x000fd04401007387 */ /* 0x000fe20000100a00 */
[----:B------:R-:W-:-:S03]  /*399b0*/  IMAD.MOV.U32 R228, RZ, RZ, R60 ;  /* 0x000000ffffe47224 */ /* 0x000fc600078e003c */
[----:B------:R-:W-:Y:S01]  /*399c0*/  STL.64 [R1+0xfd8], R70 ;  /* 0x000fd84601007387 */ /* 0x000fe20000100a00 */
[----:B------:R-:W-:-:S03]  /*399d0*/  IMAD.MOV.U32 R229, RZ, RZ, R61 ;  /* 0x000000ffffe57224 */ /* 0x000fc600078e003d */
[----:B------:R-:W4:Y:S04]  /*399e0*/  LDL.LU R41, [R1+0x3448] ;  /* 0x0034480001297983 */ /* 0x000f280000300800 */
[----:B------:R-:W2:Y:S04]  /*399f0*/  LDL.LU R45, [R1+0x3444] ;  /* 0x00344400012d7983 */ /* 0x000ea80000300800 */
[----:B------:R-:W2:Y:S04]  /*39a00*/  LDL.LU R44, [R1+0x3440] ;  /* 0x00344000012c7983 */ /* 0x000ea80000300800 */
[----:B------:R-:W2:Y:S04]  /*39a10*/  LDL.LU R60, [R1+0x343c] ;  /* 0x00343c00013c7983 */ /* 0x000ea80000300800 */
[----:B------:R-:W3:Y:S01]  /*39a20*/  LDL.LU R61, [R1+0x3438] ;  /* 0x00343800013d7983 */ /* 0x000ee20000300800 */
[----:B------:R-:W-:-:S02]  /*39a30*/  IMAD.MOV.U32 R230, RZ, RZ, R57 ;  /* 0x000000ffffe67224 */ /* 0x000fc400078e0039 */
[----:B------:R-:W-:Y:S01]  /*39a40*/  IMAD.MOV.U32 R231, RZ, RZ, R56 ;  /* 0x000000ffffe77224 */ /* 0x000fe200078e0038 */
[----:B------:R-:W4:Y:S01]  /*39a50*/  LDL.LU R57, [R1+0x3434] ;  /* 0x0034340001397983 */ /* 0x000f220000300800 */
[----:B------:R-:W-:Y:S01]  /*39a60*/  IMAD.MOV.U32 R224, RZ, RZ, R49 ;  /* 0x000000ffffe07224 */ /* 0x000fe200078e0031 */
[----:B------:R-:W-:Y:S01]  /*39a70*/  MOV R226, R53 ;  /* 0x0000003500e27202 */ /* 0x000fe20000000f00 */
[----:B------:R-:W-:Y:S01]  /*39a80*/  IMAD.MOV.U32 R225, RZ, RZ, R48 ;  /* 0x000000ffffe17224 */ /* 0x000fe200078e0030 */
[----:B------:R-:W4:Y:S01]  /*39a90*/  LDL.LU R56, [R1+0x3430] ;  /* 0x0034300001387983 */ /* 0x000f220000300800 */
[----:B------:R-:W-:-:S03]  /*39aa0*/  IMAD.MOV.U32 R227, RZ, RZ, R52 ;  /* 0x000000ffffe37224 */ /* 0x000fc600078e0034 */
[----:B------:R-:W4:Y:S04]  /*39ab0*/  LDL.LU R49, [R1+0x342c] ;  /* 0x00342c0001317983 */ /* 0x000f280000300800 */
[----:B------:R-:W4:Y:S04]  /*39ac0*/  LDL.LU R48, [R1+0x3428] ;  /* 0x0034280001307983 */ /* 0x000f280000300800 */
[----:B------:R-:W4:Y:S04]  /*39ad0*/  LDL.LU R53, [R1+0x3424] ;  /* 0x0034240001357983 */ /* 0x000f280000300800 */
[----:B------:R-:W4:Y:S01]  /*39ae0*/  LDL.LU R52, [R1+0x3420] ;  /* 0x0034200001347983 */ /* 0x000f220000300800 */
[----:B--2---:R-:W-:-:S02]  /*39af0*/  IMAD.MOV.U32 R217, RZ, RZ, R60 ;  /* 0x000000ffffd97224 */ /* 0x004fc400078e003c */
[----:B---3--:R-:W-:Y:S02]  /*39b00*/  IMAD.MOV.U32 R216, RZ, RZ, R61 ;  /* 0x000000ffffd87224 */ /* 0x008fe400078e003d */
[----:B------:R-:W2:Y:S04]  /*39b10*/  LDL.LU R61, [R1+0x341c] ;  /* 0x00341c00013d7983 */ /* 0x000ea80000300800 */
[----:B------:R-:W3:Y:S01]  /*39b20*/  LDL.LU R60, [R1+0x3418] ;  /* 0x00341800013c7983 */ /* 0x000ee20000300800 */
[----:B------:R-:W-:Y:S02]  /*39b30*/  IMAD.MOV.U32 R218, RZ, RZ, R44 ;  /* 0x000000ffffda7224 */ /* 0x000fe400078e002c */
[----:B------:R-:W-:Y:S01]  /*39b40*/  IMAD.MOV.U32 R219, RZ, RZ, R45 ;  /* 0x000000ffffdb7224 */ /* 0x000fe200078e002d */
[----:B------:R-:W3:Y:S01]  /*39b50*/  LDL.LU R44, [R1+0x3414] ;  /* 0x00341400012c7983 */ /* 0x000ee20000300800 */
[----:B----4-:R-:W-:-:S02]  /*39b60*/  IMAD.MOV.U32 R214, RZ, RZ, R56 ;  /* 0x000000ffffd67224 */ /* 0x010fc400078e0038 */
[----:B------:R-:W-:Y:S01]  /*39b70*/  IMAD.MOV.U32 R213, RZ, RZ, R49 ;  /* 0x000000ffffd57224 */ /* 0x000fe200078e0031 */
[----:B------:R-:W4:Y:S01]  /*39b80*/  LDL.LU R45, [R1+0x3410] ;  /* 0x00341000012d7983 */ /* 0x000f220000300800 */
[----:B------:R-:W-:-:S03]  /*39b90*/  IMAD.MOV.U32 R212, RZ, RZ, R48 ;  /* 0x000000ffffd47224 */ /* 0x000fc600078e0030 */
[----:B------:R-:W4:Y:S01]  /*39ba0*/  LDL.LU R48, [R1+0x340c] ;  /* 0x00340c0001307983 */ /* 0x000f220000300800 */
[----:B------:R-:W-:-:S03]  /*39bb0*/  IMAD.MOV.U32 R215, RZ, RZ, R57 ;  /* 0x000000ffffd77224 */ /* 0x000fc600078e0039 */
[----:B------:R-:W4:Y:S04]  /*39bc0*/  LDL.LU R49, [R1+0x3408] ;  /* 0x0034080001317983 */ /* 0x000f280000300800 */
[----:B------:R-:W1:Y:S04]  /*39bd0*/  LDL.LU R56, [R1+0x3404] ;  /* 0x0034040001387983 */ /* 0x000e680000300800 */
[----:B------:R-:W4:Y:S01]  /*39be0*/  LDL.LU R57, [R1+0x3400] ;  /* 0x0034000001397983 */ /* 0x000f220000300800 */
[----:B--2---:R-:W-:Y:S02]  /*39bf0*/  IMAD.MOV.U32 R209, RZ, RZ, R61 ;  /* 0x000000ffffd17224 */ /* 0x004fe400078e003d */
[----:B---3--:R-:W-:-:S02]  /*39c00*/  IMAD.MOV.U32 R208, RZ, RZ, R60 ;  /* 0x000000ffffd07224 */ /* 0x008fc400078e003c */
[----:B------:R-:W2:Y:S04]  /*39c10*/  LDL.LU R60, [R1+0x33fc] ;  /* 0x0033fc00013c7983 */ /* 0x000ea80000300800 */
[----:B------:R-:W3:Y:S01]  /*39c20*/  LDL.LU R61, [R1+0x33f8] ;  /* 0x0033f800013d7983 */ /* 0x000ee20000300800 */
[----:B------:R-:W-:Y:S01]  /*39c30*/  MOV R210, R52 ;  /* 0x0000003400d27202 */ /* 0x000fe20000000f00 */
[----:B------:R-:W-:Y:S02]  /*39c40*/  IMAD.MOV.U32 R211, RZ, RZ, R53 ;  /* 0x000000ffffd37224 */ /* 0x000fe400078e0035 */
[----:B------:R-:W3:Y:S04]  /*39c50*/  LDL.LU R52, [R1+0x33f4] ;  /* 0x0033f40001347983 */ /* 0x000ee80000300800 */
[----:B------:R-:W3:Y:S01]  /*39c60*/  LDL.LU R53, [R1+0x33f0] ;  /* 0x0033f00001357983 */ /* 0x000ee20000300800 */
[----:B-1----:R-:W-:-:S03]  /*39c70*/  IMAD.MOV.U32 R72, RZ, RZ, R56 ;  /* 0x000000ffff487224 */ /* 0x002fc600078e0038 */
[----:B------:R-:W3:Y:S01]  /*39c80*/  LDL.LU R56, [R1+0x33ec] ;  /* 0x0033ec0001387983 */ /* 0x000ee20000300800 */
[----:B----4-:R-:W-:-:S03]  /*39c90*/  IMAD.MOV.U32 R73, RZ, RZ, R57 ;  /* 0x000000ffff497224 */ /* 0x010fc600078e0039 */
[----:B------:R-:W4:Y:S01]  /*39ca0*/  LDL.LU R57, [R1+0x33e8] ;  /* 0x0033e80001397983 */ /* 0x000f220000300800 */
[----:B--2---:R-:W-:-:S03]  /*39cb0*/  IMAD.MOV.U32 R74, RZ, RZ, R60 ;  /* 0x000000ffff4a7224 */ /* 0x004fc600078e003c */
[----:B------:R-:W2:Y:S01]  /*39cc0*/  LDL.LU R60, [R1+0x33e4] ;  /* 0x0033e400013c7983 */ /* 0x000ea20000300800 */
[----:B---3--:R-:W-:-:S03]  /*39cd0*/  IMAD.MOV.U32 R75, RZ, RZ, R61 ;  /* 0x000000ffff4b7224 */ /* 0x008fc600078e003d */
        /* <DEDUP_REMOVED lines=71> */
[----:B---3--:R-:W-:Y:S01]  /*3a150*/  IMAD.MOV.U32 R120, RZ, RZ, R61 ;  /* 0x000000ffff787224 */ /* 0x008fe200078e003d */
[C---:B--2---:R-:W-:Y:S08]  /*3a160*/  HMMA.1688.F32.TF32 R96, R236.reuse, R34, R96 ;  /* 0x00000022ec60723c */ /* 0x044ff00000081060 */
[C---:B----4-:R-:W-:Y:S08]  /*3a170*/  HMMA.1688.F32.TF32 R232, R236.reuse, R38, R232 ;  /* 0x00000026ece8723c */ /* 0x050ff000000810e8 */
        /* <DEDUP_REMOVED lines=19> */
[----:B------:R-:W2:Y:S04]  /*3a2b0*/  LDL R61, [R1+0x1928] ;  /* 0x00192800013d7983 */ /* 0x000ea80000100800 */
        /* <DEDUP_REMOVED lines=14> */
[----:B------:R-:W-:Y:S04]  /*3a3a0*/  STL.64 [R1+0xf50], R96 ;  /* 0x000f506001007387 */ /* 0x000fe80000100a00 */
[----:B------:R1:W-:Y:S02]  /*3a3b0*/  STL.64 [R1+0xf58], R98 ;  /* 0x000f586201007387 */ /* 0x0003e40000100a00 */
[C---:B-1----:R-:W-:Y:S08]  /*3a3c0*/  HMMA.1688.F32.TF32 R232, R236.reuse, R30, R92 ;  /* 0x0000001eece8723c */ /* 0x042ff0000008105c */
[C---:B------:R-:W-:Y:S08]  /*3a3d0*/  HMMA.1688.F32.TF32 R96, R236.reuse, R26, R88 ;  /* 0x0000001aec60723c */ /* 0x040ff00000081058 */
[C---:B------:R-:W-:Y:S08]  /*3a3e0*/  HMMA.1688.F32.TF32 R92, R236.reuse, R22, R84 ;  /* 0x00000016ec5c723c */ /* 0x040ff00000081054 */
[C---:B------:R-:W-:Y:S01]  /*3a3f0*/  HMMA.1688.F32.TF32 R88, R236.reuse, R18, R80 ;  /* 0x00000012ec58723c */ /* 0x040fe20000081050 */
[----:B------:R-:W-:Y:S04]  /*3a400*/  STL.64 [R1+0xf40], R232 ;  /* 0x000f40e801007387 */ /* 0x000fe80000100a00 */
[----:B------:R-:W-:Y:S04]  /*3a410*/  STL.64 [R1+0xf48], R234 ;  /* 0x000f48ea01007387 */ /* 0x000fe80000100a00 */
[----:B------:R-:W-:Y:S01]  /*3a420*/  STL.64 [R1+0xf30], R96 ;  /* 0x000f306001007387 */ /* 0x000fe20000100a00 */
[----:B------:R-:W-:Y:S03]  /*3a430*/  HMMA.1688.F32.TF32 R84, R236, R14, R140 ;  /* 0x0000000eec54723c */ /* 0x000fe6000008108c */
[----:B------:R-:W-:Y:S04]  /*3a440*/  STL.64 [R1+0xf38], R98 ;  /* 0x000f386201007387 */ /* 0x000fe80000100a00 */
[----:B------:R-:W-:Y:S01]  /*3a450*/  STL.64 [R1+0xf20], R92 ;  /* 0x000f205c01007387 */ /* 0x000fe20000100a00 */
[----:B------:R-:W-:Y:S03]  /*3a460*/  HMMA.1688.F32.TF32 R80, R240, R66, R136 ;  /* 0x00000042f050723c */ /* 0x000fe60000081088 */
[----:B------:R-:W-:Y:S04]  /*3a470*/  STL.64 [R1+0xf28], R94 ;  /* 0x000f285e01007387 */ /* 0x000fe80000100a00 */
[----:B------:R-:W-:Y:S04]  /*3a480*/  STL.64 [R1+0xf10], R88 ;  /* 0x000f105801007387 */ /* 0x000fe80000100a00 */
[----:B------:R1:W-:Y:S01]  /*3a490*/  STL.64 [R1+0xf18], R90 ;  /* 0x000f185a01007387 */ /* 0x0003e20000100a00 */
[----:B------:R-:W-:-:S02]  /*3a4a0*/  IMAD.MOV.U32 R121, RZ, RZ, R60 ;  /* 0x000000ffff797224 */ /* 0x000fc400078e003c */
[----:B------:R-:W-:Y:S01]  /*3a4b0*/  IMAD.MOV.U32 R122, RZ, RZ, R57 ;  /* 0x000000ffff7a7224 */ /* 0x000fe200078e0039 */
[----:B------:R-:W-:Y:S01]  /*3a4c0*/  MOV R68, R49 ;  /* 0x0000003100447202 */ /* 0x000fe20000000f00 */
[----:B------:R-:W-:Y:S01]  /*3a4d0*/  IMAD.MOV.U32 R123, RZ, RZ, R56 ;  /* 0x000000ffff7b7224 */ /* 0x000fe200078e0038 */
[----:B------:R-:W-:Y:S01]  /*3a4e0*/  LDS R232, [R2+0x64000] ;  /* 0x0640000002e87984 */ /* 0x000fe20000000800 */
[----:B------:R-:W-:Y:S02]  /*3a4f0*/  IMAD.MOV.U32 R78, RZ, RZ, R53 ;  /* 0x000000ffff4e7224 */ /* 0x000fe400078e0035 */
[----:B------:R-:W-:Y:S01]  /*3a500*/  IMAD.MOV.U32 R79, RZ, RZ, R52 ;  /* 0x000000ffff4f7224 */ /* 0x000fe200078e0034 */
[----:B------:R-:W-:Y:S01]  /*3a510*/  LDS R234, [R2+0x65000] ;  /* 0x0650000002ea7984 */ /* 0x000fe20000000800 */
[C---:B-1----:R-:W-:Y:S03]  /*3a520*/  HMMA.1688.F32.TF32 R88, R240.reuse, R62, R132 ;  /* 0x0000003ef058723c */ /* 0x042fe60000081084 */
[----:B------:R-:W-:Y:S04]  /*3a530*/  STL.64 [R1+0xee0], R84 ;  /* 0x000ee05401007387 */ /* 0x000fe80000100a00 */
[----:B------:R1:W-:Y:S04]  /*3a540*/  STL.64 [R1+0xee8], R86 ;  /* 0x000ee85601007387 */ /* 0x0003e80000100a00 */
[----:B------:R-:W-:Y:S04]  /*3a550*/  STL.64 [R1+0x11d0], R80 ;  /* 0x0011d05001007387 */ /* 0x000fe80000100a00 */
[----:B------:R1:W-:Y:S02]  /*3a560*/  STL.64 [R1+0x11d8], R82 ;  /* 0x0011d85201007387 */ /* 0x0003e40000100a00 */
[C---:B-1----:R-:W-:Y:S01]  /*3a570*/  HMMA.1688.F32.TF32 R84, R240.reuse, R10, R128 ;  /* 0x0000000af054723c */ /* 0x042fe20000081080 */
[----:B------:R-:W-:Y:S01]  /*3a580*/  IMAD.MOV.U32 R69, RZ, RZ, R48 ;  /* 0x000000ffff457224 */ /* 0x000fe200078e0030 */
[----:B------:R-:W-:Y:S04]  /*3a590*/  LDS R233, [R3+0x64000] ;  /* 0x0640000003e97984 */ /* 0x000fe80000000800 */
[----:B------:R-:W-:Y:S04]  /*3a5a0*/  STL.64 [R1+0x11c0], R88 ;  /* 0x0011c05801007387 */ /* 0x000fe80000100a00 */
[----:B------:R-:W-:Y:S04]  /*3a5b0*/  STL.64 [R1+0x11c8], R90 ;  /* 0x0011c85a01007387 */ /* 0x000fe80000100a00 */
[----:B------:R-:W2:Y:S01]  /*3a5c0*/  LDL R10, [R1+0x2558] ;  /* 0x00255800010a7983 */ /* 0x000ea20000100800 */
[----:B------:R-:W-:Y:S01]  /*3a5d0*/  HMMA.1688.F32.TF32 R80, R240, R6, R124 ;  /* 0x00000006f050723c */ /* 0x000fe2000008107c */
[----:B------:R-:W-:-:S02]  /*3a5e0*/  IMAD.MOV.U32 R70, RZ, RZ, R45 ;  /* 0x000000ffff467224 */ /* 0x000fc400078e002d */
[----:B------:R-:W-:Y:S01]  /*3a5f0*/  IMAD.MOV.U32 R71, RZ, RZ, R44 ;  /* 0x000000ffff477224 */ /* 0x000fe200078e002c */
[----:B------:R-:W-:Y:S04]  /*3a600*/  LDS R235, [R3+0x65000] ;  /* 0x0650000003eb7984 */ /* 0x000fe80000000800 */
[----:B------:R-:W-:Y:S01]  /*3a610*/  HMMA.1688.F32.TF32 R56, R240, R58, R120 ;  /* 0x0000003af038723c */ /* 0x000fe20000081078 */
[----:B------:R-:W-:Y:S01]  /*3a620*/  IMAD.MOV.U32 R220, RZ, RZ, R41 ;  /* 0x000000ffffdc7224 */ /* 0x000fe200078e0029 */
[----:B------:R-:W-:Y:S01]  /*3a630*/  LDS R67, [R0+0x65000] ;  /* 0x0650000000437984 */ /* 0x000fe20000000800 */
[----:B------:R-:W-:-:S05]  /*3a640*/  IMAD.MOV.U32 R221, RZ, RZ, R40 ;  /* 0x000000ffffdd7224 */ /* 0x000fca00078e0028 */
[----:B------:R-:W-:Y:S01]  /*3a650*/  HMMA.1688.F32.TF32 R52, R240, R54, R76 ;  /* 0x00000036f034723c */ /* 0x000fe2000008104c */
[----:B------:R-:W-:Y:S02]  /*3a660*/  IMAD.MOV.U32 R222, RZ, RZ, R37 ;  /* 0x000000ffffde7224 */ /* 0x000fe400078e0025 */
[----:B------:R-:W-:-:S05]  /*3a670*/  IMAD.MOV.U32 R223, RZ, RZ, R36 ;  /* 0x000000ffffdf7224 */ /* 0x000fca00078e0024 */
[----:B------:R-:W-:Y:S01]  /*3a680*/  HMMA.1688.F32.TF32 R48, R240, R50, R72 ;  /* 0x00000032f030723c */ /* 0x000fe20000081048 */
[----:B------:R-:W-:Y:S02]  /*3a690*/  IMAD.MOV.U32 R248, RZ, RZ, R33 ;  /* 0x000000fffff87224 */ /* 0x000fe400078e0021 */
[----:B------:R-:W-:-:S05]  /*3a6a0*/  IMAD.MOV.U32 R249, RZ, RZ, R32 ;  /* 0x000000fffff97224 */ /* 0x000fca00078e0020 */
[----:B------:R-:W-:Y:S01]  /*3a6b0*/  HMMA.1688.F32.TF32 R44, R240, R46, R68 ;  /* 0x0000002ef02c723c */ /* 0x000fe20000081044 */
[----:B------:R-:W-:-:S07]  /*3a6c0*/  IMAD.MOV.U32 R250, RZ, RZ, R29 ;  /* 0x000000fffffa7224 */ /* 0x000fce00078e001d */
[----:B------:R-:W-:Y:S01]  /*3a6d0*/  HMMA.1688.F32.TF32 R40, R240, R42, R208 ;  /* 0x0000002af028723c */ /* 0x000fe200000810d0 */
[----:B------:R-:W-:-:S07]  /*3a6e0*/  IMAD.MOV.U32 R251, RZ, RZ, R28 ;  /* 0x000000fffffb7224 */ /* 0x000fce00078e001c */
[C---:B------:R-:W-:Y:S01]  /*3a6f0*/  HMMA.1688.F32.TF32 R36, R240.reuse, R38, R212 ;  /* 0x00000026f024723c */ /* 0x040fe200000810d4 */
[----:B------:R-:W-:Y:S07]  /*3a700*/  STL.64 [R1+0x11b0], R84 ;  /* 0x0011b05401007387 */ /* 0x000fee0000100a00 */
[C---:B------:R-:W-:Y:S01]  /*3a710*/  HMMA.1688.F32.TF32 R32, R240.reuse, R34, R216 ;  /* 0x00000022f020723c */ /* 0x040fe200000810d8 */
[----:B------:R-:W-:Y:S07]  /*3a720*/  STL.64 [R1+0x11b8], R86 ;  /* 0x0011b85601007387 */ /* 0x000fee0000100a00 */
        /* <DEDUP_REMOVED lines=15> */
[----:B------:R-:W-:Y:S01]  /*3a820*/  STL.64 [R1+0x1130], R32 ;  /* 0x0011302001007387 */ /* 0x000fe20000100a00 */
[C---:B------:R-:W-:Y:S03]  /*3a830*/  HMMA.1688.F32.TF32 R236, R240.reuse, R14, R248 ;  /* 0x0000000ef0ec723c */ /* 0x040fe600000810f8 */
[----:B------:R3:W-:Y:S05]  /*3a840*/  STL.64 [R1+0x1138], R34 ;  /* 0x0011382201007387 */ /* 0x0007ea0000100a00 */
[C---:B-1----:R-:W-:Y:S01]  /*3a850*/  HMMA.1688.F32.TF32 R36, R240.reuse, R26, R224 ;  /* 0x0000001af024723c */ /* 0x042fe200000810e0 */
[----:B------:R-:W-:Y:S04]  /*3a860*/  STL.64 [R1+0x1120], R28 ;  /* 0x0011201c01007387 */ /* 0x000fe80000100a00 */
[----:B------:R1:W-:Y:S03]  /*3a870*/  STL.64 [R1+0x1128], R30 ;  /* 0x0011281e01007387 */ /* 0x0003e60000100a00 */
[C---:B---3--:R-:W-:Y:S08]  /*3a880*/  HMMA.1688.F32.TF32 R32, R240.reuse, R22, R228 ;  /* 0x00000016f020723c */ /* 0x048ff000000810e4 */
[----:B-1----:R-:W-:Y:S01]  /*3a890*/  HMMA.1688.F32.TF32 R28, R240, R18, R244 ;  /* 0x00000012f01c723c */ /* 0x002fe200000810f4 */
[----:B------:R-:W-:-:S02]  /*3a8a0*/  IMAD.MOV.U32 R228, RZ, RZ, R9 ;  /* 0x000000ffffe47224 */ /* 0x000fc400078e0009 */
[----:B------:R-:W-:Y:S01]  /*3a8b0*/  IMAD.MOV.U32 R229, RZ, RZ, R8 ;  /* 0x000000ffffe57224 */ /* 0x000fe200078e0008 */
[----:B------:R-:W-:Y:S01]  /*3a8c0*/  MOV R231, R4 ;  /* 0x0000000400e77202 */ /* 0x000fe20000000f00 */
[----:B------:R-:W-:Y:S02]  /*3a8d0*/  IMAD.MOV.U32 R230, RZ, RZ, R5 ;  /* 0x000000ffffe67224 */ /* 0x000fe400078e0005 */
[----:B------:R-:W-:Y:S04]  /*3a8e0*/  STL.64 [R1+0x1020], R36 ;  /* 0x0010202401007387 */ /* 0x000fe80000100a00 */
[----:B------:R-:W-:Y:S04]  /*3a8f0*/  STL.64 [R1+0x1028], R38 ;  /* 0x0010282601007387 */ /* 0x000fe80000100a00 */
[----:B------:R-:W-:Y:S04]  /*3a900*/  STL.64 [R1+0x1000], R32 ;  /* 0x0010002001007387 */ /* 0x000fe80000100a00 */
[----:B------:R-:W-:Y:S04]  /*3a910*/  STL.64 [R1+0x1008], R34 ;  /* 0x0010082201007387 */ /* 0x000fe80000100a00 */
[----:B------:R-:W-:Y:S01]  /*3a920*/  STL [R1+0x315c], R236 ;  /* 0x00315cec01007387 */ /* 0x000fe20000100800 */
[----:B------:R-:W-:-:S03]  /*3a930*/  IMAD.MOV.U32 R220, RZ, RZ, R25 ;  /* 0x000000ffffdc7224 */ /* 0x000fc600078e0019 */
[----:B------:R-:W-:Y:S01]  /*3a940*/  STL.64 [R1+0xff0], R28 ;  /* 0x000ff01c01007387 */ /* 0x000fe20000100a00 */
[----:B------:R-:W-:-:S03]  /*3a950*/  IMAD.MOV.U32 R221, RZ, RZ, R24 ;  /* 0x000000ffffdd7224 */ /* 0x000fc600078e0018 */
[----:B------:R-:W-:Y:S01]  /*3a960*/  STL.64 [R1+0xff8], R30 ;  /* 0x000ff81e01007387 */ /* 0x000fe20000100a00 */
[----:B------:R-:W-:Y:S02]  /*3a970*/  IMAD.MOV.U32 R222, RZ, RZ, R21 ;  /* 0x000000ffffde7224 */ /* 0x000fe400078e0015 */
[----:B------:R-:W-:Y:S02]  /*3a980*/  IMAD.MOV.U32 R223, RZ, RZ, R20 ;  /* 0x000000ffffdf7224 */ /* 0x000fe400078e0014 */
[----:B------:R-:W-:Y:S02]  /*3a990*/  IMAD.MOV.U32 R244, RZ, RZ, R17 ;  /* 0x000000fffff47224 */ /* 0x000fe400078e0011 */
[----:B------:R-:W-:Y:S02]  /*3a9a0*/  IMAD.MOV.U32 R245, RZ, RZ, R16 ;  /* 0x000000fffff57224 */ /* 0x000fe400078e0010 */
[----:B------:R-:W-:Y:S02]  /*3a9b0*/  IMAD.MOV.U32 R246, RZ, RZ, R13 ;  /* 0x000000fffff67224 */ /* 0x000fe400078e000d */
[----:B------:R-:W-:Y:S01]  /*3a9c0*/  IMAD.MOV.U32 R247, RZ, RZ, R12 ;  /* 0x000000fffff77224 */ /* 0x000fe200078e000c */
[----:B------:R-:W-:Y:S04]  /*3a9d0*/  STL [R1+0x3158], R237 ;  /* 0x003158ed01007387 */ /* 0x000fe80000100800 */
[----:B------:R-:W-:Y:S04]  /*3a9e0*/  STL [R1+0x3154], R238 ;  /* 0x003154ee01007387 */ /* 0x000fe80000100800 */
[----:B------:R-:W-:Y:S01]  /*3a9f0*/  STL [R1+0x3150], R239 ;  /* 0x003150ef01007387 */ /* 0x000fe20000100800 */
[----:B--2---:R-:W-:-:S05]  /*3aa00*/  LEA R66, R61, R10, 0x11 ;  /* 0x0000000a3d427211 */ /* 0x004fca00078e88ff */
[----:B------:R-:W1:Y:S04]  /*3aa10*/  LDSM.16.M88.4 R60, [R66] ;  /* 0x00000000423c783b */ /* 0x000e680000000200 */
[----:B------:R-:W2:Y:S04]  /*3aa20*/  LDSM.16.M88.4 R56, [R66+0x2000] ;  /* 0x002000004238783b */ /* 0x000ea80000000200 */
[----:B------:R-:W3:Y:S04]  /*3aa30*/  LDSM.16.M88.4 R8, [R66+0x4000] ;  /* 0x004000004208783b */ /* 0x000ee80000000200 */
[----:B------:R-:W1:Y:S04]  /*3aa40*/  LDSM.16.M88.4 R4, [R66+0x6000] ;  /* 0x006000004204783b */ /* 0x000e680000000200 */
[----:B------:R-:W1:Y:S04]  /*3aa50*/  LDSM.16.M88.4 R52, [R66+0x8000] ;  /* 0x008000004234783b */ /* 0x000e680000000200 */
[----:B------:R-:W1:Y:S04]  /*3aa60*/  LDSM.16.M88.4 R48, [R66+0xa000] ;  /* 0x00a000004230783b */ /* 0x000e680000000200 */
[----:B------:R-:W1:Y:S04]  /*3aa70*/  LDSM.16.M88.4 R44, [R66+0xc000] ;  /* 0x00c00000422c783b */ /* 0x000e680000000200 */
[----:B------:R-:W2:Y:S04]  /*3aa80*/  LDSM.16.M88.4 R40, [R66+0xe000] ;  /* 0x00e000004228783b */ /* 0x000ea80000000200 */
[----:B------:R-:W2:Y:S04]  /*3aa90*/  LDSM.16.M88.4 R36, [R66+0x10000] ;  /* 0x010000004224783b */ /* 0x000ea80000000200 */
[----:B------:R-:W3:Y:S04]  /*3aaa0*/  LDSM.16.M88.4 R32, [R66+0x12000] ;  /* 0x012000004220783b */ /* 0x000ee80000000200 */
[----:B------:R-:W3:Y:S04]  /*3aab0*/  LDSM.16.M88.4 R28, [R66+0x14000] ;  /* 0x01400000421c783b */ /* 0x000ee80000000200 */
[----:B------:R-:W4:Y:S04]  /*3aac0*/  LDSM.16.M88.4 R24, [R66+0x16000] ;  /* 0x016000004218783b */ /* 0x000f280000000200 */
[----:B------:R-:W4:Y:S04]  /*3aad0*/  LDSM.16.M88.4 R20, [R66+0x18000] ;  /* 0x018000004214783b */ /* 0x000f280000000200 */
[----:B------:R-:W4:Y:S04]  /*3aae0*/  LDSM.16.M88.4 R16, [R66+0x1a000] ;  /* 0x01a000004210783b */ /* 0x000f280000000200 */
[----:B------:R-:W4:Y:S04]  /*3aaf0*/  LDSM.16.M88.4 R12, [R66+0x1c000] ;  /* 0x01c00000420c783b */ /* 0x000f280000000200 */
[----:B------:R-:W-:Y:S04]  /*3ab00*/  STL [R1+0x828], R66 ;  /* 0x0008284201007387 */ /* 0x000fe80000100800 */
[----:B-1----:R-:W-:Y:S04]  /*3ab10*/  STL [R1+0x314c], R62 ;  /* 0x00314c3e01007387 */ /* 0x002fe80000100800 */
[----:B------:R-:W-:Y:S04]  /*3ab20*/  STL [R1+0x3148], R63 ;  /* 0x0031483f01007387 */ /* 0x000fe80000100800 */
[----:B--2---:R-:W-:Y:S04]  /*3ab30*/  STL [R1+0x3144], R58 ;  /* 0x0031443a01007387 */ /* 0x004fe80000100800 */
[----:B------:R-:W-:Y:S04]  /*3ab40*/  STL [R1+0x3140], R59 ;  /* 0x0031403b01007387 */ /* 0x000fe80000100800 */
[----:B---3--:R-:W-:Y:S04]  /*3ab50*/  STL [R1+0x3164], R10 ;  /* 0x0031640a01007387 */ /* 0x008fe80000100800 */
[----:B------:R-:W-:Y:S04]  /*3ab60*/  STL [R1+0x3160], R11 ;  /* 0x0031600b01007387 */ /* 0x000fe80000100800 */
[----:B------:R-:W-:Y:S04]  /*3ab70*/  STL [R1+0x316c], R6 ;  /* 0x00316c0601007387 */ /* 0x000fe80000100800 */
[----:B------:R-:W-:Y:S04]  /*3ab80*/  STL [R1+0x3168], R7 ;  /* 0x0031680701007387 */ /* 0x000fe80000100800 */
[----:B------:R-:W-:Y:S04]  /*3ab90*/  STL [R1+0x3174], R54 ;  /* 0x0031743601007387 */ /* 0x000fe80000100800 */
[----:B------:R-:W-:Y:S04]  /*3aba0*/  STL [R1+0x3170], R55 ;  /* 0x0031703701007387 */ /* 0x000fe80000100800 */
[----:B------:R-:W1:Y:S04]  /*3abb0*/  LDSM.16.M88.4 R248, [R66+0x1e000] ;  /* 0x01e0000042f8783b */ /* 0x000e680000000200 */
        /* <DEDUP_REMOVED lines=12> */
[----:B----4-:R-:W-:Y:S04]  /*3ac80*/  STL [R1+0x31ac], R26 ;  /* 0x0031ac1a01007387 */ /* 0x010fe80000100800 */
[----:B------:R-:W-:Y:S04]  /*3ac90*/  STL [R1+0x31a8], R27 ;  /* 0x0031a81b01007387 */ /* 0x000fe80000100800 */
[----:B------:R-:W-:Y:S04]  /*3aca0*/  STL [R1+0x31b4], R22 ;  /* 0x0031b41601007387 */ /* 0x000fe80000100800 */
[----:B------:R-:W-:Y:S01]  /*3acb0*/  STL [R1+0x31b0], R23 ;  /* 0x0031b01701007387 */ /* 0x000fe20000100800 */
[C---:B------:R-:W-:Y:S03]  /*3acc0*/  HMMA.1688.F32.TF32 R68, R232.reuse, R60, R228 ;  /* 0x0000003ce844723c */ /* 0x040fe600000810e4 */
[----:B------:R-:W-:Y:S04]  /*3acd0*/  STL [R1+0x31bc], R18 ;  /* 0x0031bc1201007387 */ /* 0x000fe80000100800 */
[----:B------:R-:W-:Y:S04]  /*3ace0*/  STL [R1+0x31b8], R19 ;  /* 0x0031b81301007387 */ /* 0x000fe80000100800 */
[----:B------:R-:W-:Y:S04]  /*3acf0*/  STL [R1+0x31c4], R14 ;  /* 0x0031c40e01007387 */ /* 0x000fe80000100800 */
[----:B------:R-:W-:Y:S04]  /*3ad00*/  STL [R1+0x31c0], R15 ;  /* 0x0031c00f01007387 */ /* 0x000fe80000100800 */
[----:B------:R-:W2:Y:S04]  /*3ad10*/  LDL.LU R224, [R1+0x5c0] ;  /* 0x0005c00001e07983 */ /* 0x000ea80000300800 */
[----:B------:R-:W2:Y:S04]  /*3ad20*/  LDL.LU R225, [R1+0x5c4] ;  /* 0x0005c40001e17983 */ /* 0x000ea80000300800 */
[----:B-1----:R-:W-:Y:S04]  /*3ad30*/  STL [R1+0x31cc], R250 ;  /* 0x0031ccfa01007387 */ /* 0x002fe80000100800 */
[----:B------:R-:W-:Y:S04]  /*3ad40*/  STL [R1+0x31c8], R251 ;  /* 0x0031c8fb01007387 */ /* 0x000fe80000100800 */
[----:B------:R-:W3:Y:S04]  /*3ad50*/  LDL.LU R228, [R1+0x5b0] ;  /* 0x0005b00001e47983 */ /* 0x000ee80000300800 */
[----:B------:R-:W-:Y:S04]  /*3ad60*/  STL.64 [R1+0xf00], R68 ;  /* 0x000f004401007387 */ /* 0x000fe80000100a00 */
[----:B------:R1:W-:Y:S04]  /*3ad70*/  STL.64 [R1+0xf08], R70 ;  /* 0x000f084601007387 */ /* 0x0003e80000100a00 */
[----:B------:R-:W3:Y:S04]  /*3ad80*/  LDL.LU R229, [R1+0x5b4] ;  /* 0x0005b40001e57983 */ /* 0x000ee80000300800 */
[----:B------:R-:W3:Y:S04]  /*3ad90*/  LDL.LU R230, [R1+0x5b8] ;  /* 0x0005b80001e67983 */ /* 0x000ee80000300800 */
[----:B------:R-:W3:Y:S01]  /*3ada0*/  LDL.LU R231, [R1+0x5bc] ;  /* 0x0005bc0001e77983 */ /* 0x000ee20000300800 */
[----:B-1----:R-:W-:Y:S03]  /*3adb0*/  HMMA.1688.F32.TF32 R68, R232, R56, R244 ;  /* 0x00000038e844723c */ /* 0x002fe600000810f4 */
[----:B------:R-:W4:Y:S04]  /*3adc0*/  LDL.LU R244, [R1+0x5a0] ;  /* 0x0005a00001f47983 */ /* 0x000f280000300800 */
[----:B------:R-:W4:Y:S04]  /*3add0*/  LDL.LU R245, [R1+0x5a4] ;  /* 0x0005a40001f57983 */ /* 0x000f280000300800 */
[----:B------:R-:W4:Y:S04]  /*3ade0*/  LDL.LU R246, [R1+0x5a8] ;  /* 0x0005a80001f67983 */ /* 0x000f280000300800 */
[----:B------:R-:W4:Y:S01]  /*3adf0*/  LDL.LU R247, [R1+0x5ac] ;  /* 0x0005ac0001f77983 */ /* 0x000f220000300800 */
[----:B------:R-:W-:-:S02]  /*3ae00*/  IMAD.MOV.U32 R226, RZ, RZ, R65 ;  /* 0x000000ffffe27224 */ /* 0x000fc400078e0041 */
[----:B------:R-:W-:Y:S01]  /*3ae10*/  IMAD.MOV.U32 R227, RZ, RZ, R64 ;  /* 0x000000ffffe37224 */ /* 0x000fe200078e0040 */
[----:B------:R-:W-:Y:S04]  /*3ae20*/  LDS R66, [R252+0x65000] ;  /* 0x06500000fc427984 */ /* 0x000fe80000000800 */
[----:B------:R-:W-:Y:S01]  /*3ae30*/  LDS R64, [R252+0x64000] ;  /* 0x06400000fc407984 */ /* 0x000fe20000000800 */
[----:B------:R-:W-:Y:S02]  /*3ae40*/  IMAD.MOV.U32 R34, RZ, RZ, R68 ;  /* 0x000000ffff227224 */ /* 0x000fe400078e0044 */
[----:B------:R-:W-:Y:S01]  /*3ae50*/  IMAD.MOV.U32 R35, RZ, RZ, R69 ;  /* 0x000000ffff237224 */ /* 0x000fe200078e0045 */
[----:B------:R-:W1:Y:S01]  /*3ae60*/  LDS R65, [R0+0x64000] ;  /* 0x0640000000417984 */ /* 0x000e620000000800 */
[----:B------:R-:W-:-:S02]  /*3ae70*/  IMAD.MOV.U32 R38, RZ, RZ, R70 ;  /* 0x000000ffff267224 */ /* 0x000fc400078e0046 */
[----:B------:R-:W-:Y:S02]  /*3ae80*/  IMAD.MOV.U32 R39, RZ, RZ, R71 ;  /* 0x000000ffff277224 */ /* 0x000fe400078e0047 */
[C---:B------:R-:W-:Y:S11]  /*3ae90*/  HMMA.1688.F32.TF32 R68, R232.reuse, R8, R220 ;  /* 0x00000008e844723c */ /* 0x040ff600000810dc */
[----:B------:R-:W-:Y:S11]  /*3aea0*/  @!UPT UIADD3 URZ, URZ, URZ, URZ ;  /* 0x0000003f3f3ff290 */ /* 0x000ff6000fffe03f */
[----:B------:R-:W-:Y:S02]  /*3aeb0*/  @!UPT UIADD3 URZ, URZ, URZ, URZ ;  /* 0x0000003f3f3ff290 */ /* 0x000fe4000fffe03f */
[----:B------:R-:W-:Y:S02]  /*3aec0*/  IMAD.MOV.U32 R42, RZ, RZ, R68 ;  /* 0x000000ffff2a7224 */ /* 0x000fe400078e0044 */
[----:B------:R-:W-:Y:S02]  /*3aed0*/  IMAD.MOV.U32 R43, RZ, RZ, R69 ;  /* 0x000000ffff2b7224 */ /* 0x000fe400078e0045 */
[----:B------:R-:W-:Y:S02]  /*3aee0*/  IMAD.MOV.U32 R46, RZ, RZ, R70 ;  /* 0x000000ffff2e7224 */ /* 0x000fe400078e0046 */
[----:B------:R-:W-:Y:S01]  /*3aef0*/  IMAD.MOV.U32 R47, RZ, RZ, R71 ;  /* 0x000000ffff2f7224 */ /* 0x000fe200078e0047 */
[----:B------:R1:W-:Y:S04]  /*3af00*/  STL [R1+0x31dc], R39 ;  /* 0x0031dc2701007387 */ /* 0x0003e80000100800 */
[----:B------:R1:W-:Y:S04]  /*3af10*/  STL [R1+0x31d8], R38 ;  /* 0x0031d82601007387 */ /* 0x0003e80000100800 */
[----:B------:R1:W-:Y:S04]  /*3af20*/  STL [R1+0x31d4], R35 ;  /* 0x0031d42301007387 */ /* 0x0003e80000100800 */
[----:B------:R1:W-:Y:S04]  /*3af30*/  STL [R1+0x31d0], R34 ;  /* 0x0031d02201007387 */ /* 0x0003e80000100800 */
[----:B------:R1:W-:Y:S04]  /*3af40*/  STL [R1+0x31ec], R47 ;  /* 0x0031ec2f01007387 */ /* 0x0003e80000100800 */
[----:B------:R1:W-:Y:S04]  /*3af50*/  STL [R1+0x31e8], R46 ;  /* 0x0031e82e01007387 */ /* 0x0003e80000100800 */
[----:B------:R1:W-:Y:S04]  /*3af60*/  STL [R1+0x31e4], R43 ;  /* 0x0031e42b01007387 */ /* 0x0003e80000100800 */
[----:B------:R1:W-:Y:S01]  /*3af70*/  STL [R1+0x31e0], R42 ;  /* 0x0031e02a01007387 */ /* 0x0003e20000100800 */
[C---:B--2---:R-:W-:Y:S11]  /*3af80*/  HMMA.1688.F32.TF32 R68, R232.reuse, R4, R224 ;  /* 0x00000004e844723c */ /* 0x044ff600000810e0 */
[----:B------:R-:W-:Y:S11]  /*3af90*/  @!UPT UIADD3 URZ, URZ, URZ, URZ ;  /* 0x0000003f3f3ff290 */ /* 0x000ff6000fffe03f */
[----:B------:R-:W-:Y:S02]  /*3afa0*/  @!UPT UIADD3 URZ, URZ, URZ, URZ ;  /* 0x0000003f3f3ff290 */ /* 0x000fe4000fffe03f */
[----:B------:R-:W-:Y:S01]  /*3afb0*/  IMAD.MOV.U32 R50, RZ, RZ, R68 ;  /* 0x000000ffff327224 */ /* 0x000fe200078e0044 */
[----:B------:R-:W-:Y:S01]  /*3afc0*/  MOV R51, R69 ;  /* 0x0000004500337202 */ /* 0x000fe20000000f00 */
[----:B------:R-:W-:Y:S02]  /*3afd0*/  IMAD.MOV.U32 R54, RZ, RZ, R70 ;  /* 0x000000ffff367224 */ /* 0x000fe400078e0046 */
[----:B------:R-:W-:Y:S02]  /*3afe0*/  IMAD.MOV.U32 R55, RZ, RZ, R71 ;  /* 0x000000ffff377224 */ /* 0x000fe400078e0047 */
[----:B---3--:R-:W-:Y:S03]  /*3aff0*/  HMMA.1688.F32.TF32 R68, R232, R52, R228 ;  /* 0x00000034e844723c */ /* 0x008fe600000810e4 */
[----:B------:R2:W-:Y:S04]  /*3b000*/  STL [R1+0x31fc], R55 ;  /* 0x0031fc3701007387 */ /* 0x0005e80000100800 */
[----:B------:R3:W-:Y:S04]  /*3b010*/  STL [R1+0x31f8], R54 ;  /* 0x0031f83601007387 */ /* 0x0007e80000100800 */
[----:B------:R1:W-:Y:S04]  /*3b020*/  STL [R1+0x31f4], R51 ;  /* 0x0031f43301007387 */ /* 0x0003e80000100800 */
[----:B------:R1:W-:Y:S04]  /*3b030*/  STL [R1+0x31f0], R50 ;  /* 0x0031f03201007387 */ /* 0x0003e80000100800 */
[----:B------:R-:W2:Y:S04]  /*3b040*/  LDL.LU R208, [R1+0x590] ;  /* 0x0005900001d07983 */ /* 0x000ea80000300800 */
[----:B------:R-:W2:Y:S04]  /*3b050*/  LDL.LU R209, [R1+0x594] ;  /* 0x0005940001d17983 */ /* 0x000ea80000300800 */
[----:B------:R-:W2:Y:S04]  /*3b060*/  LDL.LU R210, [R1+0x598] ;  /* 0x0005980001d27983 */ /* 0x000ea80000300800 */
[----:B------:R-:W2:Y:S01]  /*3b070*/  LDL.LU R211, [R1+0x59c] ;  /* 0x00059c0001d37983 */ /* 0x000ea20000300800 */
[----:B------:R-:W-:-:S02]  /*3b080*/  IMAD.MOV.U32 R31, RZ, RZ, R71 ;  /* 0x000000ffff1f7224 */ /* 0x000fc400078e0047 */
[----:B------:R-:W-:Y:S02]  /*3b090*/  IMAD.MOV.U32 R30, RZ, RZ, R70 ;  /* 0x000000ffff1e7224 */ /* 0x000fe400078e0046 */
[----:B------:R-:W-:Y:S02]  /*3b0a0*/  IMAD.MOV.U32 R27, RZ, RZ, R69 ;  /* 0x000000ffff1b7224 */ /* 0x000fe400078e0045 */
[----:B------:R-:W-:Y:S01]  /*3b0b0*/  IMAD.MOV.U32 R26, RZ, RZ, R68 ;  /* 0x000000ffff1a7224 */ /* 0x000fe200078e0044 */
[----:B------:R1:W-:Y:S04]  /*3b0c0*/  STL [R1+0x320c], R31 ;  /* 0x00320c1f01007387 */ /* 0x0003e80000100800 */
[----:B------:R1:W-:Y:S04]  /*3b0d0*/  STL [R1+0x3208], R30 ;  /* 0x0032081e01007387 */ /* 0x0003e80000100800 */
[----:B------:R1:W-:Y:S04]  /*3b0e0*/  STL [R1+0x3204], R27 ;  /* 0x0032041b01007387 */ /* 0x0003e80000100800 */
[----:B------:R1:W-:Y:S04]  /*3b0f0*/  STL [R1+0x3200], R26 ;  /* 0x0032001a01007387 */ /* 0x0003e80000100800 */
[----:B------:R-:W3:Y:S04]  /*3b100*/  LDL.LU R212, [R1+0x580] ;  /* 0x0005800001d47983 */ /* 0x000ee80000300800 */
[----:B------:R-:W3:Y:S04]  /*3b110*/  LDL.LU R213, [R1+0x584] ;  /* 0x0005840001d57983 */ /* 0x000ee80000300800 */
[----:B------:R-:W3:Y:S04]  /*3b120*/  LDL.LU R214, [R1+0x588] ;  /* 0x0005880001d67983 */ /* 0x000ee80000300800 */
[----:B------:R-:W3:Y:S01]  /*3b130*/  LDL.LU R215, [R1+0x58c] ;  /* 0x00058c0001d77983 */ /* 0x000ee20000300800 */
[----:B----4-:R-:W-:Y:S03]  /*3b140*/  HMMA.1688.F32.TF32 R68, R232, R48, R244 ;  /* 0x00000030e844723c */ /* 0x010fe600000810f4 */
        /* <DEDUP_REMOVED lines=23> */
[----:B------:R-:W-:-:S05]  /*3b2c0*/  IMAD.MOV.U32 R23, RZ, RZ, R71 ;  /* 0x000000ffff177224 */ /* 0x000fca00078e0047 */
        /* <DEDUP_REMOVED lines=11> */
[C---:B---3--:R-:W-:Y:S11]  /*3b380*/  HMMA.1688.F32.TF32 R68, R232.reuse, R40, R212 ;  /* 0x00000028e844723c */ /* 0x048ff600000810d4 */
[----:B------:R-:W-:Y:S11]  /*3b390*/  @!UPT UIADD3 URZ, URZ, URZ, URZ ;  /* 0x0000003f3f3ff290 */ /* 0x000ff6000fffe03f */
[----:B------:R-:W-:Y:S02]  /*3b3a0*/  @!UPT UIADD3 URZ, URZ, URZ, URZ ;  /* 0x0000003f3f3ff290 */ /* 0x000fe4000fffe03f */
[----:B------:R-:W-:Y:S02]  /*3b3b0*/  IMAD.MOV.U32 R6, RZ, RZ, R68 ;  /* 0x000000ffff067224 */ /* 0x000fe400078e0044 */
[----:B------:R-:W-:Y:S02]  /*3b3c0*/  IMAD.MOV.U32 R7, RZ, RZ, R69 ;  /* 0x000000ffff077224 */ /* 0x000fe400078e0045 */
[----:B------:R-:W-:Y:S02]  /*3b3d0*/  IMAD.MOV.U32 R10, RZ, RZ, R70 ;  /* 0x000000ffff0a7224 */ /* 0x000fe400078e0046 */
[----:B------:R-:W-:Y:S02]  /*3b3e0*/  IMAD.MOV.U32 R11, RZ, RZ, R71 ;  /* 0x000000ffff0b7224 */ /* 0x000fe400078e0047 */
[C---:B----4-:R-:W-:Y:S11]  /*3b3f0*/  HMMA.1688.F32.TF32 R68, R232.reuse, R36, R216 ;  /* 0x00000024e844723c */ /* 0x050ff600000810d8 */
[----:B------:R-:W-:Y:S11]  /*3b400*/  @!UPT UIADD3 URZ, URZ, URZ, URZ ;  /* 0x0000003f3f3ff290 */ /* 0x000ff6000fffe03f */
[----:B------:R-:W-:Y:S02]  /*3b410*/  @!UPT UIADD3 URZ, URZ, URZ, URZ ;  /* 0x0000003f3f3ff290 */ /* 0x000fe4000fffe03f */
[----:B-1----:R-:W-:Y:S02]  /*3b420*/  IMAD.MOV.U32 R39, RZ, RZ, R68 ;  /* 0x000000ffff277224 */ /* 0x002fe400078e0044 */
[----:B------:R-:W-:Y:S02]  /*3b430*/  IMAD.MOV.U32 R38, RZ, RZ, R69 ;  /* 0x000000ffff267224 */ /* 0x000fe400078e0045 */
[----:B------:R-:W-:Y:S02]  /*3b440*/  IMAD.MOV.U32 R35, RZ, RZ, R70 ;  /* 0x000000ffff237224 */ /* 0x000fe400078e0046 */
[----:B------:R-:W-:Y:S02]  /*3b450*/  IMAD.MOV.U32 R34, RZ, RZ, R71 ;  /* 0x000000ffff227224 */ /* 0x000fe400078e0047 */
[C---:B------:R-:W-:Y:S11]  /*3b460*/  HMMA.1688.F32.TF32 R68, R232.reuse, R32, R220 ;  /* 0x00000020e844723c */ /* 0x040ff600000810dc */
[----:B------:R-:W-:Y:S11]  /*3b470*/  @!UPT UIADD3 URZ, URZ, URZ, URZ ;  /* 0x0000003f3f3ff290 */ /* 0x000ff6000fffe03f */
[----:B------:R-:W-:Y:S02]  /*3b480*/  @!UPT UIADD3 URZ, URZ, URZ, URZ ;  /* 0x0000003f3f3ff290 */ /* 0x000fe4000fffe03f */
[----:B------:R-:W-:Y:S01]  /*3b490*/  IMAD.MOV.U32 R47, RZ, RZ, R68 ;  /* 0x000000ffff2f7224 */ /* 0x000fe200078e0044 */
[----:B------:R-:W-:Y:S01]  /*3b4a0*/  MOV R46, R69 ;  /* 0x00000045002e7202 */ /* 0x000fe20000000f00 */
[----:B------:R-:W-:Y:S02]  /*3b4b0*/  IMAD.MOV.U32 R43, RZ, RZ, R70 ;  /* 0x000000ffff2b7224 */ /* 0x000fe400078e0046 */
[----:B------:R-:W-:Y:S02]  /*3b4c0*/  IMAD.MOV.U32 R42, RZ, RZ, R71 ;  /* 0x000000ffff2a7224 */ /* 0x000fe400078e0047 */
[C---:B------:R-:W-:Y:S01]  /*3b4d0*/  HMMA.1688.F32.TF32 R68, R232.reuse, R28, R224 ;  /* 0x0000001ce844723c */ /* 0x040fe200000810e0 */
[----:B------:R1:W-:Y:S11]  /*3b4e0*/  STL [R1+0x322c], R15 ;  /* 0x00322c0f01007387 */ /* 0x0003f60000100800 */
[----:B------:R-:W-:Y:S11]  /*3b4f0*/  @!UPT UIADD3 URZ, URZ, URZ, URZ ;  /* 0x0000003f3f3ff290 */ /* 0x000ff6000fffe03f */
[----:B------:R-:W-:Y:S01]  /*3b500*/  @!UPT UIADD3 URZ, URZ, URZ, URZ ;  /* 0x0000003f3f3ff290 */ /* 0x000fe2000fffe03f */
[----:B------:R-:W-:Y:S02]  /*3b510*/  IMAD.MOV.U32 R55, RZ, RZ, R68 ;  /* 0x000000ffff377224 */ /* 0x000fe400078e0044 */
[----:B------:R-:W-:Y:S02]  /*3b520*/  IMAD.MOV.U32 R54, RZ, RZ, R69 ;  /* 0x000000ffff367224 */ /* 0x000fe400078e0045 */
[----:B------:R-:W-:Y:S02]  /*3b530*/  IMAD.MOV.U32 R51, RZ, RZ, R70 ;  /* 0x000000ffff337224 */ /* 0x000fe400078e0046 */
[----:B------:R-:W-:Y:S02]  /*3b540*/  IMAD.MOV.U32 R50, RZ, RZ, R71 ;  /* 0x000000ffff327224 */ /* 0x000fe400078e0047 */
[C---:B------:R-:W-:Y:S01]  /*3b550*/  HMMA.1688.F32.TF32 R68, R232.reuse, R24, R228 ;  /* 0x00000018e844723c */ /* 0x040fe200000810e4 */
[----:B------:R2:W-:Y:S04]  /*3b560*/  STL [R1+0x3228], R14 ;  /* 0x0032280e01007387 */ /* 0x0005e80000100800 */
[----:B------:R3:W-:Y:S04]  /*3b570*/  STL [R1+0x3224], R251 ;  /* 0x003224fb01007387 */ /* 0x0007e80000100800 */
[----:B------:R4:W-:Y:S11]  /*3b580*/  STL [R1+0x3220], R250 ;  /* 0x003220fa01007387 */ /* 0x0009f60000100800 */
[----:B------:R-:W-:Y:S04]  /*3b590*/  @!UPT UIADD3 URZ, URZ, URZ, URZ ;  /* 0x0000003f3f3ff290 */ /* 0x000fe8000fffe03f */
[----:B------:R-:W-:Y:S02]  /*3b5a0*/  IMAD.MOV.U32 R236, RZ, RZ, R68 ;  /* 0x000000ffffec7224 */ /* 0x000fe400078e0044 */
[----:B------:R-:W-:Y:S02]  /*3b5b0*/  IMAD.MOV.U32 R237, RZ, RZ, R69 ;  /* 0x000000ffffed7224 */ /* 0x000fe400078e0045 */
[----:B------:R-:W-:Y:S02]  /*3b5c0*/  IMAD.MOV.U32 R238, RZ, RZ, R70 ;  /* 0x000000ffffee7224 */ /* 0x000fe400078e0046 */
[----:B------:R-:W-:Y:S02]  /*3b5d0*/  IMAD.MOV.U32 R239, RZ, RZ, R71 ;  /* 0x000000ffffef7224 */ /* 0x000fe400078e0047 */
[----:B------:R-:W-:Y:S01]  /*3b5e0*/  HMMA.1688.F32.TF32 R68, R232, R20, R244 ;  /* 0x00000014e844723c */ /* 0x000fe200000810f4 */
[----:B------:R-:W2:Y:S04]  /*3b5f0*/  LDL.LU R244, [R1] ;  /* 0x0000000001f47983 */ /* 0x000ea80000300800 */
        /* <DEDUP_REMOVED lines=18> */
[----:B------:R-:W2:Y:S01]  /*3b720*/  LDL.LU R215, [R1+0x5c] ;  /* 0x00005c0001d77983 */ /* 0x000ea20000300800 */
[----:B------:R-:W-:-:S03]  /*3b730*/  IMAD.MOV.U32 R31, RZ, RZ, R68 ;  /* 0x000000ffff1f7224 */ /* 0x000fc600078e0044 */
[----:B------:R-:W2:Y:S01]  /*3b740*/  LDL.LU R208, [R1+0x60] ;  /* 0x0000600001d07983 */ /* 0x000ea20000300800 */
[----:B------:R-:W-:-:S03]  /*3b750*/  MOV R30, R69 ;  /* 0x00000045001e7202 */ /* 0x000fc60000000f00 */
[----:B------:R-:W2:Y:S01]  /*3b760*/  LDL.LU R209, [R1+0x64] ;  /* 0x0000640001d17983 */ /* 0x000ea20000300800 */
[----:B------:R-:W-:-:S03]  /*3b770*/  IMAD.MOV.U32 R27, RZ, RZ, R70 ;  /* 0x000000ffff1b7224 */ /* 0x000fc600078e0046 */
[----:B------:R-:W2:Y:S01]  /*3b780*/  LDL.LU R210, [R1+0x68] ;  /* 0x0000680001d27983 */ /* 0x000ea20000300800 */
[----:B------:R-:W-:-:S03]  /*3b790*/  IMAD.MOV.U32 R26, RZ, RZ, R71 ;  /* 0x000000ffff1a7224 */ /* 0x000fc600078e0047 */
        /* <DEDUP_REMOVED lines=55> */
[C---:B----4-:R-:W-:Y:S11]  /*3bb10*/  HMMA.1688.F32.TF32 R84, R232.reuse, R12, R84 ;  /* 0x0000000ce854723c */ /* 0x050ff60000081054 */
[----:B------:R-:W-:Y:S05]  /*3bb20*/  @!UPT UIADD3 URZ, URZ, URZ, URZ ;  /* 0x0000003f3f3ff290 */ /* 0x000fea000fffe03f */
[----:B------:R-:W-:Y:S02]  /*3bb30*/  IMAD.MOV.U32 R23, RZ, RZ, R88 ;  /* 0x000000ffff177224 */ /* 0x000fe400078e0058 */
[----:B------:R-:W-:Y:S02]  /*3bb40*/  IMAD.MOV.U32 R22, RZ, RZ, R89 ;  /* 0x000000ffff167224 */ /* 0x000fe400078e0059 */
[----:B------:R-:W-:Y:S01]  /*3bb50*/  IMAD.MOV.U32 R19, RZ, RZ, R90 ;  /* 0x000000ffff137224 */ /* 0x000fe200078e005a */
[----:B------:R-:W-:Y:S01]  /*3bb60*/  HMMA.1688.F32.TF32 R80, R232, R248, R80 ;  /* 0x000000f8e850723c */ /* 0x000fe20000081050 */
[----:B------:R-:W-:Y:S01]  /*3bb70*/  IMAD.MOV.U32 R18, RZ, RZ, R91 ;  /* 0x000000ffff127224 */ /* 0x000fe200078e005b */
[----:B------:R-:W-:Y:S01]  /*3bb80*/  LDS R232, [R2+0x64080] ;  /* 0x0640800002e87984 */ /* 0x000fe20000000800 */
[----:B-1----:R-:W-:Y:S02]  /*3bb90*/  IMAD.MOV.U32 R15, RZ, RZ, R84 ;  /* 0x000000ffff0f7224 */ /* 0x002fe400078e0054 */
[----:B------:R-:W-:Y:S01]  /*3bba0*/  IMAD.MOV.U32 R14, RZ, RZ, R85 ;  /* 0x000000ffff0e7224 */ /* 0x000fe200078e0055 */
[----:B------:R-:W-:Y:S01]  /*3bbb0*/  LDS R234, [R2+0x65080] ;  /* 0x0650800002ea7984 */ /* 0x000fe20000000800 */
[----:B------:R-:W-:-:S02]  /*3bbc0*/  IMAD.MOV.U32 R251, RZ, RZ, R86 ;  /* 0x000000fffffb7224 */ /* 0x000fc400078e0056 */
[----:B------:R-:W-:Y:S01]  /*3bbd0*/  IMAD.MOV.U32 R250, RZ, RZ, R87 ;  /* 0x000000fffffa7224 */ /* 0x000fe200078e0057 */
[C---:B------:R-:W-:Y:S01]  /*3bbe0*/  HMMA.1688.F32.TF32 R76, R64.reuse, R44, R76 ;  /* 0x0000002c404c723c */ /* 0x040fe2000008104c */
[----:B------:R-:W-:Y:S04]  /*3bbf0*/  LDS R233, [R3+0x64080] ;  /* 0x0640800003e97984 */ /* 0x000fe80000000800 */
[----:B------:R-:W1:Y:S03]  /*3bc00*/  LDS R235, [R3+0x65080] ;  /* 0x0650800003eb7984 */ /* 0x000e660000000800 */
[----:B------:R-:W-:Y:S06]  /*3bc10*/  HMMA.1688.F32.TF32 R84, R64, R56, R136 ;  /* 0x000000384054723c */ /* 0x000fec0000081088 */
[----:B------:R-:W-:Y:S01]  /*3bc20*/  IMAD.MOV.U32 R62, RZ, RZ, R80 ;  /* 0x000000ffff3e7224 */ /* 0x000fe200078e0050 */
[----:B------:R-:W-:Y:S01]  /*3bc30*/  MOV R63, R81 ;  /* 0x00000051003f7202 */ /* 0x000fe20000000f00 */
[----:B------:R-:W-:-:S02]  /*3bc40*/  IMAD.MOV.U32 R58, RZ, RZ, R82 ;  /* 0x000000ffff3a7224 */ /* 0x000fc400078e0052 */
[----:B------:R-:W-:Y:S01]  /*3bc50*/  IMAD.MOV.U32 R59, RZ, RZ, R83 ;  /* 0x000000ffff3b7224 */ /* 0x000fe200078e0053 */
[C---:B------:R-:W-:Y:S08]  /*3bc60*/  HMMA.1688.F32.TF32 R88, R64.reuse, R60, R140 ;  /* 0x0000003c4058723c */ /* 0x040ff0000008108c */
[C---:B------:R-:W-:Y:S11]  /*3bc70*/  HMMA.1688.F32.TF32 R80, R64.reuse, R8, R132 ;  /* 0x000000084050723c */ /* 0x040ff60000081084 */
[----:B------:R-:W-:Y:S04]  /*3bc80*/  @!UPT UIADD3 URZ, URZ, URZ, URZ ;  /* 0x0000003f3f3ff290 */ /* 0x000fe8000fffe03f */
[----:B------:R-:W-:Y:S04]  /*3bc90*/  STL.64 [R1+0xde0], R88 ;  /* 0x000de05801007387 */ /* 0x000fe80000100a00 */
[----:B------:R2:W-:Y:S04]  /*3bca0*/  STL.64 [R1+0xde8], R90 ;  /* 0x000de85a01007387 */ /* 0x0005e80000100a00 */
[----:B------:R-:W-:Y:S04]  /*3bcb0*/  STL.64 [R1+0xdd0], R84 ;  /* 0x000dd05401007387 */ /* 0x000fe80000100a00 */
[----:B------:R3:W-:Y:S01]  /*3bcc0*/  STL.64 [R1+0xdd8], R86 ;  /* 0x000dd85601007387 */ /* 0x0007e20000100a00 */
[C---:B--2---:R-:W-:Y:S03]  /*3bcd0*/  HMMA.1688.F32.TF32 R88, R64.reuse, R4, R128 ;  /* 0x000000044058723c */ /* 0x044fe60000081080 */
[----:B------:R-:W-:Y:S04]  /*3bce0*/  STL.64 [R1+0xce0], R80 ;  /* 0x000ce05001007387 */ /* 0x000fe80000100a00 */
[----:B------:R2:W-:Y:S01]  /*3bcf0*/  STL.64 [R1+0xce8], R82 ;  /* 0x000ce85201007387 */ /* 0x0005e20000100a00 */
[C---:B---3--:R-:W-:Y:S08]  /*3bd00*/  HMMA.1688.F32.TF32 R84, R64.reuse, R52, R124 ;  /* 0x000000344054723c */ /* 0x048ff0000008107c */
[C---:B--2---:R-:W-:Y:S08]  /*3bd10*/  HMMA.1688.F32.TF32 R80, R64.reuse, R48, R120 ;  /* 0x000000304050723c */ /* 0x044ff00000081078 */
        /* <DEDUP_REMOVED lines=15> */
[C---:B--2---:R-:W-:Y:S07]  /*3be10*/  HMMA.1688.F32.TF32 R68, R64.reuse, R24, R216 ;  /* 0x000000184044723c */ /* 0x044fee00000810d8 */
        /* <DEDUP_REMOVED lines=9> */
[----:B------:R-:W-:Y:S01]  /*3beb0*/  HMMA.1688.F32.TF32 R64, R64, R248, R244 ;  /* 0x000000f84040723c */ /* 0x000fe200000810f4 */
[----:B------:R-:W-:Y:S04]  /*3bec0*/  STL.64 [R1+0xc30], R76 ;  /* 0x000c304c01007387 */ /* 0x000fe80000100a00 */
[----:B------:R-:W-:Y:S04]  /*3bed0*/  STL.64 [R1+0xc38], R78 ;  /* 0x000c384e01007387 */ /* 0x000fe80000100a00 */
[----:B------:R-:W-:Y:S04]  /*3bee0*/  STL.64 [R1+0xc20], R72 ;  /* 0x000c204801007387 */ /* 0x000fe80000100a00 */
[----:B------:R-:W-:Y:S04]  /*3bef0*/  STL.64 [R1+0xc28], R74 ;  /* 0x000c284a01007387 */ /* 0x000fe80000100a00 */
[----:B------:R-:W2:Y:S04]  /*3bf00*/  LDL.LU R124, [R1+0x110] ;  /* 0x00011000017c7983 */ /* 0x000ea80000300800 */
[----:B------:R3:W-:Y:S04]  /*3bf10*/  STL.64 [R1+0xc10], R68 ;  /* 0x000c104401007387 */ /* 0x0007e80000100a00 */
[----:B------:R4:W-:Y:S04]  /*3bf20*/  STL.64 [R1+0xc18], R70 ;  /* 0x000c184601007387 */ /* 0x0009e80000100a00 */
[----:B------:R-:W-:Y:S04]  /*3bf30*/  STL.64 [R1+0xc00], R64 ;  /* 0x000c004001007387 */ /* 0x000fe80000100a00 */
[----:B------:R-:W-:Y:S04]  /*3bf40*/  STL.64 [R1+0xc08], R66 ;  /* 0x000c084201007387 */ /* 0x000fe80000100a00 */
        /* <DEDUP_REMOVED lines=15> */
[----:B------:R-:W1:Y:S04]  /*3c040*/  LDL.LU R224, [R1+0x610] ;  /* 0x0006100001e07983 */ /* 0x000e680000300800 */
[----:B------:R-:W1:Y:S04]  /*3c050*/  LDL.LU R225, [R1+0x614] ;  /* 0x0006140001e17983 */ /* 0x000e680000300800 */
[----:B------:R-:W1:Y:S04]  /*3c060*/  LDL.LU R226, [R1+0x618] ;  /* 0x0006180001e27983 */ /* 0x000e680000300800 */
[----:B------:R-:W1:Y:S04]  /*3c070*/  LDL.LU R227, [R1+0x61c] ;  /* 0x00061c0001e37983 */ /* 0x000e680000300800 */
        /* <DEDUP_REMOVED lines=12> */
[----:B---3--:R-:W3:Y:S04]  /*3c140*/  LDL.LU R68, [R1+0x660] ;  /* 0x0006600001447983 */ /* 0x008ee80000300800 */
[----:B------:R-:W3:Y:S04]  /*3c150*/  LDL.LU R69, [R1+0x664] ;  /* 0x0006640001457983 */ /* 0x000ee80000300800 */
[----:B----4-:R-:W3:Y:S04]  /*3c160*/  LDL.LU R70, [R1+0x668] ;  /* 0x0006680001467983 */ /* 0x010ee80000300800 */
        /* <DEDUP_REMOVED lines=53> */
[----:B------:R-:W-:Y:S04]  /*3c4c0*/  LDS R64, [R252+0x64080] ;  /* 0x06408000fc407984 */ /* 0x000fe80000000800 */
[----:B------:R-:W-:Y:S04]  /*3c4d0*/  LDS R66, [R252+0x65080] ;  /* 0x06508000fc427984 */ /* 0x000fe80000000800 */
[----:B------:R-:W-:Y:S04]  /*3c4e0*/  LDS R65, [R0+0x64080] ;  /* 0x0640800000417984 */ /* 0x000fe80000000800 */
[----:B------:R-:W2:Y:S01]  /*3c4f0*/  LDS R67, [R0+0x65080] ;  /* 0x0650800000437984 */ /* 0x000ea20000000800 */
[C---:B-1----:R-:W-:Y:S08]  /*3c500*/  HMMA.1688.F32.TF32 R224, R232.reuse, R16, R224 ;  /* 0x00000010e8e0723c */ /* 0x042ff000000810e0 */
[C---:B--2---:R-:W-:Y:S08]  /*3c510*/  HMMA.1688.F32.TF32 R220, R232.reuse, R20, R220 ;  /* 0x00000014e8dc723c */ /* 0x044ff000000810dc */
[C---:B------:R-:W-:Y:S08]  /*3c520*/  HMMA.1688.F32.TF32 R216, R232.reuse, R24, R216 ;  /* 0x00000018e8d8723c */ /* 0x040ff000000810d8 */
[C---:B------:R-:W-:Y:S08]  /*3c530*/  HMMA.1688.F32.TF32 R208, R232.reuse, R32, R208 ;  /* 0x00000020e8d0723c */ /* 0x040ff000000810d0 */
[C---:B---3--:R-:W-:Y:S08]  /*3c540*/  HMMA.1688.F32.TF32 R68, R232.reuse, R36, R68 ;  /* 0x00000024e844723c */ /* 0x048ff00000081044 */
[C---:B----4-:R-:W-:Y:S08]  /*3c550*/  HMMA.1688.F32.TF32 R72, R232.reuse, R40, R72 ;  /* 0x00000028e848723c */ /* 0x050ff00000081048 */
        /* <DEDUP_REMOVED lines=72> */
[----:B------:R-:W2:Y:S01]  /*3c9e0*/  LDL.LU.64 R244, [R1+0x3280] ;  /* 0x0032800001f47983 */ /* 0x000ea20000300a00 */
[C---:B------:R-:W-:Y:S08]  /*3c9f0*/  HMMA.1688.F32.TF32 R240, R64.reuse, R60, R240 ;  /* 0x0000003c40f0723c */ /* 0x040ff000000810f0 */
[C---:B------:R-:W-:Y:S08]  /*3ca00*/  HMMA.1688.F32.TF32 R136, R64.reuse, R56, R136 ;  /* 0x000000384088723c */ /* 0x040ff00000081088 */
[C---:B------:R-:W-:Y:S08]  /*3ca10*/  HMMA.1688.F32.TF32 R132, R64.reuse, R8, R132 ;  /* 0x000000084084723c */ /* 0x040ff00000081084 */
[C---:B------:R-:W-:Y:S08]  /*3ca20*/  HMMA.1688.F32.TF32 R128, R64.reuse, R4, R128 ;  /* 0x000000044080723c */ /* 0x040ff00000081080 */
[C---:B------:R-:W-:Y:S01]  /*3ca30*/  HMMA.1688.F32.TF32 R124, R64.reuse, R52, R124 ;  /* 0x00000034407c723c */ /* 0x040fe2000008107c */
        /* <DEDUP_REMOVED lines=8> */
[----:B-1----:R-:W3:Y:S04]  /*3cac0*/  LDL.LU R240, [R1+0x770] ;  /* 0x0007700001f07983 */ /* 0x002ee80000300800 */
[----:B------:R-:W-:Y:S04]  /*3cad0*/  STL.64 [R1+0xa10], R128 ;  /* 0x000a108001007387 */ /* 0x000fe80000100a00 */
[----:B------:R-:W-:Y:S04]  /*3cae0*/  STL.64 [R1+0xa18], R130 ;  /* 0x000a188201007387 */ /* 0x000fe80000100a00 */
[----:B------:R-:W-:Y:S04]  /*3caf0*/  STL.64 [R1+0xa00], R124 ;  /* 0x000a007c01007387 */ /* 0x000fe80000100a00 */
[----:B------:R1:W-:Y:S04]  /*3cb00*/  STL.64 [R1+0xa08], R126 ;  /* 0x000a087e01007387 */ /* 0x0003e80000100a00 */
[----:B------:R-:W3:Y:S04]  /*3cb10*/  LDL.LU R241, [R1+0x774] ;  /* 0x0007740001f17983 */ /* 0x000ee80000300800 */
[----:B------:R-:W3:Y:S01]  /*3cb20*/  LDL.LU R242, [R1+0x778] ;  /* 0x0007780001f27983 */ /* 0x000ee20000300800 */
[C---:B-1----:R-:W-:Y:S03]  /*3cb30*/  HMMA.1688.F32.TF32 R124, R64.reuse, R48, R120 ;  /* 0x00000030407c723c */ /* 0x042fe60000081078 */
[----:B------:R-:W3:Y:S04]  /*3cb40*/  LDL.LU R243, [R1+0x77c] ;  /* 0x00077c0001f37983 */ /* 0x000ee80000300800 */
[----:B------:R-:W-:Y:S04]  /*3cb50*/  LDS R232, [R2+0x64100] ;  /* 0x0641000002e87984 */ /* 0x000fe80000000800 */
[----:B------:R-:W-:Y:S04]  /*3cb60*/  LDS R234, [R2+0x65100] ;  /* 0x0651000002ea7984 */ /* 0x000fe80000000800 */
[----:B------:R-:W-:Y:S04]  /*3cb70*/  LDS R233, [R3+0x64100] ;  /* 0x0641000003e97984 */ /* 0x000fe80000000800 */
[----:B------:R-:W1:Y:S01]  /*3cb80*/  LDS R235, [R3+0x65100] ;  /* 0x0651000003eb7984 */ /* 0x000e620000000800 */
[C---:B--2---:R-:W-:Y:S03]  /*3cb90*/  HMMA.1688.F32.TF32 R120, R64.reuse, R44, R244 ;  /* 0x0000002c4078723c */ /* 0x044fe600000810f4 */
[----:B------:R-:W2:Y:S04]  /*3cba0*/  LDL.LU R244, [R1+0x780] ;  /* 0x0007800001f47983 */ /* 0x000ea80000300800 */
[----:B------:R-:W-:Y:S04]  /*3cbb0*/  STL.64 [R1+0x9f0], R124 ;  /* 0x0009f07c01007387 */ /* 0x000fe80000100a00 */
[----:B------:R-:W-:Y:S11]  /*3cbc0*/  STL.64 [R1+0x9f8], R126 ;  /* 0x0009f87e01007387 */ /* 0x000ff60000100a00 */
[----:B------:R-:W-:Y:S01]  /*3cbd0*/  @!UPT UIADD3 URZ, URZ, URZ, URZ ;  /* 0x0000003f3f3ff290 */ /* 0x000fe2000fffe03f */
[----:B------:R-:W-:Y:S04]  /*3cbe0*/  STL.64 [R1+0x9e0], R120 ;  /* 0x0009e07801007387 */ /* 0x000fe80000100a00 */
[----:B------:R1:W-:Y:S04]  /*3cbf0*/  STL.64 [R1+0x9e8], R122 ;  /* 0x0009e87a01007387 */ /* 0x0003e80000100a00 */
[----:B------:R-:W2:Y:S04]  /*3cc00*/  LDL.LU R245, [R1+0x784] ;  /* 0x0007840001f57983 */ /* 0x000ea80000300800 */
[----:B------:R-:W2:Y:S01]  /*3cc10*/  LDL.LU R246, [R1+0x788] ;  /* 0x0007880001f67983 */ /* 0x000ea20000300800 */
[C---:B-1----:R-:W-:Y:S03]  /*3cc20*/  HMMA.1688.F32.TF32 R120, R64.reuse, R40, R228 ;  /* 0x000000284078723c */ /* 0x042fe600000810e4 */
[----:B------:R-:W2:Y:S04]  /*3cc30*/  LDL.LU R247, [R1+0x78c] ;  /* 0x00078c0001f77983 */ /* 0x000ea80000300800 */
[----:B------:R-:W2:Y:S11]  /*3cc40*/  LDL.LU R228, [R1+0x790] ;  /* 0x0007900001e47983 */ /* 0x000eb60000300800 */
[----:B------:R-:W-:Y:S05]  /*3cc50*/  @!UPT UIADD3 URZ, URZ, URZ, URZ ;  /* 0x0000003f3f3ff290 */ /* 0x000fea000fffe03f */
        /* <DEDUP_REMOVED lines=14> */
[----:B------:R-:W2:Y:S01]  /*3cd40*/  LDL.LU R220, [R1+0x7b0] ;  /* 0x0007b00001dc7983 */ /* 0x000ea20000300800 */
[C---:B------:R-:W-:Y:S11]  /*3cd50*/  HMMA.1688.F32.TF32 R124, R64.reuse, R24, R212 ;  /* 0x00000018407c723c */ /* 0x040ff600000810d4 */
[----:B------:R-:W-:Y:S04]  /*3cd60*/  @!UPT UIADD3 URZ, URZ, URZ, URZ ;  /* 0x0000003f3f3ff290 */ /* 0x000fe8000fffe03f */
        /* <DEDUP_REMOVED lines=8> */
[----:B------:R1:W-:Y:S04]  /*3cdf0*/  STL.64 [R1+0x9a0], R120 ;  /* 0x0009a07801007387 */ /* 0x0003e80000100a00 */
[----:B------:R1:W-:Y:S04]  /*3ce00*/  STL.64 [R1+0x9a8], R122 ;  /* 0x0009a87a01007387 */ /* 0x0003e80000100a00 */
[----:B------:R-:W2:Y:S04]  /*3ce10*/  LDL.LU R217, [R1+0x7d4] ;  /* 0x0007d40001d97983 */ /* 0x000ea80000300800 */
[----:B------:R-:W2:Y:S04]  /*3ce20*/  LDL.LU R218, [R1+0x7d8] ;  /* 0x0007d80001da7983 */ /* 0x000ea80000300800 */
[----:B------:R-:W2:Y:S04]  /*3ce30*/  LDL.LU R219, [R1+0x7dc] ;  /* 0x0007dc0001db7983 */ /* 0x000ea80000300800 */
[----:B-1----:R-:W2:Y:S04]  /*3ce40*/  LDL.LU R120, [R1+0x8a0] ;  /* 0x0008a00001787983 */ /* 0x002ea80000300800 */
[----:B------:R1:W-:Y:S04]  /*3ce50*/  STL.64 [R1+0x990], R124 ;  /* 0x0009907c01007387 */ /* 0x0003e80000100a00 */
[----:B------:R1:W-:Y:S04]  /*3ce60*/  STL.64 [R1+0x998], R126 ;  /* 0x0009987e01007387 */ /* 0x0003e80000100a00 */
[----:B------:R-:W2:Y:S04]  /*3ce70*/  LDL.LU R121, [R1+0x8a4] ;  /* 0x0008a40001797983 */ /* 0x000ea80000300800 */
[----:B------:R-:W2:Y:S04]  /*3ce80*/  LDL.LU R122, [R1+0x8a8] ;  /* 0x0008a800017a7983 */ /* 0x000ea80000300800 */
[----:B------:R-:W2:Y:S04]  /*3ce90*/  LDL.LU R123, [R1+0x8ac] ;  /* 0x0008ac00017b7983 */ /* 0x000ea80000300800 */
[----:B-1----:R-:W3:Y:S04]  /*3cea0*/  LDL.LU R124, [R1+0x730] ;  /* 0x00073000017c7983 */ /* 0x002ee80000300800 */
        /* <DEDUP_REMOVED lines=16> */
[----:B------:R-:W4:Y:S04]  /*3cfb0*/  LDL.LU R212, [R1+0x7f0] ;  /* 0x0007f00001d47983 */ /* 0x000f280000300800 */
[----:B------:R-:W4:Y:S01]  /*3cfc0*/  LDL.LU R213, [R1+0x7f4] ;  /* 0x0007f40001d57983 */ /* 0x000f220000300800 */
[C---:B------:R-:W-:Y:S03]  /*3cfd0*/  HMMA.1688.F32.TF32 R68, R64.reuse, R16, R68 ;  /* 0x000000104044723c */ /* 0x040fe60000081044 */
[----:B------:R-:W4:Y:S04]  /*3cfe0*/  LDL.LU R214, [R1+0x7f8] ;  /* 0x0007f80001d67983 */ /* 0x000f280000300800 */
[----:B------:R-:W4:Y:S08]  /*3cff0*/  LDL.LU R215, [R1+0x7fc] ;  /* 0x0007fc0001d77983 */ /* 0x000f300000300800 */
[----:B------:R1:W-:Y:S04]  /*3d000*/  STL.64 [R1+0x980], R208 ;  /* 0x000980d001007387 */ /* 0x0003e80000100a00 */
[----:B------:R1:W-:Y:S04]  /*3d010*/  STL.64 [R1+0x988], R210 ;  /* 0x000988d201007387 */ /* 0x0003e80000100a00 */
[----:B-1----:R-:W4:Y:S04]  /*3d020*/  LDL.LU R208, [R1+0x810] ;  /* 0x0008100001d07983 */ /* 0x002f280000300800 */
[----:B------:R-:W4:Y:S04]  /*3d030*/  LDL.LU R209, [R1+0x814] ;  /* 0x0008140001d17983 */ /* 0x000f280000300800 */
[----:B------:R-:W4:Y:S04]  /*3d040*/  LDL.LU R210, [R1+0x818] ;  /* 0x0008180001d27983 */ /* 0x000f280000300800 */
[----:B------:R-:W4:Y:S04]  /*3d050*/  LDL.LU R211, [R1+0x81c] ;  /* 0x00081c0001d37983 */ /* 0x000f280000300800 */
[----:B------:R-:W-:Y:S04]  /*3d060*/  STL.64 [R1+0x970], R68 ;  /* 0x0009704401007387 */ /* 0x000fe80000100a00 */
[----:B------:R1:W-:Y:S02]  /*3d070*/  STL.64 [R1+0x978], R70 ;  /* 0x0009784601007387 */ /* 0x0003e40000100a00 */
[C---:B-1----:R-:W-:Y:S02]  /*3d080*/  HMMA.1688.F32.TF32 R68, R64.reuse, R12, R72 ;  /* 0x0000000c4044723c */ /* 0x042fe40000081048 */
[----:B------:R-:W4:Y:S11]  /*3d090*/  LDL.LU R72, [R1+0x840] ;  /* 0x0008400001487983 */ /* 0x000f360000300800 */
[----:B------:R-:W-:Y:S10]  /*3d0a0*/  @!UPT UIADD3 URZ, URZ, URZ, URZ ;  /* 0x0000003f3f3ff290 */ /* 0x000ff4000fffe03f */
[----:B------:R-:W-:Y:S04]  /*3d0b0*/  STL.64 [R1+0x960], R68 ;  /* 0x0009604401007387 */ /* 0x000fe80000100a00 */
[----:B------:R1:W-:Y:S04]  /*3d0c0*/  STL.64 [R1+0x968], R70 ;  /* 0x0009684601007387 */ /* 0x0003e80000100a00 */
[----:B------:R-:W4:Y:S04]  /*3d0d0*/  LDL.LU R73, [R1+0x844] ;  /* 0x0008440001497983 */ /* 0x000f280000300800 */
[----:B------:R-:W4:Y:S01]  /*3d0e0*/  LDL.LU R74, [R1+0x848] ;  /* 0x00084800014a7983 */ /* 0x000f220000300800 */
[----:B-1----:R-:W-:Y:S03]  /*3d0f0*/  HMMA.1688.F32.TF32 R68, R64, R248, R76 ;  /* 0x000000f84044723c */ /* 0x002fe6000008104c */
[----:B------:R-:W4:Y:S04]  /*3d100*/  LDL.LU R75, [R1+0x84c] ;  /* 0x00084c00014b7983 */ /* 0x000f280000300800 */
[----:B------:R-:W4:Y:S11]  /*3d110*/  LDL.LU R64, [R1+0x890] ;  /* 0x0008900001407983 */ /* 0x000f360000300800 */
[----:B------:R-:W-:Y:S05]  /*3d120*/  @!UPT UIADD3 URZ, URZ, URZ, URZ ;  /* 0x0000003f3f3ff290 */ /* 0x000fea000fffe03f */
[----:B------:R-:W-:Y:S04]  /*3d130*/  STL.64 [R1+0x860], R68 ;  /* 0x0008604401007387 */ /* 0x000fe80000100a00 */
[----:B------:R-:W-:Y:S04]  /*3d140*/  STL.64 [R1+0x868], R70 ;  /* 0x0008684601007387 */ /* 0x000fe80000100a00 */
        /* <DEDUP_REMOVED lines=10> */
[----:B------:R-:W1:Y:S01]  /*3d1f0*/  LDS R71, [R0+0x65100] ;  /* 0x0651000000477984 */ /* 0x000e620000000800 */
[C---:B--2---:R-:W-:Y:S08]  /*3d200*/  HMMA.1688.F32.TF32 R120, R232.reuse, R52, R120 ;  /* 0x00000034e878723c */ /* 0x044ff00000081078 */
[C---:B---3--:R-:W-:Y:S08]  /*3d210*/  HMMA.1688.F32.TF32 R124, R232.reuse, R4, R124 ;  /* 0x00000004e87c723c */ /* 0x048ff0000008107c */
[C---:B----4-:R-:W-:Y:S08]  /*3d220*/  HMMA.1688.F32.TF32 R132, R232.reuse, R56, R132 ;  /* 0x00000038e884723c */ /* 0x050ff00000081084 */
        /* <DEDUP_REMOVED lines=21> */
[----:B-1----:R-:W3:Y:S04]  /*3d380*/  LDL.LU.64 R122, [R1+0x3238] ;  /* 0x00323800017a7983 */ /* 0x002ee80000300a00 */
[----:B------:R-:W3:Y:S01]  /*3d390*/  LDL.LU.64 R120, [R1+0x3230] ;  /* 0x0032300001787983 */ /* 0x000ee20000300a00 */
[C---:B------:R-:W-:Y:S08]  /*3d3a0*/  HMMA.1688.F32.TF32 R64, R232.reuse, R48, R64 ;  /* 0x00000030e840723c */ /* 0x040ff00000081040 */
[C---:B------:R-:W-:Y:S11]  /*3d3b0*/  HMMA.1688.F32.TF32 R76, R232.reuse, R44, R76 ;  /* 0x0000002ce84c723c */ /* 0x040ff6000008104c */
[----:B------:R-:W-:Y:S04]  /*3d3c0*/  @!UPT UIADD3 URZ, URZ, URZ, URZ ;  /* 0x0000003f3f3ff290 */ /* 0x000fe8000fffe03f */
[----:B------:R-:W-:Y:S04]  /*3d3d0*/  STL.64 [R1+0x900], R64 ;  /* 0x0009004001007387 */ /* 0x000fe80000100a00 */
[----:B------:R1:W-:Y:S02]  /*3d3e0*/  STL.64 [R1+0x908], R66 ;  /* 0x0009084201007387 */ /* 0x0003e40000100a00 */
[C---:B-1----:R-:W-:Y:S02]  /*3d3f0*/  HMMA.1688.F32.TF32 R64, R232.reuse, R40, R72 ;  /* 0x00000028e840723c */ /* 0x042fe40000081048 */
[----:B------:R-:W-:Y:S04]  /*3d400*/  STL.64 [R1+0x8f0], R76 ;  /* 0x0008f04c01007387 */ /* 0x000fe80000100a00 */
[----:B------:R1:W-:Y:S02]  /*3d410*/  STL.64 [R1+0x8f8], R78 ;  /* 0x0008f84e01007387 */ /* 0x0003e40000100a00 */
[C---:B------:R-:W-:Y:S08]  /*3d420*/  HMMA.1688.F32.TF32 R72, R232.reuse, R32, R212 ;  /* 0x00000020e848723c */ /* 0x040ff000000810d4 */
[C---:B-1----:R-:W-:Y:S07]  /*3d430*/  HMMA.1688.F32.TF32 R76, R232.reuse, R36, R208 ;  /* 0x00000024e84c723c */ /* 0x042fee00000810d0 */
[----:B------:R-:W-:Y:S04]  /*3d440*/  STL.64 [R1+0x8e0], R64 ;  /* 0x0008e04001007387 */ /* 0x000fe80000100a00 */
[----:B------:R1:W-:Y:S02]  /*3d450*/  STL.64 [R1+0x8e8], R66 ;  /* 0x0008e84201007387 */ /* 0x0003e40000100a00 */
[C---:B-1----:R-:W-:Y:S10]  /*3d460*/  HMMA.1688.F32.TF32 R64, R232.reuse, R28, R216 ;  /* 0x0000001ce840723c */ /* 0x042ff400000810d8 */
[----:B------:R-:W-:Y:S04]  /*3d470*/  STL.64 [R1+0x8d0], R76 ;  /* 0x0008d04c01007387 */ /* 0x000fe80000100a00 */
[----:B------:R1:W-:Y:S04]  /*3d480*/  STL.64 [R1+0x8d8], R78 ;  /* 0x0008d84e01007387 */ /* 0x0003e80000100a00 */
[----:B------:R-:W-:Y:S04]  /*3d490*/  STL.64 [R1+0x8c0], R72 ;  /* 0x0008c04801007387 */ /* 0x000fe80000100a00 */
[----:B------:R1:W-:Y:S02]  /*3d4a0*/  STL.64 [R1+0x8c8], R74 ;  /* 0x0008c84a01007387 */ /* 0x0003e40000100a00 */
[C---:B-1----:R-:W-:Y:S08]  /*3d4b0*/  HMMA.1688.F32.TF32 R76, R232.reuse, R24, R220 ;  /* 0x00000018e84c723c */ /* 0x042ff000000810dc */
[C---:B------:R-:W-:Y:S01]  /*3d4c0*/  HMMA.1688.F32.TF32 R72, R232.reuse, R20, R224 ;  /* 0x00000014e848723c */ /* 0x040fe200000810e0 */
[----:B------:R-:W-:Y:S04]  /*3d4d0*/  STL.64 [R1+0x8b0], R64 ;  /* 0x0008b04001007387 */ /* 0x000fe80000100a00 */
[----:B------:R1:W-:Y:S10]  /*3d4e0*/  STL.64 [R1+0x8b8], R66 ;  /* 0x0008b84201007387 */ /* 0x0003f40000100a00 */
[----:B------:R-:W-:Y:S01]  /*3d4f0*/  STL.64 [R1+0x8a0], R76 ;  /* 0x0008a04c01007387 */ /* 0x000fe20000100a00 */
[C---:B-1----:R-:W-:Y:S03]  /*3d500*/  HMMA.1688.F32.TF32 R64, R232.reuse, R16, R228 ;  /* 0x00000010e840723c */ /* 0x042fe600000810e4 */
[----:B------:R1:W-:Y:S04]  /*3d510*/  STL.64 [R1+0x8a8], R78 ;  /* 0x0008a84e01007387 */ /* 0x0003e80000100a00 */
[----:B------:R-:W-:Y:S04]  /*3d520*/  STL.64 [R1+0x890], R72 ;  /* 0x0008904801007387 */ /* 0x000fe80000100a00 */
[----:B------:R1:W-:Y:S02]  /*3d530*/  STL.64 [R1+0x898], R74 ;  /* 0x0008984a01007387 */ /* 0x0003e40000100a00 */
[C---:B-1----:R-:W-:Y:S08]  /*3d540*/  HMMA.1688.F32.TF32 R76, R232.reuse, R12, R244 ;  /* 0x0000000ce84c723c */ /* 0x042ff000000810f4 */
[----:B------:R-:W-:Y:S02]  /*3d550*/  HMMA.1688.F32.TF32 R72, R232, R248, R240 ;  /* 0x000000f8e848723c */ /* 0x000fe400000810f0 */
[----:B------:R-:W-:Y:S04]  /*3d560*/  STL.64 [R1+0x880], R64 ;  /* 0x0008804001007387 */ /* 0x000fe80000100a00 */
[----:B------:R-:W-:Y:S02]  /*3d570*/  STL.64 [R1+0x888], R66 ;  /* 0x0008884201007387 */ /* 0x000fe40000100a00 */
[C---:B------:R-:W-:Y:S02]  /*3d580*/  HMMA.1688.F32.TF32 R240, R68.reuse, R48, R140 ;  /* 0x0000003044f0723c */ /* 0x040fe4000008108c */
[----:B------:R-:W-:Y:S04]  /*3d590*/  LDS R64, [R2+0x64180] ;  /* 0x0641800002407984 */ /* 0x000fe80000000800 */
[----:B------:R-:W-:Y:S04]  /*3d5a0*/  LDS R66, [R2+0x65180] ;  /* 0x0651800002427984 */ /* 0x000fe80000000800 */
[----:B------:R-:W-:Y:S04]  /*3d5b0*/  STL.64 [R1+0x870], R76 ;  /* 0x0008704c01007387 */ /* 0x000fe80000100a00 */
[----:B------:R-:W-:Y:S04]  /*3d5c0*/  STL.64 [R1+0x878], R78 ;  /* 0x0008784e01007387 */ /* 0x000fe80000100a00 */
[----:B------:R-:W-:Y:S04]  /*3d5d0*/  STL.64 [R1+0x850], R72 ;  /* 0x0008504801007387 */ /* 0x000fe80000100a00 */
[----:B------:R2:W-:Y:S01]  /*3d5e0*/  STL.64 [R1+0x858], R74 ;  /* 0x0008584a01007387 */ /* 0x0005e20000100a00 */
[C---:B------:R-:W-:Y:S03]  /*3d5f0*/  HMMA.1688.F32.TF32 R84, R68.reuse, R40, R84 ;  /* 0x000000284454723c */ /* 0x040fe60000081054 */
[----:B------:R-:W-:Y:S04]  /*3d600*/  LDS R65, [R3+0x64180] ;  /* 0x0641800003417984 */ /* 0x000fe80000000800 */
[----:B------:R-:W1:Y:S01]  /*3d610*/  LDS R67, [R3+0x65180] ;  /* 0x0651800003437984 */ /* 0x000e620000000800 */
[C---:B--2---:R-:W-:Y:S08]  /*3d620*/  HMMA.1688.F32.TF32 R72, R68.reuse, R56, R124 ;  /* 0x000000384448723c */ /* 0x044ff0000008107c */
[C---:B---3--:R-:W-:Y:S08]  /*3d630*/  HMMA.1688.F32.TF32 R76, R68.reuse, R60, R120 ;  /* 0x0000003c444c723c */ /* 0x048ff00000081078 */
[C---:B----4-:R-:W-:Y:S11]  /*3d640*/  HMMA.1688.F32.TF32 R120, R68.reuse, R8, R128 ;  /* 0x000000084478723c */ /* 0x050ff60000081080 */
[----:B------:R-:W-:Y:S04]  /*3d650*/  @!UPT UIADD3 URZ, URZ, URZ, URZ ;  /* 0x0000003f3f3ff290 */ /* 0x000fe8000fffe03f */
[----:B------:R-:W-:Y:S04]  /*3d660*/  STL.64 [R1+0x840], R76 ;  /* 0x0008404c01007387 */ /* 0x000fe80000100a00 */
[----:B------:R2:W-:Y:S04]  /*3d670*/  STL.64 [R1+0x848], R78 ;  /* 0x0008484e01007387 */ /* 0x0005e80000100a00 */
[----:B------:R-:W-:Y:S04]  /*3d680*/  STL.64 [R1+0x830], R72 ;  /* 0x0008304801007387 */ /* 0x000fe80000100a00 */
[----:B------:R3:W-:Y:S01]  /*3d690*/  STL.64 [R1+0x838], R74 ;  /* 0x0008384a01007387 */ /* 0x0007e20000100a00 */
[C---:B--2---:R-:W-:Y:S08]  /*3d6a0*/  HMMA.1688.F32.TF32 R76, R68.reuse, R4, R132 ;  /* 0x00000004444c723c */ /* 0x044ff00000081084 */
[C---:B---3--:R-:W-:Y:S01]  /*3d6b0*/  HMMA.1688.F32.TF32 R72, R68.reuse, R52, R136 ;  /* 0x000000344448723c */ /* 0x048fe20000081088 */
[----:B------:R-:W-:Y:S04]  /*3d6c0*/  STL.64 [R1+0x810], R120 ;  /* 0x0008107801007387 */ /* 0x000fe80000100a00 */
[----:B------:R-:W-:Y:S04]  /*3d6d0*/  STL.64 [R1+0x818], R122 ;  /* 0x0008187a01007387 */ /* 0x000fe80000100a00 */
[----:B------:R-:W2:Y:S06]  /*3d6e0*/  LDL.LU R228, [R1+0x1030] ;  /* 0x0010300001e47983 */ /* 0x000eac0000300800 */
[----:B------:R-:W-:Y:S04]  /*3d6f0*/  STL.64 [R1+0x800], R76 ;  /* 0x0008004c01007387 */ /* 0x000fe80000100a00 */
[----:B------:R-:W-:Y:S04]  /*3d700*/  STL.64 [R1+0x808], R78 ;  /* 0x0008084e01007387 */ /* 0x000fe80000100a00 */
        /* <DEDUP_REMOVED lines=63> */
[----:B------:R4:W-:Y:S04]  /*3db00*/  STL.64 [R1+0x7e8], R242 ;  /* 0x0007e8f201007387 */ /* 0x0009e80000100a00 */
[----:B------:R-:W3:Y:S04]  /*3db10*/  LDL.LU R141, [R1+0x1114] ;  /* 0x00111400018d7983 */ /* 0x000ee80000300800 */
[----:B------:R-:W3:Y:S04]  /*3db20*/  LDL.LU R142, [R1+0x1118] ;  /* 0x00111800018e7983 */ /* 0x000ee80000300800 */
[----:B------:R-:W3:Y:S01]  /*3db30*/  LDL.LU R143, [R1+0x111c] ;  /* 0x00111c00018f7983 */ /* 0x000ee20000300800 */
[C---:B----4-:R-:W-:Y:S08]  /*3db40*/  HMMA.1688.F32.TF32 R240, R68.reuse, R44, R80 ;  /* 0x0000002c44f0723c */ /* 0x050ff00000081050 */
[C---:B------:R-:W-:Y:S08]  /*3db50*/  HMMA.1688.F32.TF32 R80, R68.reuse, R36, R88 ;  /* 0x000000244450723c */ /* 0x040ff00000081058 */
[C---:B------:R-:W-:Y:S07]  /*3db60*/  HMMA.1688.F32.TF32 R88, R68.reuse, R32, R92 ;  /* 0x000000204458723c */ /* 0x040fee000008105c */
[----:B------:R-:W-:Y:S04]  /*3db70*/  STL.64 [R1+0x7d0], R240 ;  /* 0x0007d0f001007387 */ /* 0x000fe80000100a00 */
[----:B------:R-:W-:Y:S04]  /*3db80*/  STL.64 [R1+0x7d8], R242 ;  /* 0x0007d8f201007387 */ /* 0x000fe80000100a00 */
[----:B------:R-:W-:Y:S04]  /*3db90*/  STL.64 [R1+0x7c0], R84 ;  /* 0x0007c05401007387 */ /* 0x000fe80000100a00 */
[----:B------:R4:W-:Y:S04]  /*3dba0*/  STL.64 [R1+0x7c8], R86 ;  /* 0x0007c85601007387 */ /* 0x0009e80000100a00 */
[----:B------:R-:W-:Y:S04]  /*3dbb0*/  STL.64 [R1+0x7b0], R80 ;  /* 0x0007b05001007387 */ /* 0x000fe80000100a00 */
[----:B------:R4:W-:Y:S02]  /*3dbc0*/  STL.64 [R1+0x7b8], R82 ;  /* 0x0007b85201007387 */ /* 0x0009e40000100a00 */
[C---:B----4-:R-:W-:Y:S02]  /*3dbd0*/  HMMA.1688.F32.TF32 R84, R68.reuse, R28, R96 ;  /* 0x0000001c4454723c */ /* 0x050fe40000081060 */
[----:B------:R-:W-:Y:S04]  /*3dbe0*/  LDS R240, [R252+0x64180] ;  /* 0x06418000fcf07984 */ /* 0x000fe80000000800 */
[----:B------:R-:W-:Y:S02]  /*3dbf0*/  LDS R242, [R252+0x65180] ;  /* 0x06518000fcf27984 */ /* 0x000fe40000000800 */
[C---:B------:R-:W-:Y:S02]  /*3dc00*/  HMMA.1688.F32.TF32 R80, R68.reuse, R24, R100 ;  /* 0x000000184450723c */ /* 0x040fe40000081064 */
[----:B------:R-:W-:Y:S04]  /*3dc10*/  STL.64 [R1+0x7a0], R88 ;  /* 0x0007a05801007387 */ /* 0x000fe80000100a00 */
[----:B------:R4:W-:Y:S04]  /*3dc20*/  STL.64 [R1+0x7a8], R90 ;  /* 0x0007a85a01007387 */ /* 0x0009e80000100a00 */
[----:B------:R-:W-:Y:S04]  /*3dc30*/  LDS R241, [R0+0x64180] ;  /* 0x0641800000f17984 */ /* 0x000fe80000000800 */
[----:B------:R-:W1:Y:S01]  /*3dc40*/  LDS R243, [R0+0x65180] ;  /* 0x0651800000f37984 */ /* 0x000e620000000800 */
[C---:B----4-:R-:W-:Y:S03]  /*3dc50*/  HMMA.1688.F32.TF32 R88, R68.reuse, R20, R104 ;  /* 0x000000144458723c */ /* 0x050fe60000081068 */
[----:B------:R-:W-:Y:S04]  /*3dc60*/  STL.64 [R1+0x790], R84 ;  /* 0x0007905401007387 */ /* 0x000fe80000100a00 */
[----:B------:R4:W-:Y:S04]  /*3dc70*/  STL.64 [R1+0x798], R86 ;  /* 0x0007985601007387 */ /* 0x0009e80000100a00 */
[----:B------:R-:W-:Y:S04]  /*3dc80*/  STL.64 [R1+0x780], R80 ;  /* 0x0007805001007387 */ /* 0x000fe80000100a00 */
[----:B------:R4:W-:Y:S02]  /*3dc90*/  STL.64 [R1+0x788], R82 ;  /* 0x0007885201007387 */ /* 0x0009e40000100a00 */
[C---:B----4-:R-:W-:Y:S08]  /*3dca0*/  HMMA.1688.F32.TF32 R84, R68.reuse, R16, R108 ;  /* 0x000000104454723c */ /* 0x050ff0000008106c */
        /* <DEDUP_REMOVED lines=9> */
[----:B------:R1:W-:Y:S02]  /*3dd40*/  STL.64 [R1+0x638], R70 ;  /* 0x0006384601007387 */ /* 0x0003e40000100a00 */
[C---:B-1----:R-:W-:Y:S08]  /*3dd50*/  HMMA.1688.F32.TF32 R68, R64.reuse, R8, R132 ;  /* 0x000000084044723c */ /* 0x042ff00000081084 */
[C---:B--2---:R-:W-:Y:S08]  /*3dd60*/  HMMA.1688.F32.TF32 R80, R64.reuse, R56, R136 ;  /* 0x000000384050723c */ /* 0x044ff00000081088 */
[C---:B---3--:R-:W-:Y:S11]  /*3dd70*/  HMMA.1688.F32.TF32 R84, R64.reuse, R60, R140 ;  /* 0x0000003c4054723c */ /* 0x048ff6000008108c */
[----:B------:R-:W-:Y:S11]  /*3dd80*/  @!UPT UIADD3 URZ, URZ, URZ, URZ ;  /* 0x0000003f3f3ff290 */ /* 0x000ff6000fffe03f */
[----:B------:R-:W-:Y:S01]  /*3dd90*/  @!UPT UIADD3 URZ, URZ, URZ, URZ ;  /* 0x0000003f3f3ff290 */ /* 0x000fe2000fffe03f */
[----:B------:R-:W-:Y:S04]  /*3dda0*/  STL.64 [R1+0x740], R84 ;  /* 0x0007405401007387 */ /* 0x000fe80000100a00 */
[----:B------:R1:W-:Y:S04]  /*3ddb0*/  STL.64 [R1+0x748], R86 ;  /* 0x0007485601007387 */ /* 0x0003e80000100a00 */
[----:B------:R-:W-:Y:S04]  /*3ddc0*/  STL.64 [R1+0x730], R80 ;  /* 0x0007305001007387 */ /* 0x000fe80000100a00 */
[----:B------:R2:W-:Y:S01]  /*3ddd0*/  STL.64 [R1+0x738], R82 ;  /* 0x0007385201007387 */ /* 0x0005e20000100a00 */
[C---:B-1----:R-:W-:Y:S03]  /*3dde0*/  HMMA.1688.F32.TF32 R84, R64.reuse, R4, R128 ;  /* 0x000000044054723c */ /* 0x042fe60000081080 */
[----:B------:R-:W-:Y:S04]  /*3ddf0*/  STL.64 [R1+0x720], R68 ;  /* 0x0007204401007387 */ /* 0x000fe80000100a00 */
[----:B------:R1:W-:Y:S01]  /*3de00*/  STL.64 [R1+0x728], R70 ;  /* 0x0007284601007387 */ /* 0x0003e20000100a00 */
[C---:B--2---:R-:W-:Y:S08]  /*3de10*/  HMMA.1688.F32.TF32 R80, R64.reuse, R52, R124 ;  /* 0x000000344050723c */ /* 0x044ff0000008107c */
[C---:B-1----:R-:W-:Y:S07]  /*3de20*/  HMMA.1688.F32.TF32 R68, R64.reuse, R48, R120 ;  /* 0x000000304044723c */ /* 0x042fee0000081078 */
        /* <DEDUP_REMOVED lines=9> */
[----:B------:R-:W-:Y:S01]  /*3dec0*/  STL.64 [R1+0x6e0], R84 ;  /* 0x0006e05401007387 */ /* 0x000fe20000100a00 */
[C---:B------:R-:W-:Y:S03]  /*3ded0*/  HMMA.1688.F32.TF32 R76, R64.reuse, R32, R208 ;  /* 0x00000020404c723c */ /* 0x040fe600000810d0 */
[----:B------:R-:W-:Y:S04]  /*3dee0*/  STL.64 [R1+0x6e8], R86 ;  /* 0x0006e85601007387 */ /* 0x000fe80000100a00 */
[----:B------:R-:W-:Y:S01]  /*3def0*/  STL.64 [R1+0x6d0], R80 ;  /* 0x0006d05001007387 */ /* 0x000fe20000100a00 */
[C---:B------:R-:W-:Y:S03]  /*3df00*/  HMMA.1688.F32.TF32 R72, R64.reuse, R28, R212 ;  /* 0x0000001c4048723c */ /* 0x040fe600000810d4 */
[----:B------:R-:W-:Y:S04]  /*3df10*/  STL.64 [R1+0x6d8], R82 ;  /* 0x0006d85201007387 */ /* 0x000fe80000100a00 */
        /* <DEDUP_REMOVED lines=8> */
[----:B------:R-:W-:Y:S01]  /*3dfa0*/  STL.64 [R1+0x690], R68 ;  /* 0x0006904401007387 */ /* 0x000fe20000100a00 */
[C---:B--2---:R-:W-:Y:S03]  /*3dfb0*/  HMMA.1688.F32.TF32 R72, R64.reuse, R16, R224 ;  /* 0x000000104048723c */ /* 0x044fe600000810e0 */
[----:B------:R1:W-:Y:S05]  /*3dfc0*/  STL.64 [R1+0x698], R70 ;  /* 0x0006984601007387 */ /* 0x0003ea0000100a00 */
[C---:B-1----:R-:W-:Y:S08]  /*3dfd0*/  HMMA.1688.F32.TF32 R68, R64.reuse, R12, R228 ;  /* 0x0000000c4044723c */ /* 0x042ff000000810e4 */
[----:B------:R-:W-:Y:S01]  /*3dfe0*/  HMMA.1688.F32.TF32 R64, R64, R248, R244 ;  /* 0x000000f84040723c */ /* 0x000fe200000810f4 */
        /* <DEDUP_REMOVED lines=12> */
[----:B------:R-:W-:Y:S04]  /*3e0b0*/  LDS R245, [R3+0x64200] ;  /* 0x0642000003f57984 */ /* 0x000fe80000000800 */
[----:B------:R-:W1:Y:S01]  /*3e0c0*/  LDS R247, [R3+0x65200] ;  /* 0x0652000003f77984 */ /* 0x000e620000000800 */
[C---:B------:R-:W-:Y:S07]  /*3e0d0*/  HMMA.1688.F32.TF32 R72, R240.reuse, R8, R192 ;  /* 0x00000008f048723c */ /* 0x040fee00000810c0 */
[----:B------:R-:W-:Y:S04]  /*3e0e0*/  STL.64 [R1+0x640], R68 ;  /* 0x0006404401007387 */ /* 0x000fe80000100a00 */
[----:B------:R2:W-:Y:S04]  /*3e0f0*/  STL.64 [R1+0x648], R70 ;  /* 0x0006484601007387 */ /* 0x0005e80000100a00 */
[----:B------:R-:W-:Y:S04]  /*3e100*/  STL.64 [R1+0x620], R64 ;  /* 0x0006204001007387 */ /* 0x000fe80000100a00 */
[----:B------:R3:W-:Y:S01]  /*3e110*/  STL.64 [R1+0x628], R66 ;  /* 0x0006284201007387 */ /* 0x0007e20000100a00 */
[C---:B--2---:R-:W-:Y:S08]  /*3e120*/  HMMA.1688.F32.TF32 R68, R240.reuse, R4, R196 ;  /* 0x00000004f044723c */ /* 0x044ff000000810c4 */
[C---:B---3--:R-:W-:Y:S01]  /*3e130*/  HMMA.1688.F32.TF32 R64, R240.reuse, R52, R200 ;  /* 0x00000034f040723c */ /* 0x048fe200000810c8 */
[----:B------:R-:W-:Y:S04]  /*3e140*/  STL.64 [R1+0x610], R72 ;  /* 0x0006104801007387 */ /* 0x000fe80000100a00 */
[----:B------:R2:W-:Y:S10]  /*3e150*/  STL.64 [R1+0x618], R74 ;  /* 0x0006184a01007387 */ /* 0x0005f40000100a00 */
[----:B------:R-:W-:Y:S01]  /*3e160*/  STL.64 [R1+0x600], R68 ;  /* 0x0006004401007387 */ /* 0x000fe20000100a00 */
[C---:B--2---:R-:W-:Y:S03]  /*3e170*/  HMMA.1688.F32.TF32 R72, R240.reuse, R48, R204 ;  /* 0x00000030f048723c */ /* 0x044fe600000810cc */
[----:B------:R2:W-:Y:S04]  /*3e180*/  STL.64 [R1+0x608], R70 ;  /* 0x0006084601007387 */ /* 0x0005e80000100a00 */
[----:B------:R-:W-:Y:S04]  /*3e190*/  STL.64 [R1+0x5f0], R64 ;  /* 0x0005f04001007387 */ /* 0x000fe80000100a00 */
[----:B------:R3:W-:Y:S01]  /*3e1a0*/  STL.64 [R1+0x5f8], R66 ;  /* 0x0005f84201007387 */ /* 0x0007e20000100a00 */
[C---:B--2---:R-:W-:Y:S08]  /*3e1b0*/  HMMA.1688.F32.TF32 R68, R240.reuse, R44, R144 ;  /* 0x0000002cf044723c */ /* 0x044ff00000081090 */
[C---:B---3--:R-:W-:Y:S03]  /*3e1c0*/  HMMA.1688.F32.TF32 R64, R240.reuse, R40, R148 ;  /* 0x00000028f040723c */ /* 0x048fe60000081094 */
[----:B------:R2:W-:Y:S04]  /*3e1d0*/  STL.64 [R1+0x5e0], R72 ;  /* 0x0005e04801007387 */ /* 0x0005e80000100a00 */
[----:B------:R3:W-:Y:S04]  /*3e1e0*/  STL.64 [R1+0x5e8], R74 ;  /* 0x0005e84a01007387 */ /* 0x0007e80000100a00 */
[----:B------:R-:W4:Y:S04]  /*3e1f0*/  LDL.LU R224, [R1+0x1240] ;  /* 0x0012400001e07983 */ /* 0x000f280000300800 */
[----:B------:R-:W-:Y:S04]  /*3e200*/  STL.64 [R1+0x5d0], R68 ;  /* 0x0005d04401007387 */ /* 0x000fe80000100a00 */
[----:B------:R-:W-:Y:S04]  /*3e210*/  STL.64 [R1+0x5d8], R70 ;  /* 0x0005d84601007387 */ /* 0x000fe80000100a00 */
[----:B------:R-:W-:Y:S04]  /*3e220*/  STL.64 [R1+0x5c0], R64 ;  /* 0x0005c04001007387 */ /* 0x000fe80000100a00 */
[----:B------:R1:W-:Y:S04]  /*3e230*/  STL.64 [R1+0x5c8], R66 ;  /* 0x0005c84201007387 */ /* 0x0003e80000100a00 */
        /* <DEDUP_REMOVED lines=15> */
[----:B--2---:R-:W2:Y:S04]  /*3e330*/  LDL.LU R72, [R1+0x1290] ;  /* 0x0012900001487983 */ /* 0x004ea80000300800 */
        /* <DEDUP_REMOVED lines=43> */
[C---:B-1----:R-:W-:Y:S08]  /*3e5f0*/  HMMA.1688.F32.TF32 R64, R240.reuse, R36, R152 ;  /* 0x00000024f040723c */ /* 0x042ff00000081098 */
[C---:B------:R-:W-:Y:S08]  /*3e600*/  HMMA.1688.F32.TF32 R80, R240.reuse, R32, R156 ;  /* 0x00000020f050723c */ /* 0x040ff0000008109c */
[C---:B------:R-:W-:Y:S07]  /*3e610*/  HMMA.1688.F32.TF32 R68, R240.reuse, R28, R160 ;  /* 0x0000001cf044723c */ /* 0x040fee00000810a0 */
[----:B------:R-:W-:Y:S04]  /*3e620*/  STL.64 [R1+0x5b0], R64 ;  /* 0x0005b04001007387 */ /* 0x000fe80000100a00 */
[----:B------:R1:W-:Y:S02]  /*3e630*/  STL.64 [R1+0x5b8], R66 ;  /* 0x0005b84201007387 */ /* 0x0003e40000100a00 */
[C---:B-1----:R-:W-:Y:S02]  /*3e640*/  HMMA.1688.F32.TF32 R64, R240.reuse, R24, R164 ;  /* 0x00000018f040723c */ /* 0x042fe400000810a4 */
[----:B------:R-:W-:Y:S04]  /*3e650*/  STL.64 [R1+0x5a0], R80 ;  /* 0x0005a05001007387 */ /* 0x000fe80000100a00 */
[----:B------:R1:W-:Y:S04]  /*3e660*/  STL.64 [R1+0x5a8], R82 ;  /* 0x0005a85201007387 */ /* 0x0003e80000100a00 */
[----:B------:R-:W-:Y:S04]  /*3e670*/  STL.64 [R1+0x590], R68 ;  /* 0x0005904401007387 */ /* 0x000fe80000100a00 */
[----:B------:R1:W-:Y:S02]  /*3e680*/  STL.64 [R1+0x598], R70 ;  /* 0x0005984601007387 */ /* 0x0003e40000100a00 */
[C---:B-1----:R-:W-:Y:S07]  /*3e690*/  HMMA.1688.F32.TF32 R80, R240.reuse, R20, R168 ;  /* 0x00000014f050723c */ /* 0x042fee00000810a8 */
[----:B------:R-:W-:Y:S01]  /*3e6a0*/  STL.64 [R1+0x580], R64 ;  /* 0x0005804001007387 */ /* 0x000fe20000100a00 */
[C---:B------:R-:W-:Y:S03]  /*3e6b0*/  HMMA.1688.F32.TF32 R68, R240.reuse, R16, R172 ;  /* 0x00000010f044723c */ /* 0x040fe600000810ac */
[----:B------:R1:W-:Y:S04]  /*3e6c0*/  STL.64 [R1+0x588], R66 ;  /* 0x0005884201007387 */ /* 0x0003e80000100a00 */
[----:B------:R-:W-:Y:S04]  /*3e6d0*/  LDS R172, [R2+0x64380] ;  /* 0x0643800002ac7984 */ /* 0x000fe80000000800 */
[----:B------:R-:W-:Y:S01]  /*3e6e0*/  LDS R174, [R2+0x65380] ;  /* 0x0653800002ae7984 */ /* 0x000fe20000000800 */
[C---:B-1----:R-:W-:Y:S03]  /*3e6f0*/  HMMA.1688.F32.TF32 R64, R240.reuse, R12, R176 ;  /* 0x0000000cf040723c */ /* 0x042fe600000810b0 */
[----:B------:R-:W-:Y:S04]  /*3e700*/  LDS R173, [R3+0x64380] ;  /* 0x0643800003ad7984 */ /* 0x000fe80000000800 */
[----:B------:R-:W-:Y:S01]  /*3e710*/  LDS R175, [R3+0x65380] ;  /* 0x0653800003af7984 */ /* 0x000fe20000000800 */
[----:B------:R-:W-:Y:S03]  /*3e720*/  HMMA.1688.F32.TF32 R240, R240, R248, R180 ;  /* 0x000000f8f0f0723c */ /* 0x000fe600000810b4 */
[----:B------:R-:W-:Y:S04]  /*3e730*/  STL.64 [R1+0x510], R80 ;  /* 0x0005105001007387 */ /* 0x000fe80000100a00 */
[----:B------:R2:W-:Y:S04]  /*3e740*/  STL.64 [R1+0x518], R82 ;  /* 0x0005185201007387 */ /* 0x0005e80000100a00 */
[----:B------:R-:W-:Y:S04]  /*3e750*/  STL.64 [R1+0x200], R68 ;  /* 0x0002004401007387 */ /* 0x000fe80000100a00 */
[----:B------:R-:W-:Y:S04]  /*3e760*/  STL.64 [R1+0x208], R70 ;  /* 0x0002084601007387 */ /* 0x000fe80000100a00 */
[----:B------:R-:W-:Y:S04]  /*3e770*/  LDS R68, [R252+0x64200] ;  /* 0x06420000fc447984 */ /* 0x000fe80000000800 */
[----:B------:R-:W-:Y:S04]  /*3e780*/  LDS R70, [R252+0x65200] ;  /* 0x06520000fc467984 */ /* 0x000fe80000000800 */
[----:B------:R-:W-:Y:S04]  /*3e790*/  STL [R1+0x3128], R240 ;  /* 0x003128f001007387 */ /* 0x000fe80000100800 */
[----:B------:R-:W-:Y:S04]  /*3e7a0*/  STL.64 [R1+0xf0], R64 ;  /* 0x0000f04001007387 */ /* 0x000fe80000100a00 */
[----:B------:R4:W-:Y:S04]  /*3e7b0*/  STL.64 [R1+0xf8], R66 ;  /* 0x0000f84201007387 */ /* 0x0009e80000100a00 */
[----:B------:R-:W-:Y:S04]  /*3e7c0*/  STL [R1+0x3124], R241 ;  /* 0x003124f101007387 */ /* 0x000fe80000100800 */
[----:B------:R-:W-:Y:S04]  /*3e7d0*/  STL [R1+0x3120], R242 ;  /* 0x003120f201007387 */ /* 0x000fe80000100800 */
[----:B------:R-:W-:Y:S04]  /*3e7e0*/  STL [R1+0x311c], R243 ;  /* 0x00311cf301007387 */ /* 0x000fe80000100800 */
        /* <DEDUP_REMOVED lines=24> */
[C---:B------:R-:W-:Y:S08]  /*3e970*/  HMMA.1688.F32.TF32 R76, R244.reuse, R32, R208 ;  /* 0x00000020f44c723c */ /* 0x040ff000000810d0 */
[C---:B------:R-:W-:Y:S01]  /*3e980*/  HMMA.1688.F32.TF32 R72, R244.reuse, R28, R212 ;  /* 0x0000001cf448723c */ /* 0x040fe200000810d4 */
        /* <DEDUP_REMOVED lines=14> */
[----:B------:R-:W-:Y:S04]  /*3ea70*/  STL.64 [R1+0x38], R66 ;  /* 0x0000384201007387 */ /* 0x000fe80000100a00 */
[----:B------:R-:W-:Y:S04]  /*3ea80*/  STL.64 [R1+0x20], R76 ;  /* 0x0000204c01007387 */ /* 0x000fe80000100a00 */
[----:B------:R-:W-:Y:S04]  /*3ea90*/  STL.64 [R1+0x28], R78 ;  /* 0x0000284e01007387 */ /* 0x000fe80000100a00 */
[----:B------:R2:W-:Y:S04]  /*3eaa0*/  STL.64 [R1+0x10], R72 ;  /* 0x0000104801007387 */ /* 0x0005e80000100a00 */
        /* <DEDUP_REMOVED lines=24> */
[----:B------:R-:W2:Y:S01]  /*3ec30*/  LDL.LU R123, [R1+0xaac] ;  /* 0x000aac00017b7983 */ /* 0x000ea20000300800 */
[----:B------:R-:W-:Y:S03]  /*3ec40*/  HMMA.1688.F32.TF32 R64, R244, R12, R228 ;  /* 0x0000000cf440723c */ /* 0x000fe600000810e4 */
        /* <DEDUP_REMOVED lines=16> */
[----:B------:R-:W1:Y:S04]  /*3ed50*/  LDL.LU R140, [R1+0x170] ;  /* 0x00017000018c7983 */ /* 0x000e680000300800 */
[----:B------:R-:W1:Y:S04]  /*3ed60*/  LDL.LU R141, [R1+0x174] ;  /* 0x00017400018d7983 */ /* 0x000e680000300800 */
[----:B------:R-:W1:Y:S04]  /*3ed70*/  LDL.LU R142, [R1+0x178] ;  /* 0x00017800018e7983 */ /* 0x000e680000300800 */
[----:B------:R-:W1:Y:S04]  /*3ed80*/  LDL.LU R143, [R1+0x17c] ;  /* 0x00017c00018f7983 */ /* 0x000e680000300800 */
        /* <DEDUP_REMOVED lines=17> */
[----:B------:R-:W-:Y:S01]  /*3eea0*/  IMAD.MOV.U32 R243, RZ, RZ, R67 ;  /* 0x000000fffff37224 */ /* 0x000fe200078e0043 */
[----:B------:R-:W-:Y:S01]  /*3eeb0*/  LDS R66, [R2+0x65280] ;  /* 0x0652800002427984 */ /* 0x000fe20000000800 */
[----:B------:R-:W-:Y:S02]  /*3eec0*/  IMAD.MOV.U32 R240, RZ, RZ, R64 ;  /* 0x000000fffff07224 */ /* 0x000fe400078e0040 */
[----:B------:R-:W-:Y:S01]  /*3eed0*/  IMAD.MOV.U32 R241, RZ, RZ, R65 ;  /* 0x000000fffff17224 */ /* 0x000fe200078e0041 */
[----:B------:R-:W-:Y:S04]  /*3eee0*/  STL.64 [R1+0x3138], R242 ;  /* 0x003138f201007387 */ /* 0x000fe80000100a00 */
[----:B------:R-:W-:Y:S04]  /*3eef0*/  STL.64 [R1+0x3130], R240 ;  /* 0x003130f001007387 */ /* 0x000fe80000100a00 */
[----:B------:R-:W4:Y:S04]  /*3ef00*/  LDL.LU R224, [R1+0xbb0] ;  /* 0x000bb00001e07983 */ /* 0x000f280000300800 */
[----:B------:R-:W4:Y:S04]  /*3ef10*/  LDL.LU R225, [R1+0xbb4] ;  /* 0x000bb40001e17983 */ /* 0x000f280000300800 */
[----:B------:R-:W4:Y:S04]  /*3ef20*/  LDL.LU R226, [R1+0xbb8] ;  /* 0x000bb80001e27983 */ /* 0x000f280000300800 */
[----:B------:R-:W4:Y:S04]  /*3ef30*/  LDL.LU R227, [R1+0xbbc] ;  /* 0x000bbc0001e37983 */ /* 0x000f280000300800 */
[----:B------:R-:W-:Y:S04]  /*3ef40*/  LDS R64, [R2+0x64280] ;  /* 0x0642800002407984 */ /* 0x000fe80000000800 */
[----:B------:R-:W-:Y:S04]  /*3ef50*/  LDS R65, [R3+0x64280] ;  /* 0x0642800003417984 */ /* 0x000fe80000000800 */
[----:B------:R-:W1:Y:S01]  /*3ef60*/  LDS R67, [R3+0x65280] ;  /* 0x0652800003437984 */ /* 0x000e620000000800 */
[----:B--2---:R-:W-:Y:S03]  /*3ef70*/  HMMA.1688.F32.TF32 R244, R244, R248, R228 ;  /* 0x000000f8f4f4723c */ /* 0x004fe600000810e4 */
[----:B------:R-:W2:Y:S04]  /*3ef80*/  LDL.LU R228, [R1+0xba0] ;  /* 0x000ba00001e47983 */ /* 0x000ea80000300800 */
[----:B------:R-:W2:Y:S04]  /*3ef90*/  LDL.LU R229, [R1+0xba4] ;  /* 0x000ba40001e57983 */ /* 0x000ea80000300800 */
[----:B------:R-:W2:Y:S04]  /*3efa0*/  LDL.LU R230, [R1+0xba8] ;  /* 0x000ba80001e67983 */ /* 0x000ea80000300800 */
[----:B------:R-:W2:Y:S08]  /*3efb0*/  LDL.LU R231, [R1+0xbac] ;  /* 0x000bac0001e77983 */ /* 0x000eb00000300800 */
[----:B------:R-:W-:Y:S04]  /*3efc0*/  STL [R1+0x30ec], R244 ;  /* 0x0030ecf401007387 */ /* 0x000fe80000100800 */
[----:B------:R-:W-:Y:S01]  /*3efd0*/  STL [R1+0x30e8], R245 ;  /* 0x0030e8f501007387 */ /* 0x000fe20000100800 */
[C---:B-1----:R-:W-:Y:S08]  /*3efe0*/  HMMA.1688.F32.TF32 R84, R68.reuse, R56, R140 ;  /* 0x000000384454723c */ /* 0x042ff0000008108c */
[C---:B---3--:R-:W-:Y:S08]  /*3eff0*/  HMMA.1688.F32.TF32 R88, R68.reuse, R60, R80 ;  /* 0x0000003c4458723c */ /* 0x048ff00000081050 */
[C---:B------:R-:W-:Y:S01]  /*3f000*/  HMMA.1688.F32.TF32 R80, R68.reuse, R8, R136 ;  /* 0x000000084450723c */ /* 0x040fe20000081088 */
[----:B------:R-:W-:Y:S04]  /*3f010*/  STL [R1+0x30e4], R246 ;  /* 0x0030e4f601007387 */ /* 0x000fe80000100800 */
[----:B------:R-:W-:Y:S10]  /*3f020*/  STL [R1+0x30e0], R247 ;  /* 0x0030e0f701007387 */ /* 0x000ff40000100800 */
[----:B------:R-:W-:Y:S04]  /*3f030*/  STL.64 [R1+0x1f0], R88 ;  /* 0x0001f05801007387 */ /* 0x000fe80000100a00 */
[----:B------:R4:W-:Y:S04]  /*3f040*/  STL.64 [R1+0x1f8], R90 ;  /* 0x0001f85a01007387 */ /* 0x0009e80000100a00 */
[----:B------:R-:W-:Y:S04]  /*3f050*/  STL.64 [R1+0x1e0], R84 ;  /* 0x0001e05401007387 */ /* 0x000fe80000100a00 */
[----:B------:R1:W-:Y:S01]  /*3f060*/  STL.64 [R1+0x1e8], R86 ;  /* 0x0001e85601007387 */ /* 0x0003e20000100a00 */
[C---:B----4-:R-:W-:Y:S03]  /*3f070*/  HMMA.1688.F32.TF32 R88, R68.reuse, R4, R132 ;  /* 0x000000044458723c */ /* 0x050fe60000081084 */
[----:B------:R-:W-:Y:S04]  /*3f080*/  STL.64 [R1+0x1d0], R80 ;  /* 0x0001d05001007387 */ /* 0x000fe80000100a00 */
[----:B------:R3:W-:Y:S01]  /*3f090*/  STL.64 [R1+0x1d8], R82 ;  /* 0x0001d85201007387 */ /* 0x0007e20000100a00 */
[C---:B-1----:R-:W-:Y:S08]  /*3f0a0*/  HMMA.1688.F32.TF32 R84, R68.reuse, R52, R128 ;  /* 0x000000344454723c */ /* 0x042ff00000081080 */
[C---:B---3--:R-:W-:Y:S07]  /*3f0b0*/  HMMA.1688.F32.TF32 R80, R68.reuse, R48, R124 ;  /* 0x000000304450723c */ /* 0x048fee000008107c */
        /* <DEDUP_REMOVED lines=8> */
[C---:B-1----:R-:W-:Y:S08]  /*3f140*/  HMMA.1688.F32.TF32 R80, R68.reuse, R36, R76 ;  /* 0x000000244450723c */ /* 0x042ff0000008104c */
        /* <DEDUP_REMOVED lines=16> */
[----:B------:R-:W-:Y:S04]  /*3f250*/  STL.64 [R1+0x148], R82 ;  /* 0x0001485201007387 */ /* 0x000fe80000100a00 */
[----:B------:R-:W-:Y:S04]  /*3f260*/  STL.64 [R1+0x130], R76 ;  /* 0x0001304c01007387 */ /* 0x000fe80000100a00 */
[----:B------:R-:W-:Y:S04]  /*3f270*/  STL.64 [R1+0x138], R78 ;  /* 0x0001384e01007387 */ /* 0x000fe80000100a00 */
[----:B------:R1:W-:Y:S01]  /*3f280*/  STL [R1+0x12c], R75 ;  /* 0x00012c4b01007387 */ /* 0x0003e20000100800 */
[----:B------:R-:W-:-:S02]  /*3f290*/  IMAD.MOV.U32 R245, RZ, RZ, R72 ;  /* 0x000000fffff57224 */ /* 0x000fc400078e0048 */
[----:B------:R-:W-:Y:S02]  /*3f2a0*/  IMAD.MOV.U32 R246, RZ, RZ, R73 ;  /* 0x000000fffff67224 */ /* 0x000fe400078e0049 */
[----:B------:R-:W-:Y:S02]  /*3f2b0*/  IMAD.MOV.U32 R247, RZ, RZ, R74 ;  /* 0x000000fffff77224 */ /* 0x000fe400078e004a */
[C---:B-1----:R-:W-:Y:S03]  /*3f2c0*/  HMMA.1688.F32.TF32 R72, R68.reuse, R12, R224 ;  /* 0x0000000c4448723c */ /* 0x042fe600000810e0 */
[----:B------:R-:W-:Y:S04]  /*3f2d0*/  STL [R1+0x30f8], R247 ;  /* 0x0030f8f701007387 */ /* 0x000fe80000100800 */
[----:B------:R-:W-:Y:S04]  /*3f2e0*/  STL [R1+0x30f4], R246 ;  /* 0x0030f4f601007387 */ /* 0x000fe80000100800 */
[----:B------:R-:W-:Y:S11]  /*3f2f0*/  STL [R1+0x30f0], R245 ;  /* 0x0030f0f501007387 */ /* 0x000ff60000100800 */
[----:B------:R-:W-:Y:S02]  /*3f300*/  @!UPT UIADD3 URZ, URZ, URZ, URZ ;  /* 0x0000003f3f3ff290 */ /* 0x000fe4000fffe03f */
[----:B------:R-:W-:Y:S01]  /*3f310*/  IMAD.MOV.U32 R244, RZ, RZ, R75 ;  /* 0x000000fffff47224 */ /* 0x000fe200078e004b */
[----:B------:R1:W-:Y:S04]  /*3f320*/  STL.64 [R1+0x110], R72 ;  /* 0x0001104801007387 */ /* 0x0003e80000100a00 */
[----:B------:R3:W-:Y:S04]  /*3f330*/  STL [R1+0x118], R74 ;  /* 0x0001184a01007387 */ /* 0x0007e80000100800 */
[----:B------:R-:W-:Y:S01]  /*3f340*/  STL [R1+0x30fc], R244 ;  /* 0x0030fcf401007387 */ /* 0x000fe20000100800 */
[----:B--2---:R-:W-:Y:S11]  /*3f350*/  HMMA.1688.F32.TF32 R68, R68, R248, R228 ;  /* 0x000000f84444723c */ /* 0x004ff600000810e4 */
[----:B------:R-:W-:Y:S11]  /*3f360*/  @!UPT UIADD3 URZ, URZ, URZ, URZ ;  /* 0x0000003f3f3ff290 */ /* 0x000ff6000fffe03f */
[----:B------:R-:W-:Y:S01]  /*3f370*/  @!UPT UIADD3 URZ, URZ, URZ, URZ ;  /* 0x0000003f3f3ff290 */ /* 0x000fe2000fffe03f */
[----:B------:R-:W-:Y:S04]  /*3f380*/  STL [R1+0x100], R68 ;  /* 0x0001004401007387 */ /* 0x000fe80000100800 */
        /* <DEDUP_REMOVED lines=52> */
[----:B------:R-:W-:Y:S01]  /*3f6d0*/  IMAD.MOV.U32 R247, RZ, RZ, R69 ;  /* 0x000000fffff77224 */ /* 0x000fe200078e0045 */
[----:B------:R-:W-:Y:S01]  /*3f6e0*/  MOV R246, R70 ;  /* 0x0000004600f67202 */ /* 0x000fe20000000f00 */
[----:B------:R-:W-:Y:S01]  /*3f6f0*/  IMAD.MOV.U32 R245, RZ, RZ, R71 ;  /* 0x000000fffff57224 */ /* 0x000fe200078e0047 */
[----:B------:R-:W-:Y:S04]  /*3f700*/  LDS R68, [R252+0x64280] ;  /* 0x06428000fc447984 */ /* 0x000fe80000000800 */
[----:B------:R-:W-:Y:S04]  /*3f710*/  STL [R1+0x3108], R247 ;  /* 0x003108f701007387 */ /* 0x000fe80000100800 */
[----:B------:R1:W-:Y:S04]  /*3f720*/  STL [R1+0x3104], R246 ;  /* 0x003104f601007387 */ /* 0x0003e80000100800 */
[----:B------:R1:W-:Y:S04]  /*3f730*/  STL [R1+0x3100], R245 ;  /* 0x003100f501007387 */ /* 0x0003e80000100800 */
[----:B------:R-:W-:Y:S04]  /*3f740*/  LDS R70, [R252+0x65280] ;  /* 0x06528000fc467984 */ /* 0x000fe80000000800 */
[----:B------:R-:W-:Y:S04]  /*3f750*/  LDS R69, [R0+0x64280] ;  /* 0x0642800000457984 */ /* 0x000fe80000000800 */
[----:B------:R-:W1:Y:S01]  /*3f760*/  LDS R71, [R0+0x65280] ;  /* 0x0652800000477984 */ /* 0x000e620000000800 */
[C---:B---3--:R-:W-:Y:S08]  /*3f770*/  HMMA.1688.F32.TF32 R80, R64.reuse, R56, R128 ;  /* 0x000000384050723c */ /* 0x048ff00000081080 */
[----:B--2---:R-:W-:Y:S11]  /*3f780*/  HMMA.1688.F32.TF32 R84, R64, R60, R132 ;  /* 0x0000003c4054723c */ /* 0x004ff60000081084 */
[----:B------:R-:W-:Y:S05]  /*3f790*/  @!UPT UIADD3 URZ, URZ, URZ, URZ ;  /* 0x0000003f3f3ff290 */ /* 0x000fea000fffe03f */
[----:B-1----:R-:W-:Y:S02]  /*3f7a0*/  IMAD.MOV.U32 R246, RZ, RZ, R80 ;  /* 0x000000fffff67224 */ /* 0x002fe400078e0050 */
[----:B------:R-:W-:Y:S02]  /*3f7b0*/  IMAD.MOV.U32 R245, RZ, RZ, R81 ;  /* 0x000000fffff57224 */ /* 0x000fe400078e0051 */
[----:B------:R-:W-:-:S03]  /*3f7c0*/  IMAD.MOV.U32 R244, RZ, RZ, R83 ;  /* 0x000000fffff47224 */ /* 0x000fc600078e0053 */
[----:B------:R-:W-:Y:S04]  /*3f7d0*/  STL.64 [R1+0x500], R84 ;  /* 0x0005005401007387 */ /* 0x000fe80000100a00 */
[----:B------:R-:W-:Y:S04]  /*3f7e0*/  STL.64 [R1+0x508], R86 ;  /* 0x0005085601007387 */ /* 0x000fe80000100a00 */
[----:B------:R4:W-:Y:S02]  /*3f7f0*/  STL [R1+0x4f8], R82 ;  /* 0x0004f85201007387 */ /* 0x0009e40000100800 */
[----:B----4-:R-:W-:Y:S02]  /*3f800*/  HMMA.1688.F32.TF32 R80, R64, R8, R124 ;  /* 0x000000084050723c */ /* 0x010fe4000008107c */
[----:B------:R-:W-:Y:S04]  /*3f810*/  STL [R1+0x3114], R244 ;  /* 0x003114f401007387 */ /* 0x000fe80000100800 */
[----:B------:R-:W-:Y:S04]  /*3f820*/  STL [R1+0x3110], R246 ;  /* 0x003110f601007387 */ /* 0x000fe80000100800 */
[----:B------:R-:W-:Y:S11]  /*3f830*/  STL [R1+0x310c], R245 ;  /* 0x00310cf501007387 */ /* 0x000ff60000100800 */
[----:B------:R-:W-:Y:S02]  /*3f840*/  @!UPT UIADD3 URZ, URZ, URZ, URZ ;  /* 0x0000003f3f3ff290 */ /* 0x000fe4000fffe03f */
[----:B------:R-:W-:Y:S01]  /*3f850*/  STL.64 [R1+0x4e0], R80 ;  /* 0x0004e05001007387 */ /* 0x000fe20000100a00 */
[----:B------:R-:W-:-:S03]  /*3f860*/  IMAD.MOV.U32 R247, RZ, RZ, R83 ;  /* 0x000000fffff77224 */ /* 0x000fc600078e0053 */
[----:B------:R1:W-:Y:S02]  /*3f870*/  STL [R1+0x4e8], R82 ;  /* 0x0004e85201007387 */ /* 0x0003e40000100800 */
[C---:B-1----:R-:W-:Y:S02]  /*3f880*/  HMMA.1688.F32.TF32 R80, R64.reuse, R4, R120 ;  /* 0x000000044050723c */ /* 0x042fe40000081078 */
[----:B------:R-:W-:Y:S06]  /*3f890*/  STL [R1+0x3118], R247 ;  /* 0x003118f701007387 */ /* 0x000fec0000100800 */
[C---:B------:R-:W-:Y:S08]  /*3f8a0*/  HMMA.1688.F32.TF32 R76, R64.reuse, R48, R76 ;  /* 0x00000030404c723c */ /* 0x040ff0000008104c */
[----:B------:R-:W-:Y:S07]  /*3f8b0*/  HMMA.1688.F32.TF32 R72, R64, R44, R72 ;  /* 0x0000002c4048723c */ /* 0x000fee0000081048 */
[----:B------:R1:W-:Y:S01]  /*3f8c0*/  STL [R1+0x4d0], R80 ;  /* 0x0004d05001007387 */ /* 0x0003e20000100800 */
[----:B------:R-:W-:-:S02]  /*3f8d0*/  IMAD.MOV.U32 R244, RZ, RZ, R81 ;  /* 0x000000fffff47224 */ /* 0x000fc400078e0051 */
[----:B------:R-:W-:Y:S02]  /*3f8e0*/  IMAD.MOV.U32 R246, RZ, RZ, R82 ;  /* 0x000000fffff67224 */ /* 0x000fe400078e0052 */
[----:B------:R-:W-:Y:S02]  /*3f8f0*/  IMAD.MOV.U32 R245, RZ, RZ, R83 ;  /* 0x000000fffff57224 */ /* 0x000fe400078e0053 */
[----:B-1----:R-:W-:Y:S11]  /*3f900*/  HMMA.1688.F32.TF32 R80, R64, R52, R232 ;  /* 0x000000344050723c */ /* 0x002ff600000810e8 */
[----:B------:R-:W-:Y:S11]  /*3f910*/  @!UPT UIADD3 URZ, URZ, URZ, URZ ;  /* 0x0000003f3f3ff290 */ /* 0x000ff6000fffe03f */
[----:B------:R-:W-:Y:S01]  /*3f920*/  @!UPT UIADD3 URZ, URZ, URZ, URZ ;  /* 0x0000003f3f3ff290 */ /* 0x000fe2000fffe03f */
[----:B------:R-:W-:Y:S01]  /*3f930*/  STL.64 [R1+0x4c0], R80 ;  /* 0x0004c05001007387 */ /* 0x000fe20000100a00 */
[----:B------:R-:W-:-:S03]  /*3f940*/  IMAD.MOV.U32 R247, RZ, RZ, R83 ;  /* 0x000000fffff77224 */ /* 0x000fc600078e0053 */
[----:B------:R1:W-:Y:S04]  /*3f950*/  STL [R1+0x4c8], R82 ;  /* 0x0004c85201007387 */ /* 0x0003e80000100800 */
        /* <DEDUP_REMOVED lines=17> */
[----:B------:R-:W-:Y:S04]  /*3fa70*/  STL.64 [R1+0x268], R82 ;  /* 0x0002685201007387 */ /* 0x000fe80000100a00 */
[----:B------:R-:W2:Y:S04]  /*3fa80*/  LDL.LU R224, [R1+0x16f0] ;  /* 0x0016f00001e07983 */ /* 0x000ea80000300800 */
[----:B------:R-:W-:Y:S04]  /*3fa90*/  STL.64 [R1+0x250], R76 ;  /* 0x0002504c01007387 */ /* 0x000fe80000100a00 */
[----:B------:R-:W-:Y:S04]  /*3faa0*/  STL.64 [R1+0x258], R78 ;  /* 0x0002584e01007387 */ /* 0x000fe80000100a00 */
[----:B------:R1:W-:Y:S04]  /*3fab0*/  STL.64 [R1+0x240], R72 ;  /* 0x0002404801007387 */ /* 0x0003e80000100a00 */
[----:B------:R3:W-:Y:S04]  /*3fac0*/  STL.64 [R1+0x248], R74 ;  /* 0x0002484a01007387 */ /* 0x0007e80000100a00 */
        /* <DEDUP_REMOVED lines=91> */
[C---:B--2---:R-:W-:Y:S08]  /*40080*/  HMMA.1688.F32.TF32 R104, R64.reuse, R12, R104 ;  /* 0x0000000c4068723c */ /* 0x044ff00000081068 */
[C---:B---3--:R-:W-:Y:S08]  /*40090*/  HMMA.1688.F32.TF32 R108, R64.reuse, R16, R108 ;  /* 0x00000010406c723c */ /* 0x048ff0000008106c */
[----:B----4-:R-:W-:Y:S01]  /*400a0*/  HMMA.1688.F32.TF32 R100, R64, R248, R100 ;  /* 0x000000f84064723c */ /* 0x010fe20000081064 */
[----:B------:R-:W-:Y:S04]  /*400b0*/  LDS R64, [R2+0x64300] ;  /* 0x0643000002407984 */ /* 0x000fe80000000800 */
[----:B------:R-:W-:Y:S10]  /*400c0*/  LDS R66, [R2+0x65300] ;  /* 0x0653000002427984 */ /* 0x000ff40000000800 */
        /* <DEDUP_REMOVED lines=8> */
[----:B------:R-:W1:Y:S01]  /*40150*/  LDS R67, [R3+0x65300] ;  /* 0x0653000003437984 */ /* 0x000e620000000800 */
[C---:B--2---:R-:W-:Y:S03]  /*40160*/  HMMA.1688.F32.TF32 R100, R68.reuse, R56, R92 ;  /* 0x000000384464723c */ /* 0x044fe6000008105c */
[----:B------:R-:W-:Y:S04]  /*40170*/  LDS R108, [R252+0x64300] ;  /* 0x06430000fc6c7984 */ /* 0x000fe80000000800 */
[----:B------:R-:W-:Y:S01]  /*40180*/  LDS R110, [R252+0x65300] ;  /* 0x06530000fc6e7984 */ /* 0x000fe20000000800 */
[C---:B------:R-:W-:Y:S03]  /*40190*/  HMMA.1688.F32.TF32 R96, R68.reuse, R8, R88 ;  /* 0x000000084460723c */ /* 0x040fe60000081058 */
[----:B------:R-:W-:Y:S04]  /*401a0*/  LDS R109, [R0+0x64300] ;  /* 0x06430000006d7984 */ /* 0x000fe80000000800 */
[----:B------:R-:W2:Y:S01]  /*401b0*/  LDS R111, [R0+0x65300] ;  /* 0x06530000006f7984 */ /* 0x000ea20000000800 */
[C---:B------:R-:W-:Y:S08]  /*401c0*/  HMMA.1688.F32.TF32 R92, R68.reuse, R4, R84 ;  /* 0x00000004445c723c */ /* 0x040ff00000081054 */
[C---:B------:R-:W-:Y:S08]  /*401d0*/  HMMA.1688.F32.TF32 R88, R68.reuse, R52, R80 ;  /* 0x000000344458723c */ /* 0x040ff00000081050 */
        /* <DEDUP_REMOVED lines=14> */
[C---:B---3--:R-:W-:Y:S03]  /*402c0*/  HMMA.1688.F32.TF32 R88, R68.reuse, R40, R132 ;  /* 0x000000284458723c */ /* 0x048fe60000081084 */
[----:B------:R-:W-:Y:S04]  /*402d0*/  STL.64 [R1+0x420], R80 ;  /* 0x0004205001007387 */ /* 0x000fe80000100a00 */
[----:B------:R3:W-:Y:S01]  /*402e0*/  STL.64 [R1+0x428], R82 ;  /* 0x0004285201007387 */ /* 0x0007e20000100a00 */
[C---:B----4-:R-:W-:Y:S08]  /*402f0*/  HMMA.1688.F32.TF32 R84, R68.reuse, R36, R128 ;  /* 0x000000244454723c */ /* 0x050ff00000081080 */
[C---:B---3--:R-:W-:Y:S07]  /*40300*/  HMMA.1688.F32.TF32 R80, R68.reuse, R32, R124 ;  /* 0x000000204450723c */ /* 0x048fee000008107c */
        /* <DEDUP_REMOVED lines=8> */
[C---:B---3--:R-:W-:Y:S08]  /*40390*/  HMMA.1688.F32.TF32 R80, R68.reuse, R20, R76 ;  /* 0x000000144450723c */ /* 0x048ff0000008104c */
        /* <DEDUP_REMOVED lines=16> */
[C---:B------:R-:W-:Y:S08]  /*404a0*/  HMMA.1688.F32.TF32 R76, R64.reuse, R56, R220 ;  /* 0x00000038404c723c */ /* 0x040ff000000810dc */
[C---:B------:R-:W-:Y:S07]  /*404b0*/  HMMA.1688.F32.TF32 R72, R64.reuse, R8, R224 ;  /* 0x000000084048723c */ /* 0x040fee00000810e0 */
        /* <DEDUP_REMOVED lines=79> */
[C---:B------:R-:W-:Y:S08]  /*409b0*/  HMMA.1688.F32.TF32 R80, R64.reuse, R40, R136 ;  /* 0x000000284050723c */ /* 0x040ff00000081088 */
[C---:B----4-:R-:W-:Y:S07]  /*409c0*/  HMMA.1688.F32.TF32 R84, R64.reuse, R44, R140 ;  /* 0x0000002c4054723c */ /* 0x050fee000008108c */
[----:B------:R-:W-:Y:S04]  /*409d0*/  STL.64 [R1+0x350], R88 ;  /* 0x0003505801007387 */ /* 0x000fe80000100a00 */
[----:B------:R-:W-:Y:S04]  /*409e0*/  STL.64 [R1+0x358], R90 ;  /* 0x0003585a01007387 */ /* 0x000fe80000100a00 */
[----:B------:R-:W-:Y:S04]  /*409f0*/  STL.64 [R1+0x340], R68 ;  /* 0x0003404401007387 */ /* 0x000fe80000100a00 */
[----:B------:R1:W-:Y:S02]  /*40a00*/  STL.64 [R1+0x348], R70 ;  /* 0x0003484601007387 */ /* 0x0003e40000100a00 */
[C---:B-1----:R-:W-:Y:S02]  /*40a10*/  HMMA.1688.F32.TF32 R68, R64.reuse, R36, R228 ;  /* 0x000000244044723c */ /* 0x042fe400000810e4 */
[----:B------:R-:W-:Y:S04]  /*40a20*/  STL.64 [R1+0x330], R84 ;  /* 0x0003305401007387 */ /* 0x000fe80000100a00 */
[----:B------:R1:W-:Y:S04]  /*40a30*/  STL.64 [R1+0x338], R86 ;  /* 0x0003385601007387 */ /* 0x0003e80000100a00 */
[----:B------:R-:W2:Y:S04]  /*40a40*/  LDL.LU R228, [R1+0xfa0] ;  /* 0x000fa00001e47983 */ /* 0x000ea80000300800 */
[----:B------:R-:W-:Y:S04]  /*40a50*/  STL.64 [R1+0x320], R80 ;  /* 0x0003205001007387 */ /* 0x000fe80000100a00 */
[----:B------:R3:W-:Y:S05]  /*40a60*/  STL.64 [R1+0x328], R82 ;  /* 0x0003285201007387 */ /* 0x0007ea0000100a00 */
[----:B------:R-:W-:Y:S04]  /*40a70*/  STL.64 [R1+0x310], R68 ;  /* 0x0003104401007387 */ /* 0x000fe80000100a00 */
[----:B------:R4:W-:Y:S04]  /*40a80*/  STL.64 [R1+0x318], R70 ;  /* 0x0003184601007387 */ /* 0x0009e80000100a00 */
[----:B------:R-:W2:Y:S04]  /*40a90*/  LDL.LU R229, [R1+0xfa4] ;  /* 0x000fa40001e57983 */ /* 0x000ea80000300800 */
[----:B------:R-:W2:Y:S04]  /*40aa0*/  LDL.LU R230, [R1+0xfa8] ;  /* 0x000fa80001e67983 */ /* 0x000ea80000300800 */
[----:B------:R-:W2:Y:S01]  /*40ab0*/  LDL.LU R231, [R1+0xfac] ;  /* 0x000fac0001e77983 */ /* 0x000ea20000300800 */
[C---:B-1----:R-:W-:Y:S08]  /*40ac0*/  HMMA.1688.F32.TF32 R84, R64.reuse, R32, R132 ;  /* 0x000000204054723c */ /* 0x042ff00000081084 */
[C---:B---3--:R-:W-:Y:S08]  /*40ad0*/  HMMA.1688.F32.TF32 R80, R64.reuse, R28, R128 ;  /* 0x0000001c4050723c */ /* 0x048ff00000081080 */
[C---:B----4-:R-:W-:Y:S07]  /*40ae0*/  HMMA.1688.F32.TF32 R68, R64.reuse, R24, R124 ;  /* 0x000000184044723c */ /* 0x050fee000008107c */
        /* <DEDUP_REMOVED lines=8> */
[C---:B-1----:R-:W-:Y:S07]  /*40b70*/  HMMA.1688.F32.TF32 R68, R64.reuse, R12, R76 ;  /* 0x0000000c4044723c */ /* 0x042fee000008104c */
[----:B------:R-:W-:Y:S01]  /*40b80*/  STL.64 [R1+0x2d0], R84 ;  /* 0x0002d05401007387 */ /* 0x000fe20000100a00 */
[----:B------:R-:W-:Y:S03]  /*40b90*/  HMMA.1688.F32.TF32 R64, R64, R248, R72 ;  /* 0x000000f84040723c */ /* 0x000fe60000081048 */
        /* <DEDUP_REMOVED lines=8> */
[----:B------:R-:W-:Y:S04]  /*40c20*/  STL.64 [R1+0x288], R66 ;  /* 0x0002884201007387 */ /* 0x000fe80000100a00 */
[----:B------:R-:W-:Y:S04]  /*40c30*/  STL.64 [R1+0x2f88], R74 ;  /* 0x002f884a01007387 */ /* 0x000fe80000100a00 */
[----:B------:R1:W-:Y:S01]  /*40c40*/  STL.64 [R1+0x2f80], R72 ;  /* 0x002f804801007387 */ /* 0x0003e20000100a00 */
[C---:B------:R-:W-:Y:S03]  /*40c50*/  HMMA.1688.F32.TF32 R76, R108.reuse, R4, R220 ;  /* 0x000000046c4c723c */ /* 0x040fe600000810dc */
[----:B------:R-:W-:Y:S04]  /*40c60*/  LDS R64, [R252+0x64380] ;  /* 0x06438000fc407984 */ /* 0x000fe80000000800 */
[----:B------:R-:W-:Y:S04]  /*40c70*/  LDS R66, [R252+0x65380] ;  /* 0x06538000fc427984 */ /* 0x000fe80000000800 */
[----:B------:R-:W-:Y:S01]  /*40c80*/  STL.64 [R1+0x570], R68 ;  /* 0x0005704401007387 */ /* 0x000fe20000100a00 */
[C---:B-1----:R-:W-:Y:S03]  /*40c90*/  HMMA.1688.F32.TF32 R72, R108.reuse, R8, R216 ;  /* 0x000000086c48723c */ /* 0x042fe600000810d8 */
[----:B------:R1:W-:Y:S04]  /*40ca0*/  STL.64 [R1+0x578], R70 ;  /* 0x0005784601007387 */ /* 0x0003e80000100a00 */
[----:B------:R-:W-:Y:S04]  /*40cb0*/  LDS R65, [R0+0x64380] ;  /* 0x0643800000417984 */ /* 0x000fe80000000800 */
[----:B------:R-:W3:Y:S01]  /*40cc0*/  LDS R67, [R0+0x65380] ;  /* 0x0653800000437984 */ /* 0x000ee20000000800 */
[----:B-1----:R-:W-:Y:S11]  /*40cd0*/  HMMA.1688.F32.TF32 R68, R108, R52, R224 ;  /* 0x000000346c44723c */ /* 0x002ff600000810e0 */
[----:B------:R-:W-:Y:S04]  /*40ce0*/  STL.64 [R1+0x560], R72 ;  /* 0x0005604801007387 */ /* 0x000fe80000100a00 */
[----:B------:R1:W-:Y:S09]  /*40cf0*/  STL.64 [R1+0x568], R74 ;  /* 0x0005684a01007387 */ /* 0x0003f20000100a00 */
[----:B-1----:R-:W-:Y:S01]  /*40d00*/  IMAD.MOV.U32 R75, RZ, RZ, R68 ;  /* 0x000000ffff4b7224 */ /* 0x002fe200078e0044 */
[----:B------:R-:W-:Y:S01]  /*40d10*/  MOV R73, R70 ;  /* 0x0000004600497202 */ /* 0x000fe20000000f00 */
[----:B------:R-:W-:-:S02]  /*40d20*/  IMAD.MOV.U32 R74, RZ, RZ, R69 ;  /* 0x000000ffff4a7224 */ /* 0x000fc400078e0045 */
[----:B------:R-:W-:Y:S01]  /*40d30*/  IMAD.MOV.U32 R72, RZ, RZ, R71 ;  /* 0x000000ffff487224 */ /* 0x000fe200078e0047 */
[----:B------:R1:W-:Y:S04]  /*40d40*/  STL.64 [R1+0x550], R76 ;  /* 0x0005504c01007387 */ /* 0x0003e80000100a00 */
[----:B------:R4:W-:Y:S04]  /*40d50*/  STL.64 [R1+0x558], R78 ;  /* 0x0005584e01007387 */ /* 0x0009e80000100a00 */
[----:B------:R-:W-:Y:S04]  /*40d60*/  STL [R1+0x307c], R72 ;  /* 0x00307c4801007387 */ /* 0x000fe80000100800 */
[----:B------:R-:W-:Y:S04]  /*40d70*/  STL [R1+0x3078], R74 ;  /* 0x0030784a01007387 */ /* 0x000fe80000100800 */
[----:B------:R-:W-:Y:S04]  /*40d80*/  STL [R1+0x3074], R75 ;  /* 0x0030744b01007387 */ /* 0x000fe80000100800 */
[----:B------:R-:W-:Y:S01]  /*40d90*/  STL [R1+0x3070], R73 ;  /* 0x0030704901007387 */ /* 0x000fe20000100800 */
[C---:B--2---:R-:W-:Y:S03]  /*40da0*/  HMMA.1688.F32.TF32 R68, R108.reuse, R48, R228 ;  /* 0x000000306c44723c */ /* 0x044fe600000810e4 */
[----:B------:R-:W2:Y:S11]  /*40db0*/  LDL.LU R228, [R1+0x1910] ;  /* 0x0019100001e47983 */ /* 0x000eb60000300800 */
[----:B------:R-:W-:Y:S09]  /*40dc0*/  @!UPT UIADD3 URZ, URZ, URZ, URZ ;  /* 0x0000003f3f3ff290 */ /* 0x000ff2000fffe03f */
        /* <DEDUP_REMOVED lines=17> */
[----:B-1----:R-:W3:Y:S04]  /*40ee0*/  LDL.LU R76, [R1+0xf80] ;  /* 0x000f8000014c7983 */ /* 0x002ee80000300800 */
        /* <DEDUP_REMOVED lines=28> */
[C---:B------:R-:W-:Y:S08]  /*410b0*/  HMMA.1688.F32.TF32 R100, R108.reuse, R16, R216 ;  /* 0x000000106c64723c */ /* 0x040ff000000810d8 */
[C---:B---3--:R-:W-:Y:S08]  /*410c0*/  HMMA.1688.F32.TF32 R84, R108.reuse, R32, R120 ;  /* 0x000000206c54723c */ /* 0x048ff00000081078 */
[----:B----4-:R-:W-:Y:S01]  /*410d0*/  HMMA.1688.F32.TF32 R76, R108, R40, R76 ;  /* 0x000000286c4c723c */ /* 0x010fe2000008104c */
[----:B------:R-:W-:-:S07]  /*410e0*/  IMAD.MOV.U32 R74, RZ, RZ, R69 ;  /* 0x000000ffff4a7224 */ /* 0x000fce00078e0045 */
[----:B------:R-:W-:Y:S01]  /*410f0*/  HMMA.1688.F32.TF32 R80, R108, R36, R124 ;  /* 0x000000246c50723c */ /* 0x000fe2000008107c */
[----:B------:R-:W-:Y:S02]  /*41100*/  IMAD.MOV.U32 R75, RZ, RZ, R70 ;  /* 0x000000ffff4b7224 */ /* 0x000fe400078e0046 */
[----:B------:R-:W-:Y:S02]  /*41110*/  IMAD.MOV.U32 R72, RZ, RZ, R68 ;  /* 0x000000ffff487224 */ /* 0x000fe400078e0044 */
[----:B------:R-:W-:-:S03]  /*41120*/  IMAD.MOV.U32 R73, RZ, RZ, R71 ;  /* 0x000000ffff497224 */ /* 0x000fc600078e0047 */
[C---:B------:R-:W-:Y:S01]  /*41130*/  HMMA.1688.F32.TF32 R88, R108.reuse, R28, R232 ;  /* 0x0000001c6c58723c */ /* 0x040fe200000810e8 */
[----:B------:R-:W-:Y:S07]  /*41140*/  STL.64 [R1+0x3088], R74 ;  /* 0x0030884a01007387 */ /* 0x000fee0000100a00 */
[C---:B------:R-:W-:Y:S01]  /*41150*/  HMMA.1688.F32.TF32 R92, R108.reuse, R24, R208 ;  /* 0x000000186c5c723c */ /* 0x040fe200000810d0 */
[----:B------:R1:W-:Y:S07]  /*41160*/  STL.64 [R1+0x3080], R72 ;  /* 0x0030804801007387 */ /* 0x0003ee0000100a00 */
[C---:B------:R-:W-:Y:S01]  /*41170*/  HMMA.1688.F32.TF32 R96, R108.reuse, R20, R212 ;  /* 0x000000146c60723c */ /* 0x040fe200000810d4 */
[----:B------:R-:W-:Y:S04]  /*41180*/  STL.64 [R1+0x2f28], R78 ;  /* 0x002f284e01007387 */ /* 0x000fe80000100a00 */
[----:B------:R2:W-:Y:S03]  /*41190*/  STL.64 [R1+0x2f20], R76 ;  /* 0x002f204c01007387 */ /* 0x0005e60000100a00 */
[C---:B------:R-:W-:Y:S01]  /*411a0*/  HMMA.1688.F32.TF32 R104, R108.reuse, R12, R220 ;  /* 0x0000000c6c68723c */ /* 0x040fe200000810dc */
[----:B------:R-:W-:Y:S04]  /*411b0*/  STL.64 [R1+0x2f38], R82 ;  /* 0x002f385201007387 */ /* 0x000fe80000100a00 */
[----:B------:R3:W-:Y:S03]  /*411c0*/  STL.64 [R1+0x2f30], R80 ;  /* 0x002f305001007387 */ /* 0x0007e60000100a00 */
[----:B------:R-:W-:Y:S01]  /*411d0*/  HMMA.1688.F32.TF32 R108, R108, R248, R224 ;  /* 0x000000f86c6c723c */ /* 0x000fe200000810e0 */
[----:B------:R-:W-:Y:S04]  /*411e0*/  STL.64 [R1+0x2f48], R86 ;  /* 0x002f485601007387 */ /* 0x000fe80000100a00 */
        /* <DEDUP_REMOVED lines=8> */
[----:B------:R1:W-:Y:S04]  /*41270*/  STL.64 [R1+0x2f90], R100 ;  /* 0x002f906401007387 */ /* 0x0003e80000100a00 */
        /* <DEDUP_REMOVED lines=46> */
[----:B------:R-:W4:Y:S04]  /*41560*/  LDL.LU R229, [R1+0x1864] ;  /* 0x0018640001e57983 */ /* 0x000f280000300800 */
[----:B------:R-:W4:Y:S04]  /*41570*/  LDL.LU R230, [R1+0x1868] ;  /* 0x0018680001e67983 */ /* 0x000f280000300800 */
[----:B------:R-:W4:Y:S08]  /*41580*/  LDL.LU R231, [R1+0x186c] ;  /* 0x00186c0001e77983 */ /* 0x000f300000300800 */
[----:B------:R-:W-:Y:S04]  /*41590*/  STL.64 [R1+0x2fc8], R114 ;  /* 0x002fc87201007387 */ /* 0x000fe80000100a00 */
[----:B------:R1:W-:Y:S01]  /*415a0*/  STL.64 [R1+0x2fc0], R112 ;  /* 0x002fc07001007387 */ /* 0x0003e20000100a00 */
[C---:B--2---:R-:W-:Y:S08]  /*415b0*/  HMMA.1688.F32.TF32 R152, R172.reuse, R28, R224 ;  /* 0x0000001cac98723c */ /* 0x044ff000000810e0 */
[C---:B---3--:R-:W-:Y:S08]  /*415c0*/  HMMA.1688.F32.TF32 R136, R172.reuse, R44, R208 ;  /* 0x0000002cac88723c */ /* 0x048ff000000810d0 */
[C---:B----4-:R-:W-:Y:S08]  /*415d0*/  HMMA.1688.F32.TF32 R120, R172.reuse, R8, R120 ;  /* 0x00000008ac78723c */ /* 0x050ff00000081078 */
[C---:B------:R-:W-:Y:S08]  /*415e0*/  HMMA.1688.F32.TF32 R116, R172.reuse, R56, R132 ;  /* 0x00000038ac74723c */ /* 0x040ff00000081084 */
[C---:B------:R-:W-:Y:S08]  /*415f0*/  HMMA.1688.F32.TF32 R124, R172.reuse, R4, R124 ;  /* 0x00000004ac7c723c */ /* 0x040ff0000008107c */
[C---:B------:R-:W-:Y:S07]  /*41600*/  HMMA.1688.F32.TF32 R128, R172.reuse, R52, R128 ;  /* 0x00000034ac80723c */ /* 0x040fee0000081080 */
[----:B------:R-:W-:Y:S01]  /*41610*/  STL.64 [R1+0x2fd8], R118 ;  /* 0x002fd87601007387 */ /* 0x000fe20000100a00 */
[C---:B------:R-:W-:Y:S03]  /*41620*/  HMMA.1688.F32.TF32 R132, R172.reuse, R48, R232 ;  /* 0x00000030ac84723c */ /* 0x040fe600000810e8 */
[----:B------:R-:W-:Y:S05]  /*41630*/  STL.64 [R1+0x2fd0], R116 ;  /* 0x002fd07401007387 */ /* 0x000fea0000100a00 */
[C---:B------:R-:W-:Y:S01]  /*41640*/  HMMA.1688.F32.TF32 R140, R172.reuse, R40, R212 ;  /* 0x00000028ac8c723c */ /* 0x040fe200000810d4 */
[----:B------:R-:W-:Y:S07]  /*41650*/  STL.64 [R1+0x2fe8], R122 ;  /* 0x002fe87a01007387 */ /* 0x000fee0000100a00 */
[C---:B------:R-:W-:Y:S01]  /*41660*/  HMMA.1688.F32.TF32 R144, R172.reuse, R36, R216 ;  /* 0x00000024ac90723c */ /* 0x040fe200000810d8 */
[----:B------:R-:W-:Y:S04]  /*41670*/  STL.64 [R1+0x2fe0], R120 ;  /* 0x002fe07801007387 */ /* 0x000fe80000100a00 */
[----:B------:R-:W-:Y:S03]  /*41680*/  STL.64 [R1+0x2ff8], R126 ;  /* 0x002ff87e01007387 */ /* 0x000fe60000100a00 */
        /* <DEDUP_REMOVED lines=85> */
[----:B------:R-:W-:Y:S04]  /*41be0*/  STL.64 [R1+0x3098], R158 ;  /* 0x0030989e01007387 */ /* 0x000fe80000100a00 */
[----:B------:R-:W-:Y:S01]  /*41bf0*/  STL.64 [R1+0x3090], R156 ;  /* 0x0030909c01007387 */ /* 0x000fe20000100a00 */
[----:B-1----:R-:W-:-:S02]  /*41c00*/  IMAD.MOV.U32 R72, RZ, RZ, R15 ;  /* 0x000000ffff487224 */ /* 0x002fc400078e000f */
        /* <DEDUP_REMOVED lines=15> */
[----:B------:R-:W-:Y:S01]  /*41d00*/  IMAD.MOV.U32 R92, RZ, RZ, R47 ;  /* 0x000000ffff5c7224 */ /* 0x000fe200078e002f */
[----:B------:R-:W-:Y:S01]  /*41d10*/  MOV R94, R43 ;  /* 0x0000002b005e7202 */ /* 0x000fe20000000f00 */
[----:B------:R-:W-:Y:S02]  /*41d20*/  IMAD.MOV.U32 R93, RZ, RZ, R46 ;  /* 0x000000ffff5d7224 */ /* 0x000fe400078e002e */
[----:B------:R-:W-:Y:S02]  /*41d30*/  IMAD.MOV.U32 R95, RZ, RZ, R42 ;  /* 0x000000ffff5f7224 */ /* 0x000fe400078e002a */
[----:B------:R-:W-:-:S02]  /*41d40*/  IMAD.MOV.U32 R96, RZ, RZ, R39 ;  /* 0x000000ffff607224 */ /* 0x000fc400078e0027 */
[----:B------:R-:W-:Y:S02]  /*41d50*/  IMAD.MOV.U32 R97, RZ, RZ, R38 ;  /* 0x000000ffff617224 */ /* 0x000fe400078e0026 */
[----:B------:R-:W-:Y:S02]  /*41d60*/  IMAD.MOV.U32 R98, RZ, RZ, R35 ;  /* 0x000000ffff627224 */ /* 0x000fe400078e0023 */
[----:B------:R-:W-:Y:S01]  /*41d70*/  IMAD.MOV.U32 R99, RZ, RZ, R34 ;  /* 0x000000ffff637224 */ /* 0x000fe200078e0022 */
[C---:B--2---:R-:W-:Y:S08]  /*41d80*/  HMMA.1688.F32.TF32 R164, R172.reuse, R16, R164 ;  /* 0x00000010aca4723c */ /* 0x044ff000000810a4 */
[C---:B---3--:R-:W-:Y:S08]  /*41d90*/  HMMA.1688.F32.TF32 R160, R172.reuse, R20, R160 ;  /* 0x00000014aca0723c */ /* 0x048ff000000810a0 */
[C---:B----4-:R-:W-:Y:S08]  /*41da0*/  HMMA.1688.F32.TF32 R168, R172.reuse, R12, R168 ;  /* 0x0000000caca8723c */ /* 0x050ff000000810a8 */
[----:B------:R-:W-:Y:S07]  /*41db0*/  HMMA.1688.F32.TF32 R172, R172, R248, R176 ;  /* 0x000000f8acac723c */ /* 0x000fee00000810b0 */
        /* <DEDUP_REMOVED lines=8> */
[----:B------:R-:W2:Y:S04]  /*41e40*/  LDL.LU R15, [R1+0x322c] ;  /* 0x00322c00010f7983 */ /* 0x000ea80000300800 */
        /* <DEDUP_REMOVED lines=28> */
[----:B------:R-:W-:Y:S01]  /*42010*/  HMMA.1688.F32.TF32 R212, R64, R24, R220 ;  /* 0x0000001840d4723c */ /* 0x000fe200000810dc */
[----:B------:R-:W-:-:S02]  /*42020*/  IMAD.MOV.U32 R100, RZ, RZ, R6 ;  /* 0x000000ffff647224 */ /* 0x000fc400078e0006 */
        /* <DEDUP_REMOVED lines=11> */
[----:B--2---:R-:W-:Y:S02]  /*420e0*/  IMAD.MOV.U32 R107, RZ, RZ, R15 ;  /* 0x000000ffff6b7224 */ /* 0x004fe400078e000f */
[----:B---3--:R-:W-:-:S02]  /*420f0*/  IMAD.MOV.U32 R106, RZ, RZ, R14 ;  /* 0x000000ffff6a7224 */ /* 0x008fc400078e000e */
[----:B----4-:R-:W-:Y:S02]  /*42100*/  IMAD.MOV.U32 R105, RZ, RZ, R251 ;  /* 0x000000ffff697224 */ /* 0x010fe400078e00fb */
[----:B------:R-:W-:Y:S02]  /*42110*/  IMAD.MOV.U32 R104, RZ, RZ, R250 ;  /* 0x000000ffff687224 */ /* 0x000fe400078e00fa */
[----:B------:R-:W2:Y:S04]  /*42120*/  LDL.LU R250, [R1+0x31cc] ;  /* 0x0031cc0001fa7983 */ /* 0x000ea80000300800 */
[----:B------:R-:W2:Y:S04]  /*42130*/  LDL.LU R251, [R1+0x31c8] ;  /* 0x0031c80001fb7983 */ /* 0x000ea80000300800 */
[----:B------:R-:W3:Y:S01]  /*42140*/  LDL.LU R14, [R1+0x31c4] ;  /* 0x0031c400010e7983 */ /* 0x000ee20000300800 */
[----:B------:R-:W-:Y:S01]  /*42150*/  MOV R110, R22 ;  /* 0x00000016006e7202 */ /* 0x000fe20000000f00 */
[----:B------:R-:W-:-:S02]  /*42160*/  IMAD.MOV.U32 R109, RZ, RZ, R19 ;  /* 0x000000ffff6d7224 */ /* 0x000fc400078e0013 */
[----:B------:R-:W3:Y:S01]  /*42170*/  LDL.LU R15, [R1+0x31c0] ;  /* 0x0031c000010f7983 */ /* 0x000ee20000300800 */
[----:B------:R-:W-:-:S03]  /*42180*/  IMAD.MOV.U32 R108, RZ, RZ, R18 ;  /* 0x000000ffff6c7224 */ /* 0x000fc600078e0012 */
[----:B------:R-:W4:Y:S01]  /*42190*/  LDL.LU R18, [R1+0x31bc] ;  /* 0x0031bc0001127983 */ /* 0x000f220000300800 */
[----:B------:R-:W-:-:S03]  /*421a0*/  IMAD.MOV.U32 R111, RZ, RZ, R23 ;  /* 0x000000ffff6f7224 */ /* 0x000fc600078e0017 */
[----:B------:R-:W4:Y:S04]  /*421b0*/  LDL.LU R19, [R1+0x31b8] ;  /* 0x0031b80001137983 */ /* 0x000f280000300800 */
[----:B------:R-:W2:Y:S04]  /*421c0*/  LDL.LU R22, [R1+0x31b4] ;  /* 0x0031b40001167983 */ /* 0x000ea80000300800 */
[----:B------:R-:W2:Y:S04]  /*421d0*/  LDL.LU R23, [R1+0x31b0] ;  /* 0x0031b00001177983 */ /* 0x000ea80000300800 */
[----:B------:R-:W2:Y:S04]  /*421e0*/  LDL.LU R224, [R1+0xff0] ;  /* 0x000ff00001e07983 */ /* 0x000ea80000300800 */
[----:B------:R-:W2:Y:S04]  /*421f0*/  LDL.LU R225, [R1+0xff4] ;  /* 0x000ff40001e17983 */ /* 0x000ea80000300800 */
[----:B------:R-:W2:Y:S04]  /*42200*/  LDL.LU R226, [R1+0xff8] ;  /* 0x000ff80001e27983 */ /* 0x000ea80000300800 */
[----:B------:R-:W2:Y:S01]  /*42210*/  LDL.LU R227, [R1+0xffc] ;  /* 0x000ffc0001e37983 */ /* 0x000ea20000300800 */
        /* <DEDUP_REMOVED lines=25> */
[----:B------:R-:W-:-:S03]  /*423b0*/  MOV R122, R46 ;  /* 0x0000002e007a7202 */ /* 0x000fc60000000f00 */
        /* <DEDUP_REMOVED lines=27> */
[----:B------:R-:W-:Y:S04]  /*42570*/  LDS R232, [R2+0x66000] ;  /* 0x0660000002e87984 */ /* 0x000fe80000000800 */
[----:B------:R-:W-:Y:S04]  /*42580*/  LDS R234, [R2+0x67000] ;  /* 0x0670000002ea7984 */ /* 0x000fe80000000800 */
[----:B------:R-:W-:Y:S04]  /*42590*/  LDS R233, [R3+0x66000] ;  /* 0x0660000003e97984 */ /* 0x000fe80000000800 */
[----:B------:R-:W4:Y:S01]  /*425a0*/  LDS R235, [R3+0x67000] ;  /* 0x0670000003eb7984 */ /* 0x000f220000000800 */
[C---:B------:R-:W-:Y:S08]  /*425b0*/  HMMA.1688.F32.TF32 R184, R64.reuse, R8, R184 ;  /* 0x0000000840b8723c */ /* 0x040ff000000810b8 */
[C---:B------:R-:W-:Y:S08]  /*425c0*/  HMMA.1688.F32.TF32 R228, R64.reuse, R4, R228 ;  /* 0x0000000440e4723c */ /* 0x040ff000000810e4 */
[C---:B--2---:R-:W-:Y:S08]  /*425d0*/  HMMA.1688.F32.TF32 R224, R64.reuse, R12, R224 ;  /* 0x0000000c40e0723c */ /* 0x044ff000000810e0 */
[----:B---3--:R-:W-:Y:S08]  /*425e0*/  HMMA.1688.F32.TF32 R220, R64, R16, R220 ;  /* 0x0000001040dc723c */ /* 0x008ff000000810dc */
[C---:B----4-:R-:W-:Y:S11]  /*425f0*/  HMMA.1688.F32.TF32 R124, R232.reuse, R58, R124 ;  /* 0x0000003ae87c723c */ /* 0x050ff6000008107c */
[----:B------:R-:W-:Y:S11]  /*42600*/  @!UPT UIADD3 URZ, URZ, URZ, URZ ;  /* 0x0000003f3f3ff290 */ /* 0x000ff6000fffe03f */
[----:B------:R-:W-:Y:S02]  /*42610*/  @!UPT UIADD3 URZ, URZ, URZ, URZ ;  /* 0x0000003f3f3ff290 */ /* 0x000fe4000fffe03f */
[----:B------:R-:W-:Y:S01]  /*42620*/  IMAD.MOV.U32 R17, RZ, RZ, R124 ;  /* 0x000000ffff117224 */ /* 0x000fe200078e007c */
[----:B------:R-:W-:Y:S01]  /*42630*/  MOV R13, R126 ;  /* 0x0000007e000d7202 */ /* 0x000fe20000000f00 */
[----:B------:R-:W-:Y:S02]  /*42640*/  IMAD.MOV.U32 R16, RZ, RZ, R125 ;  /* 0x000000ffff107224 */ /* 0x000fe400078e007d */
[----:B------:R-:W-:Y:S02]  /*42650*/  IMAD.MOV.U32 R12, RZ, RZ, R127 ;  /* 0x000000ffff0c7224 */ /* 0x000fe400078e007f */
[C---:B------:R-:W-:Y:S08]  /*42660*/  HMMA.1688.F32.TF32 R124, R232.reuse, R10, R120 ;  /* 0x0000000ae87c723c */ /* 0x040ff00000081078 */
        /* <DEDUP_REMOVED lines=45> */
[----:B-1----:R-:W4:Y:S04]  /*42940*/  LDL.LU R72, [R1+0xaf0] ;  /* 0x000af00001487983 */ /* 0x002f280000300800 */
[----:B------:R-:W4:Y:S04]  /*42950*/  LDL.LU R73, [R1+0xaf4] ;  /* 0x000af40001497983 */ /* 0x000f280000300800 */
[----:B---3--:R-:W4:Y:S04]  /*42960*/  LDL.LU R74, [R1+0xaf8] ;  /* 0x000af800014a7983 */ /* 0x008f280000300800 */
[----:B------:R-:W4:Y:S04]  /*42970*/  LDL.LU R75, [R1+0xafc] ;  /* 0x000afc00014b7983 */ /* 0x000f280000300800 */
        /* <DEDUP_REMOVED lines=35> */
[----:B------:R-:W-:-:S03]  /*42bb0*/  IMAD.MOV.U32 R8, RZ, RZ, R129 ;  /* 0x000000ffff087224 */ /* 0x000fc600078e0081 */
        /* <DEDUP_REMOVED lines=71> */
[----:B------:R-:W-:Y:S01]  /*43030*/  LDS R234, [R2+0x67080] ;  /* 0x0670800002ea7984 */ /* 0x000fe20000000800 */
[C---:B------:R-:W-:Y:S03]  /*43040*/  HMMA.1688.F32.TF32 R192, R64.reuse, R48, R192 ;  /* 0x0000003040c0723c */ /* 0x040fe600000810c0 */
[----:B------:R-:W-:Y:S04]  /*43050*/  LDS R233, [R3+0x66080] ;  /* 0x0660800003e97984 */ /* 0x000fe80000000800 */
[----:B------:R-:W-:Y:S01]  /*43060*/  LDS R235, [R3+0x67080] ;  /* 0x0670800003eb7984 */ /* 0x000fe20000000800 */
[C---:B------:R-:W-:Y:S08]  /*43070*/  HMMA.1688.F32.TF32 R196, R64.reuse, R44, R196 ;  /* 0x0000002c40c4723c */ /* 0x040ff000000810c4 */
[C---:B------:R-:W-:Y:S08]  /*43080*/  HMMA.1688.F32.TF32 R200, R64.reuse, R40, R200 ;  /* 0x0000002840c8723c */ /* 0x040ff000000810c8 */
[----:B------:R-:W-:Y:S01]  /*43090*/  HMMA.1688.F32.TF32 R64, R64, R248, R236 ;  /* 0x000000f84040723c */ /* 0x000fe200000810ec */
[----:B------:R-:W-:Y:S04]  /*430a0*/  LDS R236, [R252+0x66000] ;  /* 0x06600000fcec7984 */ /* 0x000fe80000000800 */
[----:B------:R-:W-:Y:S04]  /*430b0*/  LDS R238, [R252+0x67000] ;  /* 0x06700000fcee7984 */ /* 0x000fe80000000800 */
[----:B------:R-:W-:Y:S04]  /*430c0*/  LDS R237, [R0+0x66000] ;  /* 0x0660000000ed7984 */ /* 0x000fe80000000800 */
[----:B------:R-:W2:Y:S02]  /*430d0*/  LDS R239, [R0+0x67000] ;  /* 0x0670000000ef7984 */ /* 0x000ea40000000800 */
[C---:B--2---:R-:W-:Y:S08]  /*430e0*/  HMMA.1688.F32.TF32 R136, R236.reuse, R34, R136 ;  /* 0x00000022ec88723c */ /* 0x044ff00000081088 */
        /* <DEDUP_REMOVED lines=8> */
[C---:B------:R-:W-:Y:S07]  /*43170*/  HMMA.1688.F32.TF32 R148, R236.reuse, R46, R148 ;  /* 0x0000002eec94723c */ /* 0x040fee0000081094 */
[----:B------:R-:W-:Y:S04]  /*43180*/  STL.64 [R1+0x1470], R172 ;  /* 0x001470ac01007387 */ /* 0x000fe80000100a00 */
[----:B------:R-:W-:Y:S01]  /*43190*/  STL.64 [R1+0x1478], R174 ;  /* 0x001478ae01007387 */ /* 0x000fe20000100a00 */
[C---:B------:R-:W-:Y:S03]  /*431a0*/  HMMA.1688.F32.TF32 R128, R236.reuse, R26, R128 ;  /* 0x0000001aec80723c */ /* 0x040fe60000081080 */
[----:B------:R-:W-:Y:S05]  /*431b0*/  STL.64 [R1+0x1460], R168 ;  /* 0x001460a801007387 */ /* 0x000fea0000100a00 */
        /* <DEDUP_REMOVED lines=34> */
[C---:B------:R-:W-:Y:S03]  /*433e0*/  HMMA.1688.F32.TF32 R76, R232.reuse, R38, R76 ;  /* 0x00000026e84c723c */ /* 0x040fe6000008104c */
[----:B------:R-:W-:Y:S04]  /*433f0*/  LDS R236, [R252+0x66080] ;  /* 0x06608000fcec7984 */ /* 0x000fe80000000800 */
[----:B------:R-:W-:Y:S01]  /*43400*/  LDS R238, [R252+0x67080] ;  /* 0x06708000fcee7984 */ /* 0x000fe20000000800 */
[C---:B-1----:R-:W-:Y:S03]  /*43410*/  HMMA.1688.F32.TF32 R112, R232.reuse, R62, R108 ;  /* 0x0000003ee870723c */ /* 0x042fe6000008106c */
[----:B------:R-:W-:Y:S04]  /*43420*/  LDS R237, [R0+0x66080] ;  /* 0x0660800000ed7984 */ /* 0x000fe80000000800 */
[----:B------:R-:W1:Y:S01]  /*43430*/  LDS R239, [R0+0x67080] ;  /* 0x0670800000ef7984 */ /* 0x000e620000000800 */
        /* <DEDUP_REMOVED lines=27> */
[----:B--2---:R-:W2:Y:S04]  /*435f0*/  LDL.LU R76, [R1+0x860] ;  /* 0x00086000014c7983 */ /* 0x004ea80000300800 */
[----:B------:R4:W-:Y:S04]  /*43600*/  STL.64 [R1+0x12f0], R80 ;  /* 0x0012f05001007387 */ /* 0x0009e80000100a00 */
[----:B------:R1:W-:Y:S04]  /*43610*/  STL.64 [R1+0x12f8], R82 ;  /* 0x0012f85201007387 */ /* 0x0003e80000100a00 */
[----:B------:R1:W-:Y:S04]  /*43620*/  STL.64 [R1+0x12e0], R72 ;  /* 0x0012e04801007387 */ /* 0x0003e80000100a00 */
[----:B------:R1:W-:Y:S04]  /*43630*/  STL.64 [R1+0x12e8], R74 ;  /* 0x0012e84a01007387 */ /* 0x0003e80000100a00 */
[----:B------:R-:W2:Y:S04]  /*43640*/  LDL.LU R77, [R1+0x864] ;  /* 0x00086400014d7983 */ /* 0x000ea80000300800 */
[----:B---3--:R-:W2:Y:S04]  /*43650*/  LDL.LU R78, [R1+0x868] ;  /* 0x00086800014e7983 */ /* 0x008ea80000300800 */
[----:B------:R-:W2:Y:S04]  /*43660*/  LDL.LU R79, [R1+0x86c] ;  /* 0x00086c00014f7983 */ /* 0x000ea80000300800 */
[----:B----4-:R-:W3:Y:S04]  /*43670*/  LDL.LU R80, [R1+0x960] ;  /* 0x0009600001507983 */ /* 0x010ee80000300800 */
[----:B------:R-:W3:Y:S04]  /*43680*/  LDL.LU R81, [R1+0x964] ;  /* 0x0009640001517983 */ /* 0x000ee80000300800 */
[----:B-1----:R-:W3:Y:S04]  /*43690*/  LDL.LU R82, [R1+0x968] ;  /* 0x0009680001527983 */ /* 0x002ee80000300800 */
        /* <DEDUP_REMOVED lines=93> */
[----:B------:R-:W-:Y:S08]  /*43c70*/  HMMA.1688.F32.TF32 R128, R236, R10, R128 ;  /* 0x0000000aec80723c */ /* 0x000ff00000081080 */
[C---:B------:R-:W-:Y:S08]  /*43c80*/  HMMA.1688.F32.TF32 R140, R232.reuse, R250, R140 ;  /* 0x000000fae88c723c */ /* 0x040ff0000008108c */
[C---:B------:R-:W-:Y:S08]  /*43c90*/  HMMA.1688.F32.TF32 R144, R232.reuse, R14, R144 ;  /* 0x0000000ee890723c */ /* 0x040ff00000081090 */
[C---:B------:R-:W-:Y:S08]  /*43ca0*/  HMMA.1688.F32.TF32 R152, R232.reuse, R22, R152 ;  /* 0x00000016e898723c */ /* 0x040ff00000081098 */
[C---:B------:R-:W-:Y:S08]  /*43cb0*/  HMMA.1688.F32.TF32 R156, R232.reuse, R26, R156 ;  /* 0x0000001ae89c723c */ /* 0x040ff0000008109c */
[----:B------:R-:W-:Y:S01]  /*43cc0*/  HMMA.1688.F32.TF32 R148, R232, R18, R148 ;  /* 0x00000012e894723c */ /* 0x000fe20000081094 */
[----:B------:R-:W-:Y:S04]  /*43cd0*/  LDS R232, [R2+0x66100] ;  /* 0x0661000002e87984 */ /* 0x000fe80000000800 */
[----:B------:R-:W-:Y:S03]  /*43ce0*/  LDS R234, [R2+0x67100] ;  /* 0x0671000002ea7984 */ /* 0x000fe60000000800 */
[C---:B------:R-:W-:Y:S07]  /*43cf0*/  HMMA.1688.F32.TF32 R136, R236.reuse, R62, R136 ;  /* 0x0000003eec88723c */ /* 0x040fee0000081088 */
[----:B------:R-:W-:Y:S04]  /*43d00*/  STL.64 [R1+0x12d0], R156 ;  /* 0x0012d09c01007387 */ /* 0x000fe80000100a00 */
[----:B------:R-:W-:Y:S04]  /*43d10*/  LDS R233, [R3+0x66100] ;  /* 0x0661000003e97984 */ /* 0x000fe80000000800 */
[----:B------:R-:W1:Y:S01]  /*43d20*/  LDS R235, [R3+0x67100] ;  /* 0x0671000003eb7984 */ /* 0x000e620000000800 */
[C---:B------:R-:W-:Y:S03]  /*43d30*/  HMMA.1688.F32.TF32 R132, R236.reuse, R58, R132 ;  /* 0x0000003aec84723c */ /* 0x040fe60000081084 */
[----:B------:R-:W-:Y:S04]  /*43d40*/  STL.64 [R1+0x12d8], R158 ;  /* 0x0012d89e01007387 */ /* 0x000fe80000100a00 */
        /* <DEDUP_REMOVED lines=36> */
[----:B------:R-:W-:Y:S03]  /*43f90*/  HMMA.1688.F32.TF32 R76, R236, R250, R76 ;  /* 0x000000faec4c723c */ /* 0x000fe6000008104c */
        /* <DEDUP_REMOVED lines=10> */
[----:B------:R-:W1:Y:S01]  /*44040*/  LDS R239, [R0+0x67100] ;  /* 0x0671000000ef7984 */ /* 0x000e620000000800 */
[C---:B------:R-:W-:Y:S03]  /*44050*/  HMMA.1688.F32.TF32 R72, R232.reuse, R58, R240 ;  /* 0x0000003ae848723c */ /* 0x040fe600000810f0 */
        /* <DEDUP_REMOVED lines=127> */
[----:B------:R-:W-:Y:S01]  /*44850*/  STL.64 [R1+0x1180], R240 ;  /* 0x001180f001007387 */ /* 0x000fe20000100a00 */
[C---:B------:R-:W-:Y:S03]  /*44860*/  HMMA.1688.F32.TF32 R152, R232.reuse, R38, R152 ;  /* 0x00000026e898723c */ /* 0x040fe60000081098 */
[----:B------:R1:W-:Y:S04]  /*44870*/  STL.64 [R1+0x1188], R242 ;  /* 0x001188f201007387 */ /* 0x0003e80000100a00 */
[----:B-1----:R-:W2:Y:S01]  /*44880*/  LDL.LU.64 R242, [R1+0x3138] ;  /* 0x0031380001f27983 */ /* 0x002ea20000300a00 */
[-C--:B------:R-:W-:Y:S03]  /*44890*/  HMMA.1688.F32.TF32 R136, R232, R22.reuse, R136 ;  /* 0x00000016e888723c */ /* 0x080fe60000081088 */
[----:B------:R-:W3:Y:S04]  /*448a0*/  LDL.LU.64 R240, [R1+0x3130] ;  /* 0x0031300001f07983 */ /* 0x000ee80000300a00 */
        /* <DEDUP_REMOVED lines=65> */
[----:B------:R-:W4:Y:S04]  /*44cc0*/  LDL.LU R76, [R1+0x610] ;  /* 0x00061000014c7983 */ /* 0x000f280000300800 */
[----:B------:R1:W-:Y:S04]  /*44cd0*/  STL.64 [R1+0x1000], R80 ;  /* 0x0010005001007387 */ /* 0x0003e80000100a00 */
[----:B------:R1:W-:Y:S04]  /*44ce0*/  STL.64 [R1+0x1008], R82 ;  /* 0x0010085201007387 */ /* 0x0003e80000100a00 */
[----:B------:R1:W-:Y:S04]  /*44cf0*/  STL.64 [R1+0xff0], R72 ;  /* 0x000ff04801007387 */ /* 0x0003e80000100a00 */
[----:B------:R1:W-:Y:S04]  /*44d00*/  STL.64 [R1+0xff8], R74 ;  /* 0x000ff84a01007387 */ /* 0x0003e80000100a00 */
[----:B------:R-:W4:Y:S04]  /*44d10*/  LDL.LU R77, [R1+0x614] ;  /* 0x00061400014d7983 */ /* 0x000f280000300800 */
[----:B------:R-:W4:Y:S04]  /*44d20*/  LDL.LU R78, [R1+0x618] ;  /* 0x00061800014e7983 */ /* 0x000f280000300800 */
[----:B------:R-:W4:Y:S04]  /*44d30*/  LDL.LU R79, [R1+0x61c] ;  /* 0x00061c00014f7983 */ /* 0x000f280000300800 */
[----:B-1----:R-:W2:Y:S04]  /*44d40*/  LDL.LU R80, [R1+0x620] ;  /* 0x0006200001507983 */ /* 0x002ea80000300800 */
        /* <DEDUP_REMOVED lines=90> */
[C---:B----4-:R-:W-:Y:S08]  /*452f0*/  HMMA.1688.F32.TF32 R108, R232.reuse, R30, R108 ;  /* 0x0000001ee86c723c */ /* 0x050ff0000008106c */
[C---:B------:R-:W-:Y:S08]  /*45300*/  HMMA.1688.F32.TF32 R112, R232.reuse, R34, R112 ;  /* 0x00000022e870723c */ /* 0x040ff00000081070 */
        /* <DEDUP_REMOVED lines=8> */
[----:B------:R-:W-:Y:S01]  /*45390*/  HMMA.1688.F32.TF32 R152, R236, R250, R152 ;  /* 0x000000faec98723c */ /* 0x000fe20000081098 */
[----:B------:R-:W-:Y:S04]  /*453a0*/  LDS R236, [R252+0x66180] ;  /* 0x06618000fcec7984 */ /* 0x000fe80000000800 */
[----:B------:R-:W-:Y:S04]  /*453b0*/  LDS R238, [R252+0x67180] ;  /* 0x06718000fcee7984 */ /* 0x000fe80000000800 */
[----:B------:R-:W-:Y:S04]  /*453c0*/  LDS R237, [R0+0x66180] ;  /* 0x0661800000ed7984 */ /* 0x000fe80000000800 */
[----:B------:R-:W1:Y:S01]  /*453d0*/  LDS R239, [R0+0x67180] ;  /* 0x0671800000ef7984 */ /* 0x000e620000000800 */
[C---:B------:R-:W-:Y:S03]  /*453e0*/  HMMA.1688.F32.TF32 R148, R232.reuse, R62, R148 ;  /* 0x0000003ee894723c */ /* 0x040fe60000081094 */
[----:B------:R-:W-:Y:S05]  /*453f0*/  STL.64 [R1+0xfe0], R160 ;  /* 0x000fe0a001007387 */ /* 0x000fea0000100a00 */
        /* <DEDUP_REMOVED lines=47> */
[C---:B------:R-:W-:Y:S08]  /*456f0*/  HMMA.1688.F32.TF32 R84, R236.reuse, R58, R80 ;  /* 0x0000003aec54723c */ /* 0x040ff00000081050 */
[----:B------:R-:W-:Y:S07]  /*45700*/  HMMA.1688.F32.TF32 R80, R236, R10, R76 ;  /* 0x0000000aec50723c */ /* 0x000fee000008104c */
[----:B------:R-:W-:Y:S04]  /*45710*/  STL.64 [R1+0xed0], R88 ;  /* 0x000ed05801007387 */ /* 0x000fe80000100a00 */
[----:B------:R-:W-:Y:S04]  /*45720*/  STL.64 [R1+0xed8], R90 ;  /* 0x000ed85a01007387 */ /* 0x000fe80000100a00 */
        /* <DEDUP_REMOVED lines=102> */
[----:B-1----:R-:W-:-:S03]  /*45d90*/  IMAD.MOV.U32 R72, RZ, RZ, R240 ;  /* 0x000000ffff487224 */ /* 0x002fc600078e00f0 */
        /* <DEDUP_REMOVED lines=10> */
[----:B------:R-:W4:Y:S01]  /*45e40*/  LDL.LU R243, [R1+0x311c] ;  /* 0x00311c0001f37983 */ /* 0x000f220000300800 */
[C---:B--2---:R-:W-:Y:S11]  /*45e50*/  HMMA.1688.F32.TF32 R172, R236.reuse, R54, R172 ;  /* 0x00000036ecac723c */ /* 0x044ff600000810ac */
[----:B------:R-:W-:Y:S11]  /*45e60*/  @!UPT UIADD3 URZ, URZ, URZ, URZ ;  /* 0x0000003f3f3ff290 */ /* 0x000ff6000fffe03f */
[----:B------:R-:W-:Y:S01]  /*45e70*/  @!UPT UIADD3 URZ, URZ, URZ, URZ ;  /* 0x0000003f3f3ff290 */ /* 0x000fe2000fffe03f */
[----:B------:R-:W-:Y:S04]  /*45e80*/  STL.64 [R1+0xe90], R172 ;  /* 0x000e90ac01007387 */ /* 0x000fe80000100a00 */
[----:B------:R1:W-:Y:S02]  /*45e90*/  STL.64 [R1+0xe98], R174 ;  /* 0x000e98ae01007387 */ /* 0x0003e40000100a00 */
[C---:B-1----:R-:W-:Y:S08]  /*45ea0*/  HMMA.1688.F32.TF32 R172, R236.reuse, R50, R168 ;  /* 0x00000032ecac723c */ /* 0x042ff000000810a8 */
[C---:B---3--:R-:W-:Y:S08]  /*45eb0*/  HMMA.1688.F32.TF32 R168, R236.reuse, R46, R164 ;  /* 0x0000002eeca8723c */ /* 0x048ff000000810a4 */
        /* <DEDUP_REMOVED lines=9> */
[C---:B----4-:R-:W-:Y:S01]  /*45f50*/  HMMA.1688.F32.TF32 R136, R236.reuse, R14, R132 ;  /* 0x0000000eec88723c */ /* 0x050fe20000081084 */
        /* <DEDUP_REMOVED lines=68> */
[----:B------:R-:W-:Y:S01]  /*463a0*/  STL.64 [R1+0xd18], R82 ;  /* 0x000d185201007387 */ /* 0x000fe20000100a00 */
[----:B------:R-:W-:-:S03]  /*463b0*/  IMAD.MOV.U32 R75, RZ, RZ, R247 ;  /* 0x000000ffff4b7224 */ /* 0x000fc600078e00f7 */
[----:B------:R3:W-:Y:S04]  /*463c0*/  STL.64 [R1+0xd00], R76 ;  /* 0x000d004c01007387 */ /* 0x0007e80000100a00 */
[----:B------:R4:W-:Y:S04]  /*463d0*/  STL.64 [R1+0xd08], R78 ;  /* 0x000d084e01007387 */ /* 0x0009e80000100a00 */
[----:B------:R-:W2:Y:S04]  /*463e0*/  LDL.LU R73, [R1+0x4c4] ;  /* 0x0004c40001497983 */ /* 0x000ea80000300800 */
[----:B------:R-:W2:Y:S01]  /*463f0*/  LDL.LU R74, [R1+0x4c8] ;  /* 0x0004c800014a7983 */ /* 0x000ea20000300800 */
[----:B---3--:R-:W-:-:S03]  /*46400*/  IMAD.MOV.U32 R77, RZ, RZ, R244 ;  /* 0x000000ffff4d7224 */ /* 0x008fc600078e00f4 */
[----:B------:R-:W3:Y:S01]  /*46410*/  LDL.LU R247, [R1+0x3118] ;  /* 0x0031180001f77983 */ /* 0x000ee20000300800 */
[----:B----4-:R-:W-:-:S03]  /*46420*/  IMAD.MOV.U32 R78, RZ, RZ, R246 ;  /* 0x000000ffff4e7224 */ /* 0x010fc600078e00f6 */
[----:B------:R-:W4:Y:S01]  /*46430*/  LDL.LU R76, [R1+0x4d0] ;  /* 0x0004d000014c7983 */ /* 0x000f220000300800 */
[----:B------:R-:W-:-:S03]  /*46440*/  IMAD.MOV.U32 R79, RZ, RZ, R245 ;  /* 0x000000ffff4f7224 */ /* 0x000fc600078e00f5 */
[----:B------:R-:W2:Y:S04]  /*46450*/  LDL.LU R244, [R1+0x3114] ;  /* 0x0031140001f47983 */ /* 0x000ea80000300800 */
[----:B------:R-:W2:Y:S04]  /*46460*/  LDL.LU R246, [R1+0x3110] ;  /* 0x0031100001f67983 */ /* 0x000ea80000300800 */
[----:B------:R-:W4:Y:S04]  /*46470*/  LDL.LU R245, [R1+0x310c] ;  /* 0x00310c0001f57983 */ /* 0x000f280000300800 */
[----:B------:R-:W4:Y:S04]  /*46480*/  LDL.LU R80, [R1+0x4e0] ;  /* 0x0004e00001507983 */ /* 0x000f280000300800 */
[----:B------:R-:W4:Y:S04]  /*46490*/  LDL.LU R81, [R1+0x4e4] ;  /* 0x0004e40001517983 */ /* 0x000f280000300800 */
[----:B------:R-:W4:Y:S01]  /*464a0*/  LDL.LU R82, [R1+0x4e8] ;  /* 0x0004e80001527983 */ /* 0x000f220000300800 */
[----:B---3--:R-:W-:-:S03]  /*464b0*/  IMAD.MOV.U32 R83, RZ, RZ, R247 ;  /* 0x000000ffff537224 */ /* 0x008fc600078e00f7 */
[----:B------:R-:W3:Y:S01]  /*464c0*/  LDL.LU R247, [R1+0x3108] ;  /* 0x0031080001f77983 */ /* 0x000ee20000300800 */
[----:B--2---:R-:W-:-:S03]  /*464d0*/  IMAD.MOV.U32 R84, RZ, RZ, R246 ;  /* 0x000000ffff547224 */ /* 0x004fc600078e00f6 */
[----:B------:R-:W2:Y:S01]  /*464e0*/  LDL.LU R246, [R1+0x3104] ;  /* 0x0031040001f67983 */ /* 0x000ea20000300800 */
[----:B----4-:R-:W-:-:S03]  /*464f0*/  MOV R85, R245 ;  /* 0x000000f500557202 */ /* 0x010fc60000000f00 */
[----:B------:R-:W4:Y:S01]  /*46500*/  LDL.LU R245, [R1+0x3100] ;  /* 0x0031000001f57983 */ /* 0x000f220000300800 */
[----:B------:R-:W-:-:S03]  /*46510*/  IMAD.MOV.U32 R87, RZ, RZ, R244 ;  /* 0x000000ffff577224 */ /* 0x000fc600078e00f4 */
[----:B------:R-:W4:Y:S04]  /*46520*/  LDL.LU R86, [R1+0x4f8] ;  /* 0x0004f80001567983 */ /* 0x000f280000300800 */
[----:B------:R-:W4:Y:S04]  /*46530*/  LDL.LU R244, [R1+0x30fc] ;  /* 0x0030fc0001f47983 */ /* 0x000f280000300800 */
[----:B------:R-:W4:Y:S01]  /*46540*/  LDL.LU R92, [R1+0x100] ;  /* 0x00010000015c7983 */ /* 0x000f220000300800 */
[----:B---3--:R-:W-:-:S03]  /*46550*/  IMAD.MOV.U32 R93, RZ, RZ, R247 ;  /* 0x000000ffff5d7224 */ /* 0x008fc600078e00f7 */
[----:B------:R-:W3:Y:S01]  /*46560*/  LDL.LU R247, [R1+0x30f8] ;  /* 0x0030f80001f77983 */ /* 0x000ee20000300800 */
[----:B--2---:R-:W-:-:S03]  /*46570*/  IMAD.MOV.U32 R94, RZ, RZ, R246 ;  /* 0x000000ffff5e7224 */ /* 0x004fc600078e00f6 */
[----:B------:R-:W2:Y:S01]  /*46580*/  LDL.LU R246, [R1+0x30f4] ;  /* 0x0030f40001f67983 */ /* 0x000ea20000300800 */
[----:B----4-:R-:W-:-:S03]  /*46590*/  IMAD.MOV.U32 R95, RZ, RZ, R245 ;  /* 0x000000ffff5f7224 */ /* 0x010fc600078e00f5 */
[----:B------:R-:W4:Y:S04]  /*465a0*/  LDL.LU R245, [R1+0x30f0] ;  /* 0x0030f00001f57983 */ /* 0x000f280000300800 */
[----:B------:R-:W4:Y:S04]  /*465b0*/  LDL.LU R104, [R1+0x130] ;  /* 0x0001300001687983 */ /* 0x000f280000300800 */
[----:B------:R-:W4:Y:S04]  /*465c0*/  LDL.LU R105, [R1+0x134] ;  /* 0x0001340001697983 */ /* 0x000f280000300800 */
[----:B------:R-:W4:Y:S04]  /*465d0*/  LDL.LU R106, [R1+0x138] ;  /* 0x00013800016a7983 */ /* 0x000f280000300800 */
[----:B------:R-:W4:Y:S04]  /*465e0*/  LDL.LU R107, [R1+0x13c] ;  /* 0x00013c00016b7983 */ /* 0x000f280000300800 */
[----:B------:R-:W1:Y:S04]  /*465f0*/  LDL.LU R108, [R1+0x140] ;  /* 0x00014000016c7983 */ /* 0x000e680000300800 */
[----:B------:R-:W1:Y:S04]  /*46600*/  LDL.LU R109, [R1+0x144] ;  /* 0x00014400016d7983 */ /* 0x000e680000300800 */
[----:B------:R-:W1:Y:S04]  /*46610*/  LDL.LU R110, [R1+0x148] ;  /* 0x00014800016e7983 */ /* 0x000e680000300800 */
[----:B------:R-:W1:Y:S04]  /*46620*/  LDL.LU R111, [R1+0x14c] ;  /* 0x00014c00016f7983 */ /* 0x000e680000300800 */
        /* <DEDUP_REMOVED lines=43> */
[----:B------:R-:W-:-:S03]  /*468e0*/  IMAD.MOV.U32 R99, RZ, RZ, R244 ;  /* 0x000000ffff637224 */ /* 0x000fc600078e00f4 */
[----:B------:R-:W4:Y:S04]  /*468f0*/  LDL.LU R119, [R1+0x16c] ;  /* 0x00016c0001777983 */ /* 0x000f280000300800 */
[----:B------:R-:W4:Y:S04]  /*46900*/  LDL.LU R96, [R1+0x110] ;  /* 0x0001100001607983 */ /* 0x000f280000300800 */
[----:B------:R-:W4:Y:S04]  /*46910*/  LDL.LU R97, [R1+0x114] ;  /* 0x0001140001617983 */ /* 0x000f280000300800 */
[----:B------:R-:W4:Y:S04]  /*46920*/  LDL.LU R98, [R1+0x118] ;  /* 0x0001180001627983 */ /* 0x000f280000300800 */
[----:B------:R-:W4:Y:S01]  /*46930*/  LDL.LU R244, [R1+0x30ec] ;  /* 0x0030ec0001f47983 */ /* 0x000f220000300800 */
[----:B---3--:R-:W-:-:S02]  /*46940*/  IMAD.MOV.U32 R102, RZ, RZ, R247 ;  /* 0x000000ffff667224 */ /* 0x008fc400078e00f7 */
[----:B--2---:R-:W-:Y:S02]  /*46950*/  IMAD.MOV.U32 R101, RZ, RZ, R246 ;  /* 0x000000ffff657224 */ /* 0x004fe400078e00f6 */
[----:B----4-:R-:W-:Y:S02]  /*46960*/  IMAD.MOV.U32 R100, RZ, RZ, R245 ;  /* 0x000000ffff647224 */ /* 0x010fe400078e00f5 */
[----:B------:R-:W2:Y:S04]  /*46970*/  LDL.LU R245, [R1+0x30e8] ;  /* 0x0030e80001f57983 */ /* 0x000ea80000300800 */
[----:B------:R-:W2:Y:S04]  /*46980*/  LDL.LU R246, [R1+0x30e4] ;  /* 0x0030e40001f67983 */ /* 0x000ea80000300800 */
[----:B------:R-:W2:Y:S04]  /*46990*/  LDL.LU R247, [R1+0x30e0] ;  /* 0x0030e00001f77983 */ /* 0x000ea80000300800 */
[----:B------:R-:W3:Y:S04]  /*469a0*/  LDL.LU R103, [R1+0x12c] ;  /* 0x00012c0001677983 */ /* 0x000ee80000300800 */
[----:B------:R-:W4:Y:S04]  /*469b0*/  LDL.LU R88, [R1+0x500] ;  /* 0x0005000001587983 */ /* 0x000f280000300800 */
[----:B------:R-:W4:Y:S04]  /*469c0*/  LDL.LU R89, [R1+0x504] ;  /* 0x0005040001597983 */ /* 0x000f280000300800 */
[----:B------:R-:W4:Y:S04]  /*469d0*/  LDL.LU R90, [R1+0x508] ;  /* 0x00050800015a7983 */ /* 0x000f280000300800 */
[----:B------:R-:W4:Y:S01]  /*469e0*/  LDL.LU R91, [R1+0x50c] ;  /* 0x00050c00015b7983 */ /* 0x000f220000300800 */
[C---:B-1----:R-:W-:Y:S08]  /*469f0*/  HMMA.1688.F32.TF32 R108, R236.reuse, R26, R108 ;  /* 0x0000001aec6c723c */ /* 0x042ff0000008106c */
        /* <DEDUP_REMOVED lines=14> */
[----:B--2---:R-:W-:Y:S01]  /*46ae0*/  HMMA.1688.F32.TF32 R240, R232, R250, R244 ;  /* 0x000000fae8f0723c */ /* 0x004fe200000810f4 */
[----:B------:R-:W-:Y:S04]  /*46af0*/  LDS R232, [R2+0x66280] ;  /* 0x0662800002e87984 */ /* 0x000fe80000000800 */
[----:B------:R-:W-:Y:S04]  /*46b00*/  LDS R234, [R2+0x67280] ;  /* 0x0672800002ea7984 */ /* 0x000fe80000000800 */
[----:B------:R-:W-:Y:S04]  /*46b10*/  LDS R233, [R3+0x66280] ;  /* 0x0662800003e97984 */ /* 0x000fe80000000800 */
[----:B------:R-:W4:Y:S01]  /*46b20*/  LDS R235, [R3+0x67280] ;  /* 0x0672800003eb7984 */ /* 0x000f220000000800 */
[----:B---3--:R-:W-:Y:S03]  /*46b30*/  HMMA.1688.F32.TF32 R100, R236, R18, R100 ;  /* 0x00000012ec64723c */ /* 0x008fe60000081064 */
[----:B------:R-:W-:Y:S04]  /*46b40*/  LDS R236, [R252+0x66280] ;  /* 0x06628000fcec7984 */ /* 0x000fe80000000800 */
[----:B------:R-:W-:Y:S04]  /*46b50*/  LDS R238, [R252+0x67280] ;  /* 0x06728000fcee7984 */ /* 0x000fe80000000800 */
[----:B------:R-:W-:Y:S04]  /*46b60*/  STL [R1+0x2f18], R240 ;  /* 0x002f18f001007387 */ /* 0x000fe80000100800 */
[----:B------:R-:W-:Y:S04]  /*46b70*/  STL [R1+0x2f14], R241 ;  /* 0x002f14f101007387 */ /* 0x000fe80000100800 */
[----:B------:R-:W-:Y:S04]  /*46b80*/  STL [R1+0x2f10], R242 ;  /* 0x002f10f201007387 */ /* 0x000fe80000100800 */
[----:B------:R-:W-:Y:S04]  /*46b90*/  STL [R1+0x2f0c], R243 ;  /* 0x002f0cf301007387 */ /* 0x000fe80000100800 */
[----:B------:R-:W-:Y:S04]  /*46ba0*/  STL.64 [R1+0xcf0], R152 ;  /* 0x000cf09801007387 */ /* 0x000fe80000100a00 */
[----:B------:R-:W-:Y:S04]  /*46bb0*/  STL.64 [R1+0xcf8], R154 ;  /* 0x000cf89a01007387 */ /* 0x000fe80000100a00 */
[----:B------:R-:W-:Y:S04]  /*46bc0*/  STL.64 [R1+0xce0], R148 ;  /* 0x000ce09401007387 */ /* 0x000fe80000100a00 */
[----:B------:R-:W-:Y:S01]  /*46bd0*/  STL.64 [R1+0xce8], R150 ;  /* 0x000ce89601007387 */ /* 0x000fe20000100a00 */
[C---:B----4-:R-:W-:Y:S03]  /*46be0*/  HMMA.1688.F32.TF32 R88, R232.reuse, R62, R88 ;  /* 0x0000003ee858723c */ /* 0x050fe60000081058 */
        /* <DEDUP_REMOVED lines=9> */
[C---:B------:R-:W-:Y:S03]  /*46c80*/  HMMA.1688.F32.TF32 R76, R232.reuse, R6, R76 ;  /* 0x00000006e84c723c */ /* 0x040fe6000008104c */
        /* <DEDUP_REMOVED lines=53> */
[----:B------:R-:W-:-:S03]  /*46fe0*/  MOV R243, R107 ;  /* 0x0000006b00f37202 */ /* 0x000fc60000000f00 */
        /* <DEDUP_REMOVED lines=89> */
[----:B------:R-:W1:Y:S01]  /*47580*/  LDS R239, [R0+0x67280] ;  /* 0x0672800000ef7984 */ /* 0x000e620000000800 */
[C---:B--2---:R-:W-:Y:S08]  /*47590*/  HMMA.1688.F32.TF32 R72, R232.reuse, R30, R72 ;  /* 0x0000001ee848723c */ /* 0x044ff00000081048 */
[C---:B----4-:R-:W-:Y:S08]  /*475a0*/  HMMA.1688.F32.TF32 R156, R232.reuse, R34, R156 ;  /* 0x00000022e89c723c */ /* 0x050ff0000008109c */
[C---:B---3--:R-:W-:Y:S08]  /*475b0*/  HMMA.1688.F32.TF32 R160, R232.reuse, R38, R160 ;  /* 0x00000026e8a0723c */ /* 0x048ff000000810a0 */
        /* <DEDUP_REMOVED lines=27> */
[----:B------:R-:W3:Y:S01]  /*47770*/  LDL.LU.64 R72, [R1+0x3080] ;  /* 0x0030800001487983 */ /* 0x000ee20000300a00 */
        /* <DEDUP_REMOVED lines=68> */
[----:B------:R-:W1:Y:S01]  /*47bc0*/  LDS R239, [R0+0x67300] ;  /* 0x0673000000ef7984 */ /* 0x000e620000000800 */
[----:B--2---:R-:W-:-:S02]  /*47bd0*/  IMAD.MOV.U32 R77, RZ, RZ, R74 ;  /* 0x000000ffff4d7224 */ /* 0x004fc400078e004a */
[----:B---3--:R-:W-:Y:S02]  /*47be0*/  IMAD.MOV.U32 R76, RZ, RZ, R72 ;  /* 0x000000ffff4c7224 */ /* 0x008fe400078e0048 */
[----:B------:R-:W2:Y:S01]  /*47bf0*/  LDL.LU R72, [R1+0x307c] ;  /* 0x00307c0001487983 */ /* 0x000ea20000300800 */
[----:B------:R-:W-:-:S03]  /*47c00*/  IMAD.MOV.U32 R78, RZ, RZ, R75 ;  /* 0x000000ffff4e7224 */ /* 0x000fc600078e004b */
[----:B------:R3:W-:Y:S01]  /*47c10*/  STL.64 [R1+0x9a0], R80 ;  /* 0x0009a05001007387 */ /* 0x0007e20000100a00 */
[----:B------:R-:W-:-:S03]  /*47c20*/  IMAD.MOV.U32 R79, RZ, RZ, R73 ;  /* 0x000000ffff4f7224 */ /* 0x000fc600078e0049 */
[----:B------:R1:W-:Y:S04]  /*47c30*/  STL.64 [R1+0x9a8], R82 ;  /* 0x0009a85201007387 */ /* 0x0003e80000100a00 */
[----:B------:R-:W4:Y:S04]  /*47c40*/  LDL.LU R74, [R1+0x3078] ;  /* 0x00307800014a7983 */ /* 0x000f280000300800 */
[----:B------:R-:W4:Y:S04]  /*47c50*/  LDL.LU R75, [R1+0x3074] ;  /* 0x00307400014b7983 */ /* 0x000f280000300800 */
[----:B------:R-:W4:Y:S04]  /*47c60*/  LDL.LU R73, [R1+0x3070] ;  /* 0x0030700001497983 */ /* 0x000f280000300800 */
[----:B---3--:R-:W3:Y:S04]  /*47c70*/  LDL.LU R80, [R1+0x530] ;  /* 0x0005300001507983 */ /* 0x008ee80000300800 */
        /* <DEDUP_REMOVED lines=65> */
[----:B----4-:R-:W-:Y:S02]  /*48090*/  IMAD.MOV.U32 R85, RZ, RZ, R74 ;  /* 0x000000ffff557224 */ /* 0x010fe400078e004a */
[----:B------:R-:W-:Y:S02]  /*480a0*/  IMAD.MOV.U32 R84, RZ, RZ, R75 ;  /* 0x000000ffff547224 */ /* 0x000fe400078e004b */
[----:B------:R-:W-:Y:S02]  /*480b0*/  IMAD.MOV.U32 R86, RZ, RZ, R73 ;  /* 0x000000ffff567224 */ /* 0x000fe400078e0049 */
        /* <DEDUP_REMOVED lines=14> */
[----:B------:R-:W4:Y:S01]  /*481a0*/  LDL.LU R95, [R1+0x56c] ;  /* 0x00056c00015f7983 */ /* 0x000f220000300800 */
[C---:B---3--:R-:W-:Y:S08]  /*481b0*/  HMMA.1688.F32.TF32 R100, R232.reuse, R18, R100 ;  /* 0x00000012e864723c */ /* 0x048ff00000081064 */
        /* <DEDUP_REMOVED lines=23> */
[----:B------:R1:W-:Y:S04]  /*48330*/  STL.64 [R1+0x978], R146 ;  /* 0x0009789201007387 */ /* 0x0003e80000100a00 */
        /* <DEDUP_REMOVED lines=11> */
[----:B------:R1:W-:Y:S01]  /*483f0*/  STL.64 [R1+0x948], R134 ;  /* 0x0009488601007387 */ /* 0x0003e20000100a00 */
[C---:B--2---:R-:W-:Y:S03]  /*48400*/  HMMA.1688.F32.TF32 R72, R232.reuse, R14, R72 ;  /* 0x0000000ee848723c */ /* 0x044fe60000081048 */
[----:B-1----:R-:W2:Y:S04]  /*48410*/  LDL.LU.64 R134, [R1+0x3018] ;  /* 0x0030180001867983 */ /* 0x002ea80000300a00 */
[----:B------:R-:W2:Y:S04]  /*48420*/  LDL.LU.64 R132, [R1+0x3010] ;  /* 0x0030100001847983 */ /* 0x000ea80000300a00 */
[----:B------:R-:W-:Y:S04]  /*48430*/  STL.64 [R1+0x930], R128 ;  /* 0x0009308001007387 */ /* 0x000fe80000100a00 */
[----:B------:R1:W-:Y:S01]  /*48440*/  STL.64 [R1+0x938], R130 ;  /* 0x0009388201007387 */ /* 0x0003e20000100a00 */
[----:B------:R-:W-:Y:S03]  /*48450*/  HMMA.1688.F32.TF32 R244, R232, R250, R244 ;  /* 0x000000fae8f4723c */ /* 0x000fe600000810f4 */
        /* <DEDUP_REMOVED lines=12> */
[----:B------:R1:W-:Y:S01]  /*48520*/  STL.64 [R1+0x918], R122 ;  /* 0x0009187a01007387 */ /* 0x0003e20000100a00 */
[C---:B----4-:R-:W-:Y:S03]  /*48530*/  HMMA.1688.F32.TF32 R92, R236.reuse, R10, R92 ;  /* 0x0000000aec5c723c */ /* 0x050fe6000008105c */
[----:B-1----:R-:W4:Y:S04]  /*48540*/  LDL.LU.64 R122, [R1+0x2fe8] ;  /* 0x002fe800017a7983 */ /* 0x002f280000300a00 */
[----:B------:R-:W4:Y:S04]  /*48550*/  LDL.LU.64 R120, [R1+0x2fe0] ;  /* 0x002fe00001787983 */ /* 0x000f280000300a00 */
        /* <DEDUP_REMOVED lines=29> */
[----:B------:R-:W-:Y:S04]  /*48730*/  STL.64 [R1+0x898], R246 ;  /* 0x000898f601007387 */ /* 0x000fe80000100a00 */
        /* <DEDUP_REMOVED lines=24> */
[C---:B--2---:R-:W-:Y:S08]  /*488c0*/  HMMA.1688.F32.TF32 R80, R236.reuse, R38, R80 ;  /* 0x00000026ec50723c */ /* 0x044ff00000081050 */
[C---:B---3--:R-:W-:Y:S11]  /*488d0*/  HMMA.1688.F32.TF32 R76, R236.reuse, R42, R76 ;  /* 0x0000002aec4c723c */ /* 0x048ff6000008104c */
[----:B------:R-:W-:Y:S11]  /*488e0*/  @!UPT UIADD3 URZ, URZ, URZ, URZ ;  /* 0x0000003f3f3ff290 */ /* 0x000ff6000fffe03f */
[----:B------:R-:W-:Y:S01]  /*488f0*/  @!UPT UIADD3 URZ, URZ, URZ, URZ ;  /* 0x0000003f3f3ff290 */ /* 0x000fe2000fffe03f */
        /* <DEDUP_REMOVED lines=18> */
[----:B-1----:R-:W-:Y:S06]  /*48a20*/  HMMA.1688.F32.TF32 R76, R236, R250, R108 ;  /* 0x000000faec4c723c */ /* 0x002fec000008106c */
[----:B------:R-:W-:Y:S04]  /*48a30*/  STL.64 [R1+0x1580], R84 ;  /* 0x0015805401007387 */ /* 0x000fe80000100a00 */
[----:B------:R1:W-:Y:S05]  /*48a40*/  STL.64 [R1+0x1588], R86 ;  /* 0x0015885601007387 */ /* 0x0003ea0000100a00 */
[----:B------:R-:W-:Y:S04]  /*48a50*/  STL.64 [R1+0x1570], R80 ;  /* 0x0015705001007387 */ /* 0x000fe80000100a00 */
[----:B------:R2:W-:Y:S01]  /*48a60*/  STL.64 [R1+0x1578], R82 ;  /* 0x0015785201007387 */ /* 0x0005e20000100a00 */
[C---:B-1----:R-:W-:Y:S03]  /*48a70*/  HMMA.1688.F32.TF32 R84, R232.reuse, R62, R112 ;  /* 0x0000003ee854723c */ /* 0x042fe60000081070 */
[----:B------:R-:W-:Y:S05]  /*48a80*/  STL.64 [R1+0x880], R76 ;  /* 0x0008804c01007387 */ /* 0x000fea0000100a00 */
[C---:B--2---:R-:W-:Y:S01]  /*48a90*/  HMMA.1688.F32.TF32 R80, R232.reuse, R58, R116 ;  /* 0x0000003ae850723c */ /* 0x044fe20000081074 */
[----:B------:R4:W-:Y:S07]  /*48aa0*/  STL.64 [R1+0x888], R78 ;  /* 0x0008884e01007387 */ /* 0x0009ee0000100a00 */
[C---:B----4-:R-:W-:Y:S07]  /*48ab0*/  HMMA.1688.F32.TF32 R76, R232.reuse, R10, R120 ;  /* 0x0000000ae84c723c */ /* 0x050fee0000081078 */
[----:B------:R-:W-:Y:S04]  /*48ac0*/  STL.64 [R1+0x870], R84 ;  /* 0x0008705401007387 */ /* 0x000fe80000100a00 */
[----:B------:R1:W-:Y:S04]  /*48ad0*/  STL.64 [R1+0x878], R86 ;  /* 0x0008785601007387 */ /* 0x0003e80000100a00 */
[----:B------:R-:W-:Y:S04]  /*48ae0*/  STL.64 [R1+0x860], R80 ;  /* 0x0008605001007387 */ /* 0x000fe80000100a00 */
[----:B------:R2:W-:Y:S01]  /*48af0*/  STL.64 [R1+0x868], R82 ;  /* 0x0008685201007387 */ /* 0x0005e20000100a00 */
[C---:B-1----:R-:W-:Y:S03]  /*48b00*/  HMMA.1688.F32.TF32 R84, R232.reuse, R6, R124 ;  /* 0x00000006e854723c */ /* 0x042fe6000008107c */
[----:B------:R-:W-:Y:S05]  /*48b10*/  STL.64 [R1+0x850], R76 ;  /* 0x0008504c01007387 */ /* 0x000fea0000100a00 */
[C---:B--2---:R-:W-:Y:S01]  /*48b20*/  HMMA.1688.F32.TF32 R80, R232.reuse, R54, R128 ;  /* 0x00000036e850723c */ /* 0x044fe20000081080 */
        /* <DEDUP_REMOVED lines=19> */
[----:B-1----:R-:W-:Y:S08]  /*48c60*/  HMMA.1688.F32.TF32 R76, R232, R26, R156 ;  /* 0x0000001ae84c723c */ /* 0x002ff0000008109c */
[----:B------:R-:W-:Y:S01]  /*48c70*/  HMMA.1688.F32.TF32 R244, R236, R62, R72 ;  /* 0x0000003eecf4723c */ /* 0x000fe20000081048 */
[----:B------:R-:W-:Y:S04]  /*48c80*/  LDS R72, [R252+0x66380] ;  /* 0x06638000fc487984 */ /* 0x000fe80000000800 */
[----:B------:R-:W-:Y:S04]  /*48c90*/  LDS R74, [R252+0x67380] ;  /* 0x06738000fc4a7984 */ /* 0x000fe80000000800 */
[----:B------:R-:W-:Y:S04]  /*48ca0*/  LDS R73, [R0+0x66380] ;  /* 0x0663800000497984 */ /* 0x000fe80000000800 */
[----:B------:R-:W1:Y:S04]  /*48cb0*/  LDS R75, [R0+0x67380] ;  /* 0x06738000004b7984 */ /* 0x000e680000000800 */
        /* <DEDUP_REMOVED lines=13> */
[----:B--2---:R-:W-:Y:S03]  /*48d90*/  HMMA.1688.F32.TF32 R84, R232, R250, R172 ;  /* 0x000000fae854723c */ /* 0x004fe600000810ac */
[----:B------:R-:W-:Y:S04]  /*48da0*/  STL.64 [R1+0x780], R76 ;  /* 0x0007804c01007387 */ /* 0x000fe80000100a00 */
[----:B------:R2:W-:Y:S01]  /*48db0*/  STL.64 [R1+0x788], R78 ;  /* 0x0007884e01007387 */ /* 0x0005e20000100a00 */
[C---:B-1----:R-:W-:Y:S08]  /*48dc0*/  HMMA.1688.F32.TF32 R80, R72.reuse, R62, R176 ;  /* 0x0000003e4850723c */ /* 0x042ff000000810b0 */
[C---:B--2---:R-:W-:Y:S08]  /*48dd0*/  HMMA.1688.F32.TF32 R76, R72.reuse, R58, R180 ;  /* 0x0000003a484c723c */ /* 0x044ff000000810b4 */
[C---:B------:R-:W-:Y:S08]  /*48de0*/  HMMA.1688.F32.TF32 R60, R72.reuse, R10, R184 ;  /* 0x0000000a483c723c */ /* 0x040ff000000810b8 */
[C---:B------:R-:W-:Y:S08]  /*48df0*/  HMMA.1688.F32.TF32 R56, R72.reuse, R6, R228 ;  /* 0x000000064838723c */ /* 0x040ff000000810e4 */
[C---:B------:R-:W-:Y:S08]  /*48e00*/  HMMA.1688.F32.TF32 R52, R72.reuse, R54, R188 ;  /* 0x000000364834723c */ /* 0x040ff000000810bc */
[C---:B------:R-:W-:Y:S08]  /*48e10*/  HMMA.1688.F32.TF32 R48, R72.reuse, R50, R192 ;  /* 0x000000324830723c */ /* 0x040ff000000810c0 */
        /* <DEDUP_REMOVED lines=16> */
[----:B-1----:R-:W2:Y:S04]  /*48f20*/  LDL.LU R87, [R1+0x1938] ;  /* 0x0019380001577983 */ /* 0x002ea80000300800 */
[----:B------:R-:W-:Y:S04]  /*48f30*/  STL.64 [R1+0x6f0], R44 ;  /* 0x0006f02c01007387 */ /* 0x000fe80000100a00 */
[----:B------:R1:W-:Y:S04]  /*48f40*/  STL.64 [R1+0x6f8], R46 ;  /* 0x0006f82e01007387 */ /* 0x0003e80000100a00 */
[----:B------:R-:W-:Y:S04]  /*48f50*/  STL.64 [R1+0x6e0], R40 ;  /* 0x0006e02801007387 */ /* 0x000fe80000100a00 */
[----:B------:R3:W-:Y:S01]  /*48f60*/  STL.64 [R1+0x6e8], R42 ;  /* 0x0006e82a01007387 */ /* 0x0007e20000100a00 */
[----:B-1----:R-:W-:Y:S01]  /*48f70*/  HMMA.1688.F32.TF32 R44, R72, R38, R68 ;  /* 0x00000026482c723c */ /* 0x002fe20000081044 */
[----:B------:R-:W-:-:S02]  /*48f80*/  IMAD.MOV.U32 R82, RZ, RZ, R5 ;  /* 0x000000ffff527224 */ /* 0x000fc400078e0005 */
[----:B------:R-:W-:Y:S01]  /*48f90*/  LDS R229, [R3+0x68200] ;  /* 0x0682000003e57984 */ /* 0x000fe20000000800 */
[----:B------:R-:W-:Y:S02]  /*48fa0*/  IMAD.MOV.U32 R83, RZ, RZ, R4 ;  /* 0x000000ffff537224 */ /* 0x000fe400078e0004 */
[----:B------:R-:W-:Y:S01]  /*48fb0*/  IMAD.MOV.U32 R80, RZ, RZ, R9 ;  /* 0x000000ffff507224 */ /* 0x000fe200078e0009 */
[----:B------:R-:W-:Y:S01]  /*48fc0*/  LDS R231, [R3+0x69200] ;  /* 0x0692000003e77984 */ /* 0x000fe20000000800 */
[C---:B---3--:R-:W-:Y:S01]  /*48fd0*/  HMMA.1688.F32.TF32 R40, R72.reuse, R34, R204 ;  /* 0x000000224828723c */ /* 0x048fe200000810cc */
[----:B------:R-:W-:Y:S01]  /*48fe0*/  IMAD.MOV.U32 R81, RZ, RZ, R8 ;  /* 0x000000ffff517224 */ /* 0x000fe200078e0008 */
[----:B------:R-:W-:Y:S01]  /*48ff0*/  MOV R77, R16 ;  /* 0x00000010004d7202 */ /* 0x000fe20000000f00 */
[----:B------:R-:W-:Y:S01]  /*49000*/  IMAD.MOV.U32 R76, RZ, RZ, R17 ;  /* 0x000000ffff4c7224 */ /* 0x000fe200078e0011 */
[----:B------:R-:W-:Y:S04]  /*49010*/  LDS R68, [R252+0x68000] ;  /* 0x06800000fc447984 */ /* 0x000fe80000000800 */
[C---:B------:R-:W-:Y:S08]  /*49020*/  HMMA.1688.F32.TF32 R36, R72.reuse, R30, R208 ;  /* 0x0000001e4824723c */ /* 0x040ff000000810d0 */
[C---:B------:R-:W-:Y:S01]  /*49030*/  HMMA.1688.F32.TF32 R248, R72.reuse, R250, R64 ;  /* 0x000000fa48f8723c */ /* 0x040fe20000081040 */
[----:B------:R-:W-:Y:S01]  /*49040*/  IMAD.MOV.U32 R78, RZ, RZ, R13 ;  /* 0x000000ffff4e7224 */ /* 0x000fe200078e000d */
[----:B------:R-:W-:Y:S06]  /*49050*/  LDS R70, [R252+0x69000] ;  /* 0x06900000fc467984 */ /* 0x000fec0000000800 */
        /* <DEDUP_REMOVED lines=8> */
[----:B------:R-:W-:Y:S01]  /*490e0*/  STL.64 [R1+0x6b0], R36 ;  /* 0x0006b02401007387 */ /* 0x000fe20000100a00 */
[----:B------:R-:W-:-:S03]  /*490f0*/  IMAD.MOV.U32 R0, RZ, RZ, R23 ;  /* 0x000000ffff007224 */ /* 0x000fc600078e0017 */
[----:B------:R-:W-:Y:S04]  /*49100*/  STL.64 [R1+0x6b8], R38 ;  /* 0x0006b82601007387 */ /* 0x000fe80000100a00 */
[----:B------:R-:W-:Y:S01]  /*49110*/  STL.64 [R1+0x6a0], R32 ;  /* 0x0006a02001007387 */ /* 0x000fe20000100a00 */
[----:B------:R-:W-:-:S03]  /*49120*/  IMAD.MOV.U32 R2, RZ, RZ, R22 ;  /* 0x000000ffff027224 */ /* 0x000fc600078e0016 */
[----:B------:R-:W-:Y:S04]  /*49130*/  STL.64 [R1+0x6a8], R34 ;  /* 0x0006a82201007387 */ /* 0x000fe80000100a00 */
[----:B------:R-:W-:Y:S04]  /*49140*/  STL.64 [R1+0x690], R28 ;  /* 0x0006901c01007387 */ /* 0x000fe80000100a00 */
[----:B------:R-:W-:Y:S04]  /*49150*/  STL.64 [R1+0x698], R30 ;  /* 0x0006981e01007387 */ /* 0x000fe80000100a00 */
[----:B------:R-:W-:Y:S04]  /*49160*/  STL.64 [R1+0x680], R24 ;  /* 0x0006801801007387 */ /* 0x000fe80000100a00 */
[----:B------:R-:W-:Y:S04]  /*49170*/  STL.64 [R1+0x688], R26 ;  /* 0x0006881a01007387 */ /* 0x000fe80000100a00 */
[----:B------:R-:W-:Y:S04]  /*49180*/  STL.64 [R1+0x670], R20 ;  /* 0x0006701401007387 */ /* 0x000fe80000100a00 */
[----:B------:R1:W-:Y:S04]  /*49190*/  STL [R1+0x2f08], R0 ;  /* 0x002f080001007387 */ /* 0x0003e80000100800 */
[----:B------:R-:W-:Y:S04]  /*491a0*/  LDS R73, [R3+0x68000] ;  /* 0x0680000003497984 */ /* 0x000fe80000000800 */
[----:B------:R-:W-:Y:S04]  /*491b0*/  LDS R75, [R3+0x69000] ;  /* 0x06900000034b7984 */ /* 0x000fe80000000800 */
[----:B-1----:R-:W3:Y:S04]  /*491c0*/  LDL R0, [R1+0x820] ;  /* 0x0008200001007983 */ /* 0x002ee80000100800 */
[----:B------:R1:W-:Y:S04]  /*491d0*/  STL [R1+0x2eb0], R2 ;  /* 0x002eb00201007387 */ /* 0x0003e80000100800 */
[----:B-1----:R-:W4:Y:S04]  /*491e0*/  LDL R2, [R1+0x824] ;  /* 0x0008240001027983 */ /* 0x002f280000100800 */
[----:B------:R-:W-:Y:S01]  /*491f0*/  STL [R1+0x2e9c], R248 ;  /* 0x002e9cf801007387 */ /* 0x000fe20000100800 */
[----:B------:R-:W-:-:S03]  /*49200*/  IMAD.MOV.U32 R79, RZ, RZ, R12 ;  /* 0x000000ffff4f7224 */ /* 0x000fc600078e000c */
[----:B------:R-:W-:Y:S04]  /*49210*/  STL [R1+0x2e98], R249 ;  /* 0x002e98f901007387 */ /* 0x000fe80000100800 */
[----:B------:R-:W-:Y:S04]  /*49220*/  STL [R1+0x2e94], R250 ;  /* 0x002e94fa01007387 */ /* 0x000fe80000100800 */
[----:B------:R-:W-:Y:S04]  /*49230*/  STL [R1+0x2e90], R251 ;  /* 0x002e90fb01007387 */ /* 0x000fe80000100800 */
[----:B--2---:R-:W1:Y:S04]  /*49240*/  LDSM.16.M88.4 R4, [R87+0x80] ;  /* 0x000080005704783b */ /* 0x004e680000000200 */
[----:B------:R-:W2:Y:S04]  /*49250*/  LDSM.16.M88.4 R8, [R87+0x2080] ;  /* 0x002080005708783b */ /* 0x000ea80000000200 */
        /* <DEDUP_REMOVED lines=8> */
[----:B------:R-:W-:Y:S04]  /*492e0*/  LDSM.16.M88.4 R48, [R87+0x16080] ;  /* 0x016080005730783b */ /* 0x000fe80000000200 */
[----:B------:R-:W-:Y:S04]  /*492f0*/  LDSM.16.M88.4 R52, [R87+0x18080] ;  /* 0x018080005734783b */ /* 0x000fe80000000200 */
[----:B------:R-:W-:Y:S04]  /*49300*/  LDSM.16.M88.4 R56, [R87+0x1a080] ;  /* 0x01a080005738783b */ /* 0x000fe80000000200 */
[----:B------:R-:W-:Y:S04]  /*49310*/  LDSM.16.M88.4 R60, [R87+0x1c080] ;  /* 0x01c08000573c783b */ /* 0x000fe80000000200 */
[----:B------:R-:W-:Y:S04]  /*49320*/  LDSM.16.M88.4 R64, [R87+0x1e080] ;  /* 0x01e080005740783b */ /* 0x000fe80000000200 */
[----:B-1----:R-:W-:Y:S04]  /*49330*/  STL [R1+0x2ea4], R6 ;  /* 0x002ea40601007387 */ /* 0x002fe80000100800 */
[----:B------:R-:W-:Y:S04]  /*49340*/  STL [R1+0x2ea0], R7 ;  /* 0x002ea00701007387 */ /* 0x000fe80000100800 */
[----:B--2---:R-:W-:Y:S04]  /*49350*/  STL [R1+0x2eac], R10 ;  /* 0x002eac0a01007387 */ /* 0x004fe80000100800 */
        /* <DEDUP_REMOVED lines=10> */
[----:B---3--:R-:W-:Y:S04]  /*49400*/  LDS R69, [R0+0x68000] ;  /* 0x0680000000457984 */ /* 0x008fe80000000800 */
[----:B------:R-:W-:Y:S04]  /*49410*/  LDS R71, [R0+0x69000] ;  /* 0x0690000000477984 */ /* 0x000fe80000000800 */
[----:B----4-:R-:W-:Y:S04]  /*49420*/  LDS R72, [R2+0x68000] ;  /* 0x0680000002487984 */ /* 0x010fe80000000800 */
[----:B------:R-:W1:Y:S04]  /*49430*/  LDS R74, [R2+0x69000] ;  /* 0x06900000024a7984 */ /* 0x000e680000000800 */
[----:B------:R-:W-:Y:S04]  /*49440*/  STL [R1+0x2d7c], R35 ;  /* 0x002d7c2301007387 */ /* 0x000fe80000100800 */
[----:B------:R-:W-:Y:S04]  /*49450*/  STL [R1+0x2da4], R38 ;  /* 0x002da42601007387 */ /* 0x000fe80000100800 */
[----:B------:R-:W-:Y:S04]  /*49460*/  STL [R1+0x2d78], R39 ;  /* 0x002d782701007387 */ /* 0x000fe80000100800 */
[----:B------:R-:W-:Y:S04]  /*49470*/  STL [R1+0x2dac], R42 ;  /* 0x002dac2a01007387 */ /* 0x000fe80000100800 */
[----:B------:R-:W-:Y:S04]  /*49480*/  STL [R1+0x2da8], R43 ;  /* 0x002da82b01007387 */ /* 0x000fe80000100800 */
[----:B------:R-:W-:Y:S04]  /*49490*/  STL [R1+0x2db4], R46 ;  /* 0x002db42e01007387 */ /* 0x000fe80000100800 */
[----:B------:R-:W-:Y:S04]  /*494a0*/  STL [R1+0x2db0], R47 ;  /* 0x002db02f01007387 */ /* 0x000fe80000100800 */
[----:B------:R2:W3:Y:S04]  /*494b0*/  LDSM.16.M88.4 R12, [R87+0x4080] ;  /* 0x00408000570c783b */ /* 0x0004e80000000200 */
[----:B------:R-:W-:Y:S01]  /*494c0*/  LDS R228, [R2+0x68200] ;  /* 0x0682000002e47984 */ /* 0x000fe20000000800 */
[C---:B-1----:R-:W-:Y:S03]  /*494d0*/  HMMA.1688.F32.TF32 R80, R72.reuse, R4, R80 ;  /* 0x000000044850723c */ /* 0x042fe60000081050 */
[----:B------:R-:W-:Y:S05]  /*494e0*/  LDS R230, [R2+0x69200] ;  /* 0x0692000002e67984 */ /* 0x000fea0000000800 */
[----:B------:R-:W-:Y:S01]  /*494f0*/  HMMA.1688.F32.TF32 R76, R72, R8, R76 ;  /* 0x00000008484c723c */ /* 0x000fe2000008104c */
[----:B------:R-:W-:Y:S04]  /*49500*/  STL [R1+0x2dbc], R50 ;  /* 0x002dbc3201007387 */ /* 0x000fe80000100800 */
[----:B------:R-:W-:Y:S04]  /*49510*/  STL [R1+0x2db8], R51 ;  /* 0x002db83301007387 */ /* 0x000fe80000100800 */
[----:B------:R-:W-:Y:S04]  /*49520*/  STL [R1+0x2dc4], R54 ;  /* 0x002dc43601007387 */ /* 0x000fe80000100800 */
[----:B------:R-:W-:Y:S04]  /*49530*/  STL [R1+0x2dc0], R55 ;  /* 0x002dc03701007387 */ /* 0x000fe80000100800 */
[----:B------:R-:W-:Y:S04]  /*49540*/  STL [R1+0x2dcc], R58 ;  /* 0x002dcc3a01007387 */ /* 0x000fe80000100800 */
[----:B------:R-:W-:Y:S04]  /*49550*/  STL [R1+0x2dc8], R59 ;  /* 0x002dc83b01007387 */ /* 0x000fe80000100800 */
[----:B------:R-:W-:Y:S04]  /*49560*/  STL [R1+0x2dd4], R62 ;  /* 0x002dd43e01007387 */ /* 0x000fe80000100800 */
[----:B------:R-:W-:Y:S01]  /*49570*/  STL [R1+0x2dd0], R63 ;  /* 0x002dd03f01007387 */ /* 0x000fe20000100800 */
[----:B------:R-:W-:-:S03]  /*49580*/  IMAD.MOV.U32 R10, RZ, RZ, R76 ;  /* 0x000000ffff0a7224 */ /* 0x000fc600078e004c */
[----:B------:R-:W-:Y:S01]  /*49590*/  STL [R1+0x2ddc], R66 ;  /* 0x002ddc4201007387 */ /* 0x000fe20000100800 */
[----:B------:R-:W-:-:S03]  /*495a0*/  IMAD.MOV.U32 R11, RZ, RZ, R77 ;  /* 0x000000ffff0b7224 */ /* 0x000fc600078e004d */
[----:B------:R-:W-:Y:S01]  /*495b0*/  STL [R1+0x2dd8], R67 ;  /* 0x002dd84301007387 */ /* 0x000fe20000100800 */
[----:B------:R-:W-:-:S03]  /*495c0*/  IMAD.MOV.U32 R6, RZ, RZ, R78 ;  /* 0x000000ffff067224 */ /* 0x000fc600078e004e */
[----:B------:R1:W-:Y:S01]  /*495d0*/  STL.64 [R1+0xf0], R80 ;  /* 0x0000f05001007387 */ /* 0x0003e20000100a00 */
[----:B------:R-:W-:-:S03]  /*495e0*/  IMAD.MOV.U32 R7, RZ, RZ, R79 ;  /* 0x000000ffff077224 */ /* 0x000fc600078e004f */
[----:B------:R4:W-:Y:S04]  /*495f0*/  STL.64 [R1+0xf8], R82 ;  /* 0x0000f85201007387 */ /* 0x0009e80000100a00 */
[----:B------:R-:W3:Y:S04]  /*49600*/  LDL.LU R76, [R1+0x14d0] ;  /* 0x0014d000014c7983 */ /* 0x000ee80000300800 */
[----:B------:R-:W3:Y:S04]  /*49610*/  LDL.LU R77, [R1+0x14d4] ;  /* 0x0014d400014d7983 */ /* 0x000ee80000300800 */
[----:B------:R-:W3:Y:S04]  /*49620*/  LDL.LU R78, [R1+0x14d8] ;  /* 0x0014d800014e7983 */ /* 0x000ee80000300800 */
[----:B------:R-:W3:Y:S04]  /*49630*/  LDL.LU R79, [R1+0x14dc] ;  /* 0x0014dc00014f7983 */ /* 0x000ee80000300800 */
[----:B------:R-:W3:Y:S04]  /*49640*/  LDL.LU R84, [R1+0x14f0] ;  /* 0x0014f00001547983 */ /* 0x000ee80000300800 */
[----:B------:R-:W3:Y:S04]  /*49650*/  LDL.LU R85, [R1+0x14f4] ;  /* 0x0014f40001557983 */ /* 0x000ee80000300800 */
[----:B------:R-:W3:Y:S04]  /*49660*/  LDL.LU R86, [R1+0x14f8] ;  /* 0x0014f80001567983 */ /* 0x000ee80000300800 */
[----:B--2---:R-:W2:Y:S04]  /*49670*/  LDL.LU R87, [R1+0x14fc] ;  /* 0x0014fc0001577983 */ /* 0x004ea80000300800 */
        /* <DEDUP_REMOVED lines=40> */
[C---:B---3--:R-:W-:Y:S11]  /*49900*/  HMMA.1688.F32.TF32 R116, R72.reuse, R12, R116 ;  /* 0x0000000c4874723c */ /* 0x048ff60000081074 */
[----:B------:R-:W-:Y:S11]  /*49910*/  @!UPT UIADD3 URZ, URZ, URZ, URZ ;  /* 0x0000003f3f3ff290 */ /* 0x000ff6000fffe03f */
[----:B------:R-:W-:Y:S02]  /*49920*/  @!UPT UIADD3 URZ, URZ, URZ, URZ ;  /* 0x0000003f3f3ff290 */ /* 0x000fe4000fffe03f */
[----:B------:R-:W-:Y:S01]  /*49930*/  IMAD.MOV.U32 R248, RZ, RZ, R116 ;  /* 0x000000fffff87224 */ /* 0x000fe200078e0074 */
[----:B------:R-:W-:Y:S01]  /*49940*/  MOV R249, R117 ;  /* 0x0000007500f97202 */ /* 0x000fe20000000f00 */
[----:B------:R-:W-:Y:S02]  /*49950*/  IMAD.MOV.U32 R250, RZ, RZ, R118 ;  /* 0x000000fffffa7224 */ /* 0x000fe400078e0076 */
[----:B------:R-:W-:Y:S02]  /*49960*/  IMAD.MOV.U32 R251, RZ, RZ, R119 ;  /* 0x000000fffffb7224 */ /* 0x000fe400078e0077 */
[C---:B--2---:R-:W-:Y:S08]  /*49970*/  HMMA.1688.F32.TF32 R116, R72.reuse, R20, R236 ;  /* 0x000000144874723c */ /* 0x044ff000000810ec */
        /* <DEDUP_REMOVED lines=15> */
[----:B------:R-:W-:Y:S04]  /*49a70*/  STL.64 [R1+0x80], R104 ;  /* 0x0000806801007387 */ /* 0x000fe80000100a00 */
[----:B------:R-:W-:Y:S04]  /*49a80*/  STL.64 [R1+0x88], R106 ;  /* 0x0000886a01007387 */ /* 0x000fe80000100a00 */
[----:B------:R-:W2:Y:S01]  /*49a90*/  LDL.LU R85, [R1+0x1484] ;  /* 0x0014840001557983 */ /* 0x000ea20000300800 */
[C---:B------:R-:W-:Y:S03]  /*49aa0*/  HMMA.1688.F32.TF32 R100, R72.reuse, R36, R100 ;  /* 0x000000244864723c */ /* 0x040fe60000081064 */
[----:B------:R-:W2:Y:S04]  /*49ab0*/  LDL.LU R86, [R1+0x1488] ;  /* 0x0014880001567983 */ /* 0x000ea80000300800 */
[----:B------:R-:W2:Y:S01]  /*49ac0*/  LDL.LU R87, [R1+0x148c] ;  /* 0x00148c0001577983 */ /* 0x000ea20000300800 */
[C---:B------:R-:W-:Y:S11]  /*49ad0*/  HMMA.1688.F32.TF32 R76, R72.reuse, R40, R76 ;  /* 0x00000028484c723c */ /* 0x040ff6000008104c */
[----:B------:R-:W-:Y:S04]  /*49ae0*/  @!UPT UIADD3 URZ, URZ, URZ, URZ ;  /* 0x0000003f3f3ff290 */ /* 0x000fe8000fffe03f */
[----:B------:R-:W-:Y:S04]  /*49af0*/  STL.64 [R1+0x70], R100 ;  /* 0x0000706401007387 */ /* 0x000fe80000100a00 */
[----:B------:R-:W-:Y:S04]  /*49b00*/  STL.64 [R1+0x78], R102 ;  /* 0x0000786601007387 */ /* 0x000fe80000100a00 */
[----:B------:R1:W-:Y:S01]  /*49b10*/  STL.64 [R1+0x60], R76 ;  /* 0x0000604c01007387 */ /* 0x0003e20000100a00 */
[----:B------:R-:W-:Y:S02]  /*49b20*/  IMAD.MOV.U32 R66, RZ, RZ, R78 ;  /* 0x000000ffff427224 */ /* 0x000fe400078e004e */
[----:B------:R-:W-:Y:S01]  /*49b30*/  IMAD.MOV.U32 R67, RZ, RZ, R79 ;  /* 0x000000ffff437224 */ /* 0x000fe200078e004f */
[----:B-1----:R-:W3:Y:S04]  /*49b40*/  LDL.LU R76, [R1+0xcd0] ;  /* 0x000cd000014c7983 */ /* 0x002ee80000300800 */
[----:B------:R-:W3:Y:S04]  /*49b50*/  LDL.LU R77, [R1+0xcd4] ;  /* 0x000cd400014d7983 */ /* 0x000ee80000300800 */
[----:B------:R-:W3:Y:S04]  /*49b60*/  LDL.LU R78, [R1+0xcd8] ;  /* 0x000cd800014e7983 */ /* 0x000ee80000300800 */
[----:B------:R-:W3:Y:S01]  /*49b70*/  LDL.LU R79, [R1+0xcdc] ;  /* 0x000cdc00014f7983 */ /* 0x000ee20000300800 */
[C---:B----4-:R-:W-:Y:S08]  /*49b80*/  HMMA.1688.F32.TF32 R92, R72.reuse, R48, R92 ;  /* 0x00000030485c723c */ /* 0x050ff0000008105c */
[C---:B------:R-:W-:Y:S08]  /*49b90*/  HMMA.1688.F32.TF32 R96, R72.reuse, R44, R96 ;  /* 0x0000002c4860723c */ /* 0x040ff00000081060 */
[C---:B------:R-:W-:Y:S08]  /*49ba0*/  HMMA.1688.F32.TF32 R88, R72.reuse, R52, R88 ;  /* 0x000000344858723c */ /* 0x040ff00000081058 */
[----:B------:R-:W-:Y:S01]  /*49bb0*/  HMMA.1688.F32.TF32 R80, R72, R56, R80 ;  /* 0x000000384850723c */ /* 0x000fe20000081050 */
[----:B------:R1:W-:Y:S04]  /*49bc0*/  STL [R1+0x2de4], R67 ;  /* 0x002de44301007387 */ /* 0x0003e80000100800 */
[----:B------:R4:W-:Y:S04]  /*49bd0*/  STL [R1+0x2de0], R66 ;  /* 0x002de04201007387 */ /* 0x0009e80000100800 */
[----:B------:R-:W-:Y:S01]  /*49be0*/  STL.64 [R1+0x50], R96 ;  /* 0x0000506001007387 */ /* 0x000fe20000100a00 */
[----:B-1----:R-:W-:-:S02]  /*49bf0*/  IMAD.MOV.U32 R67, RZ, RZ, R94 ;  /* 0x000000ffff437224 */ /* 0x002fc400078e005e */
[----:B----4-:R-:W-:Y:S01]  /*49c00*/  IMAD.MOV.U32 R66, RZ, RZ, R95 ;  /* 0x000000ffff427224 */ /* 0x010fe200078e005f */
[----:B------:R-:W-:Y:S04]  /*49c10*/  STL.64 [R1+0x58], R98 ;  /* 0x0000586201007387 */ /* 0x000fe80000100a00 */
[----:B------:R-:W-:Y:S04]  /*49c20*/  STL.64 [R1+0x40], R92 ;  /* 0x0000405c01007387 */ /* 0x000fe80000100a00 */
[----:B------:R-:W-:Y:S03]  /*49c30*/  STL [R1+0x2dec], R66 ;  /* 0x002dec4201007387 */ /* 0x000fe60000100800 */
[----:B------:R-:W-:Y:S01]  /*49c40*/  IMAD.MOV.U32 R62, RZ, RZ, R80 ;  /* 0x000000ffff3e7224 */ /* 0x000fe200078e0050 */
[----:B------:R1:W-:Y:S01]  /*49c50*/  STL [R1+0x2de8], R67 ;  /* 0x002de84301007387 */ /* 0x0003e20000100800 */
[----:B------:R-:W-:-:S03]  /*49c60*/  IMAD.MOV.U32 R59, RZ, RZ, R83 ;  /* 0x000000ffff3b7224 */ /* 0x000fc600078e0053 */
[----:B------:R4:W-:Y:S01]  /*49c70*/  STL.64 [R1+0x30], R88 ;  /* 0x0000305801007387 */ /* 0x0009e20000100a00 */
[----:B------:R-:W-:Y:S02]  /*49c80*/  IMAD.MOV.U32 R63, RZ, RZ, R81 ;  /* 0x000000ffff3f7224 */ /* 0x000fe400078e0051 */
[----:B------:R-:W-:Y:S01]  /*49c90*/  IMAD.MOV.U32 R58, RZ, RZ, R82 ;  /* 0x000000ffff3a7224 */ /* 0x000fe200078e0052 */
[----:B------:R1:W-:Y:S04]  /*49ca0*/  STL.64 [R1+0x38], R90 ;  /* 0x0000385a01007387 */ /* 0x0003e80000100a00 */
[----:B------:R-:W3:Y:S04]  /*49cb0*/  LDL.LU R80, [R1+0x1470] ;  /* 0x0014700001507983 */ /* 0x000ee80000300800 */
[----:B------:R-:W3:Y:S04]  /*49cc0*/  LDL.LU R81, [R1+0x1474] ;  /* 0x0014740001517983 */ /* 0x000ee80000300800 */
[----:B------:R-:W3:Y:S04]  /*49cd0*/  LDL.LU R82, [R1+0x1478] ;  /* 0x0014780001527983 */ /* 0x000ee80000300800 */
[----:B------:R-:W3:Y:S04]  /*49ce0*/  LDL.LU R83, [R1+0x147c] ;  /* 0x00147c0001537983 */ /* 0x000ee80000300800 */
[----:B------:R1:W-:Y:S04]  /*49cf0*/  STL [R1+0x2dfc], R59 ;  /* 0x002dfc3b01007387 */ /* 0x0003e80000100800 */
[----:B------:R1:W-:Y:S04]  /*49d00*/  STL [R1+0x2df8], R58 ;  /* 0x002df83a01007387 */ /* 0x0003e80000100800 */
[----:B------:R1:W-:Y:S04]  /*49d10*/  STL [R1+0x2df4], R63 ;  /* 0x002df43f01007387 */ /* 0x0003e80000100800 */
[----:B------:R1:W-:Y:S01]  /*49d20*/  STL [R1+0x2df0], R62 ;  /* 0x002df03e01007387 */ /* 0x0003e20000100800 */
[C---:B--2---:R-:W-:Y:S11]  /*49d30*/  HMMA.1688.F32.TF32 R84, R72.reuse, R60, R84 ;  /* 0x0000003c4854723c */ /* 0x044ff60000081054 */
[----:B------:R-:W-:Y:S11]  /*49d40*/  @!UPT UIADD3 URZ, URZ, URZ, URZ ;  /* 0x0000003f3f3ff290 */ /* 0x000ff6000fffe03f */
[----:B------:R-:W-:Y:S01]  /*49d50*/  @!UPT UIADD3 URZ, URZ, URZ, URZ ;  /* 0x0000003f3f3ff290 */ /* 0x000fe2000fffe03f */
[----:B------:R2:W-:Y:S01]  /*49d60*/  STL.64 [R1+0x10], R84 ;  /* 0x0000105401007387 */ /* 0x0005e20000100a00 */
[----:B-1----:R-:W-:Y:S01]  /*49d70*/  MOV R67, R87 ;  /* 0x0000005700437202 */ /* 0x002fe20000000f00 */
[----:B------:R-:W-:Y:S02]  /*49d80*/  IMAD.MOV.U32 R66, RZ, RZ, R86 ;  /* 0x000000ffff427224 */ /* 0x000fe400078e0056 */
[----:B----4-:R-:W4:Y:S04]  /*49d90*/  LDL.LU R88, [R1+0x1460] ;  /* 0x0014600001587983 */ /* 0x010f280000300800 */
[----:B------:R-:W4:Y:S04]  /*49da0*/  LDL.LU R89, [R1+0x1464] ;  /* 0x0014640001597983 */ /* 0x000f280000300800 */
[----:B------:R-:W4:Y:S04]  /*49db0*/  LDL.LU R90, [R1+0x1468] ;  /* 0x00146800015a7983 */ /* 0x000f280000300800 */
[----:B------:R-:W4:Y:S04]  /*49dc0*/  LDL.LU R91, [R1+0x146c] ;  /* 0x00146c00015b7983 */ /* 0x000f280000300800 */
[----:B------:R-:W-:Y:S04]  /*49dd0*/  STL [R1+0x2e04], R67 ;  /* 0x002e044301007387 */ /* 0x000fe80000100800 */
[----:B------:R-:W-:Y:S01]  /*49de0*/  STL [R1+0x2e00], R66 ;  /* 0x002e004201007387 */ /* 0x000fe20000100800 */
[----:B---3--:R-:W-:Y:S03]  /*49df0*/  HMMA.1688.F32.TF32 R72, R72, R64, R76 ;  /* 0x000000404848723c */ /* 0x008fe6000008104c */
[----:B------:R-:W3:Y:S04]  /*49e00*/  LDL.LU R76, [R1+0x1450] ;  /* 0x00145000014c7983 */ /* 0x000ee80000300800 */
[----:B------:R-:W3:Y:S04]  /*49e10*/  LDL.LU R77, [R1+0x1454] ;  /* 0x00145400014d7983 */ /* 0x000ee80000300800 */
[----:B------:R-:W3:Y:S04]  /*49e20*/  LDL.LU R78, [R1+0x1458] ;  /* 0x00145800014e7983 */ /* 0x000ee80000300800 */
[----:B------:R-:W3:Y:S09]  /*49e30*/  LDL.LU R79, [R1+0x145c] ;  /* 0x00145c00014f7983 */ /* 0x000ef20000300800 */
[----:B------:R-:W-:-:S02]  /*49e40*/  IMAD.MOV.U32 R59, RZ, RZ, R72 ;  /* 0x000000ffff3b7224 */ /* 0x000fc400078e0048 */
[----:B------:R-:W-:Y:S01]  /*49e50*/  IMAD.MOV.U32 R58, RZ, RZ, R73 ;  /* 0x000000ffff3a7224 */ /* 0x000fe200078e0049 */
[----:B------:R-:W-:Y:S01]  /*49e60*/  LDS R72, [R2+0x68080] ;  /* 0x0680800002487984 */ /* 0x000fe20000000800 */
[----:B------:R-:W-:Y:S02]  /*49e70*/  IMAD.MOV.U32 R63, RZ, RZ, R74 ;  /* 0x000000ffff3f7224 */ /* 0x000fe400078e004a */
[----:B------:R-:W-:Y:S01]  /*49e80*/  IMAD.MOV.U32 R62, RZ, RZ, R75 ;  /* 0x000000ffff3e7224 */ /* 0x000fe200078e004b */
[----:B------:R-:W-:Y:S04]  /*49e90*/  STL [R1+0x2e14], R59 ;  /* 0x002e143b01007387 */ /* 0x000fe80000100800 */
[----:B------:R-:W-:Y:S04]  /*49ea0*/  STL [R1+0x2e10], R58 ;  /* 0x002e103a01007387 */ /* 0x000fe80000100800 */
[----:B------:R1:W-:Y:S04]  /*49eb0*/  STL [R1+0x2e0c], R63 ;  /* 0x002e0c3f01007387 */ /* 0x0003e80000100800 */
[----:B------:R1:W-:Y:S04]  /*49ec0*/  STL [R1+0x2e08], R62 ;  /* 0x002e083e01007387 */ /* 0x0003e80000100800 */
[----:B--2---:R-:W2:Y:S04]  /*49ed0*/  LDL.LU R84, [R1+0x1440] ;  /* 0x0014400001547983 */ /* 0x004ea80000300800 */
[----:B------:R-:W2:Y:S04]  /*49ee0*/  LDL.LU R85, [R1+0x1444] ;  /* 0x0014440001557983 */ /* 0x000ea80000300800 */
[----:B------:R-:W2:Y:S04]  /*49ef0*/  LDL.LU R86, [R1+0x1448] ;  /* 0x0014480001567983 */ /* 0x000ea80000300800 */
[----:B------:R-:W2:Y:S04]  /*49f00*/  LDL.LU R87, [R1+0x144c] ;  /* 0x00144c0001577983 */ /* 0x000ea80000300800 */
[----:B------:R-:W-:Y:S04]  /*49f10*/  LDS R74, [R2+0x69080] ;  /* 0x06908000024a7984 */ /* 0x000fe80000000800 */
[----:B------:R-:W-:Y:S04]  /*49f20*/  LDS R73, [R3+0x68080] ;  /* 0x0680800003497984 */ /* 0x000fe80000000800 */
[----:B------:R-:W1:Y:S01]  /*49f30*/  LDS R75, [R3+0x69080] ;  /* 0x06908000034b7984 */ /* 0x000e620000000800 */
[C---:B------:R-:W-:Y:S11]  /*49f40*/  HMMA.1688.F32.TF32 R80, R68.reuse, R4, R80 ;  /* 0x000000044450723c */ /* 0x040ff60000081050 */
[----:B------:R-:W-:Y:S11]  /*49f50*/  @!UPT UIADD3 URZ, URZ, URZ, URZ ;  /* 0x0000003f3f3ff290 */ /* 0x000ff6000fffe03f */
[----:B------:R-:W-:Y:S02]  /*49f60*/  @!UPT UIADD3 URZ, URZ, URZ, URZ ;  /* 0x0000003f3f3ff290 */ /* 0x000fe4000fffe03f */
[----:B------:R-:W-:Y:S02]  /*49f70*/  IMAD.MOV.U32 R54, RZ, RZ, R80 ;  /* 0x000000ffff367224 */ /* 0x000fe400078e0050 */
[----:B------:R-:W-:Y:S01]  /*49f80*/  IMAD.MOV.U32 R55, RZ, RZ, R81 ;  /* 0x000000ffff377224 */ /* 0x000fe200078e0051 */
[----:B------:R-:W2:Y:S01]  /*49f90*/  LDL.LU R80, [R1+0x1430] ;  /* 0x0014300001507983 */ /* 0x000ea20000300800 */
[----:B------:R-:W-:Y:S02]  /*49fa0*/  IMAD.MOV.U32 R50, RZ, RZ, R82 ;  /* 0x000000ffff327224 */ /* 0x000fe400078e0052 */
[----:B------:R-:W-:Y:S01]  /*49fb0*/  IMAD.MOV.U32 R51, RZ, RZ, R83 ;  /* 0x000000ffff337224 */ /* 0x000fe200078e0053 */
[----:B------:R-:W2:Y:S04]  /*49fc0*/  LDL.LU R81, [R1+0x1434] ;  /* 0x0014340001517983 */ /* 0x000ea80000300800 */
[----:B------:R-:W2:Y:S04]  /*49fd0*/  LDL.LU R82, [R1+0x1438] ;  /* 0x0014380001527983 */ /* 0x000ea80000300800 */
[----:B------:R-:W2:Y:S04]  /*49fe0*/  LDL.LU R83, [R1+0x143c] ;  /* 0x00143c0001537983 */ /* 0x000ea80000300800 */
[----:B------:R-:W-:Y:S04]  /*49ff0*/  STL [R1+0x2e24], R51 ;  /* 0x002e243301007387 */ /* 0x000fe80000100800 */
[----:B------:R-:W-:Y:S04]  /*4a000*/  STL [R1+0x2e20], R50 ;  /* 0x002e203201007387 */ /* 0x000fe80000100800 */
[----:B------:R-:W-:Y:S04]  /*4a010*/  STL [R1+0x2e1c], R55 ;  /* 0x002e1c3701007387 */ /* 0x000fe80000100800 */
[----:B------:R1:W-:Y:S01]  /*4a020*/  STL [R1+0x2e18], R54 ;  /* 0x002e183601007387 */ /* 0x0003e20000100800 */
[C---:B----4-:R-:W-:Y:S08]  /*4a030*/  HMMA.1688.F32.TF32 R88, R68.reuse, R8, R88 ;  /* 0x000000084458723c */ /* 0x050ff00000081058 */
[----:B---3--:R-:W-:Y:S11]  /*4a040*/  HMMA.1688.F32.TF32 R76, R68, R12, R76 ;  /* 0x0000000c444c723c */ /* 0x008ff6000008104c */
[----:B------:R-:W-:Y:S05]  /*4a050*/  @!UPT UIADD3 URZ, URZ, URZ, URZ ;  /* 0x0000003f3f3ff290 */ /* 0x000fea000fffe03f */
[----:B------:R-:W-:Y:S01]  /*4a060*/  MOV R43, R91 ;  /* 0x0000005b002b7202 */ /* 0x000fe20000000f00 */
[----:B------:R-:W-:Y:S02]  /*4a070*/  IMAD.MOV.U32 R42, RZ, RZ, R90 ;  /* 0x000000ffff2a7224 */ /* 0x000fe400078e005a */
[----:B------:R-:W-:Y:S02]  /*4a080*/  IMAD.MOV.U32 R47, RZ, RZ, R89 ;  /* 0x000000ffff2f7224 */ /* 0x000fe400078e0059 */
[----:B------:R-:W-:Y:S01]  /*4a090*/  IMAD.MOV.U32 R46, RZ, RZ, R88 ;  /* 0x000000ffff2e7224 */ /* 0x000fe200078e0058 */
[----:B------:R-:W-:Y:S04]  /*4a0a0*/  STL [R1+0x2e34], R43 ;  /* 0x002e342b01007387 */ /* 0x000fe80000100800 */
[----:B------:R-:W-:Y:S04]  /*4a0b0*/  STL [R1+0x2e30], R42 ;  /* 0x002e302a01007387 */ /* 0x000fe80000100800 */
[----:B------:R-:W-:Y:S04]  /*4a0c0*/  STL [R1+0x2e2c], R47 ;  /* 0x002e2c2f01007387 */ /* 0x000fe80000100800 */
[----:B------:R3:W-:Y:S01]  /*4a0d0*/  STL [R1+0x2e28], R46 ;  /* 0x002e282e01007387 */ /* 0x0007e20000100800 */
[----:B-1----:R-:W-:-:S02]  /*4a0e0*/  IMAD.MOV.U32 R63, RZ, RZ, R76 ;  /* 0x000000ffff3f7224 */ /* 0x002fc400078e004c */
[----:B------:R-:W-:Y:S01]  /*4a0f0*/  IMAD.MOV.U32 R62, RZ, RZ, R77 ;  /* 0x000000ffff3e7224 */ /* 0x000fe200078e004d */
[----:B------:R-:W4:Y:S01]  /*4a100*/  LDL.LU R76, [R1+0x1420] ;  /* 0x00142000014c7983 */ /* 0x000f220000300800 */
[----:B------:R-:W-:Y:S02]  /*4a110*/  IMAD.MOV.U32 R67, RZ, RZ, R78 ;  /* 0x000000ffff437224 */ /* 0x000fe400078e004e */
[----:B------:R-:W-:Y:S01]  /*4a120*/  IMAD.MOV.U32 R66, RZ, RZ, R79 ;  /* 0x000000ffff427224 */ /* 0x000fe200078e004f */
[----:B------:R-:W4:Y:S04]  /*4a130*/  LDL.LU R77, [R1+0x1424] ;  /* 0x00142400014d7983 */ /* 0x000f280000300800 */
[----:B------:R-:W4:Y:S04]  /*4a140*/  LDL.LU R78, [R1+0x1428] ;  /* 0x00142800014e7983 */ /* 0x000f280000300800 */
[----:B------:R-:W4:Y:S01]  /*4a150*/  LDL.LU R79, [R1+0x142c] ;  /* 0x00142c00014f7983 */ /* 0x000f220000300800 */
[----:B--2---:R-:W-:Y:S03]  /*4a160*/  HMMA.1688.F32.TF32 R84, R68, R16, R84 ;  /* 0x000000104454723c */ /* 0x004fe60000081054 */
[----:B------:R-:W-:Y:S04]  /*4a170*/  STL [R1+0x2e44], R66 ;  /* 0x002e444201007387 */ /* 0x000fe80000100800 */
[----:B------:R-:W-:Y:S04]  /*4a180*/  STL [R1+0x2e40], R67 ;  /* 0x002e404301007387 */ /* 0x000fe80000100800 */
[----:B------:R-:W-:Y:S04]  /*4a190*/  STL [R1+0x2e3c], R62 ;  /* 0x002e3c3e01007387 */ /* 0x000fe80000100800 */
[----:B------:R1:W-:Y:S09]  /*4a1a0*/  STL [R1+0x2e38], R63 ;  /* 0x002e383f01007387 */ /* 0x0003f20000100800 */
[----:B------:R-:W-:-:S02]  /*4a1b0*/  IMAD.MOV.U32 R58, RZ, RZ, R87 ;  /* 0x000000ffff3a7224 */ /* 0x000fc400078e0057 */
[----:B------:R-:W-:Y:S02]  /*4a1c0*/  IMAD.MOV.U32 R59, RZ, RZ, R86 ;  /* 0x000000ffff3b7224 */ /* 0x000fe400078e0056 */
[----:B------:R-:W-:Y:S02]  /*4a1d0*/  IMAD.MOV.U32 R54, RZ, RZ, R85 ;  /* 0x000000ffff367224 */ /* 0x000fe400078e0055 */
[----:B------:R-:W-:Y:S01]  /*4a1e0*/  IMAD.MOV.U32 R55, RZ, RZ, R84 ;  /* 0x000000ffff377224 */ /* 0x000fe200078e0054 */
[----:B------:R-:W-:Y:S04]  /*4a1f0*/  STL [R1+0x2e54], R58 ;  /* 0x002e543a01007387 */ /* 0x000fe80000100800 */
[----:B------:R-:W-:Y:S01]  /*4a200*/  STL [R1+0x2e50], R59 ;  /* 0x002e503b01007387 */ /* 0x000fe20000100800 */
[----:B------:R-:W-:Y:S03]  /*4a210*/  HMMA.1688.F32.TF32 R80, R68, R20, R80 ;  /* 0x000000144450723c */ /* 0x000fe60000081050 */
[----:B------:R-:W-:Y:S04]  /*4a220*/  STL [R1+0x2e4c], R54 ;  /* 0x002e4c3601007387 */ /* 0x000fe80000100800 */
[----:B------:R2:W-:Y:S04]  /*4a230*/  STL [R1+0x2e48], R55 ;  /* 0x002e483701007387 */ /* 0x0005e80000100800 */
[----:B------:R-:W2:Y:S04]  /*4a240*/  LDL.LU R96, [R1+0x1410] ;  /* 0x0014100001607983 */ /* 0x000ea80000300800 */
[----:B------:R-:W2:Y:S04]  /*4a250*/  LDL.LU R97, [R1+0x1414] ;  /* 0x0014140001617983 */ /* 0x000ea80000300800 */
[----:B------:R-:W2:Y:S04]  /*4a260*/  LDL.LU R98, [R1+0x1418] ;  /* 0x0014180001627983 */ /* 0x000ea80000300800 */
[----:B------:R-:W2:Y:S01]  /*4a270*/  LDL.LU R99, [R1+0x141c] ;  /* 0x00141c0001637983 */ /* 0x000ea20000300800 */
[----:B------:R-:W-:Y:S01]  /*4a280*/  MOV R50, R83 ;  /* 0x0000005300327202 */ /* 0x000fe20000000f00 */
[----:B------:R-:W-:-:S02]  /*4a290*/  IMAD.MOV.U32 R51, RZ, RZ, R82 ;  /* 0x000000ffff337224 */ /* 0x000fc400078e0052 */
[----:B------:R-:W2:Y:S01]  /*4a2a0*/  LDL.LU R92, [R1+0x1400] ;  /* 0x00140000015c7983 */ /* 0x000ea20000300800 */
[----:B---3--:R-:W-:Y:S02]  /*4a2b0*/  IMAD.MOV.U32 R46, RZ, RZ, R81 ;  /* 0x000000ffff2e7224 */ /* 0x008fe400078e0051 */
[----:B------:R-:W-:Y:S01]  /*4a2c0*/  IMAD.MOV.U32 R47, RZ, RZ, R80 ;  /* 0x000000ffff2f7224 */ /* 0x000fe200078e0050 */
[----:B------:R-:W3:Y:S04]  /*4a2d0*/  LDL.LU R93, [R1+0x1404] ;  /* 0x00140400015d7983 */ /* 0x000ee80000300800 */
[----:B------:R-:W3:Y:S04]  /*4a2e0*/  LDL.LU R94, [R1+0x1408] ;  /* 0x00140800015e7983 */ /* 0x000ee80000300800 */
[----:B------:R-:W3:Y:S04]  /*4a2f0*/  LDL.LU R95, [R1+0x140c] ;  /* 0x00140c00015f7983 */ /* 0x000ee80000300800 */
[----:B------:R-:W-:Y:S04]  /*4a300*/  STL [R1+0x2e64], R50 ;  /* 0x002e643201007387 */ /* 0x000fe80000100800 */
[----:B------:R-:W-:Y:S04]  /*4a310*/  STL [R1+0x2e60], R51 ;  /* 0x002e603301007387 */ /* 0x000fe80000100800 */
[----:B------:R1:W-:Y:S04]  /*4a320*/  STL [R1+0x2e5c], R46 ;  /* 0x002e5c2e01007387 */ /* 0x0003e80000100800 */
[----:B------:R1:W-:Y:S04]  /*4a330*/  STL [R1+0x2e58], R47 ;  /* 0x002e582f01007387 */ /* 0x0003e80000100800 */
        /* <DEDUP_REMOVED lines=8> */
[C---:B----4-:R-:W-:Y:S11]  /*4a3c0*/  HMMA.1688.F32.TF32 R76, R68.reuse, R24, R76 ;  /* 0x00000018444c723c */ /* 0x050ff6000008104c */
[----:B------:R-:W-:Y:S11]  /*4a3d0*/  @!UPT UIADD3 URZ, URZ, URZ, URZ ;  /* 0x0000003f3f3ff290 */ /* 0x000ff6000fffe03f */
[----:B------:R-:W-:Y:S02]  /*4a3e0*/  @!UPT UIADD3 URZ, URZ, URZ, URZ ;  /* 0x0000003f3f3ff290 */ /* 0x000fe4000fffe03f */
[----:B------:R-:W-:Y:S02]  /*4a3f0*/  IMAD.MOV.U32 R38, RZ, RZ, R76 ;  /* 0x000000ffff267224 */ /* 0x000fe400078e004c */
[----:B------:R-:W-:Y:S01]  /*4a400*/  IMAD.MOV.U32 R30, RZ, RZ, R77 ;  /* 0x000000ffff1e7224 */ /* 0x000fe200078e004d */
[----:B------:R-:W4:Y:S01]  /*4a410*/  LDL.LU R76, [R1+0x13c0] ;  /* 0x0013c000014c7983 */ /* 0x000f220000300800 */
[----:B------:R-:W-:Y:S02]  /*4a420*/  IMAD.MOV.U32 R31, RZ, RZ, R78 ;  /* 0x000000ffff1f7224 */ /* 0x000fe400078e004e */
[----:B------:R-:W-:Y:S01]  /*4a430*/  IMAD.MOV.U32 R26, RZ, RZ, R79 ;  /* 0x000000ffff1a7224 */ /* 0x000fe200078e004f */
        /* <DEDUP_REMOVED lines=8> */
[----:B---3--:R-:W-:Y:S01]  /*4a4c0*/  HMMA.1688.F32.TF32 R92, R68, R32, R92 ;  /* 0x00000020445c723c */ /* 0x008fe2000008105c */
[----:B------:R-:W-:Y:S04]  /*4a4d0*/  STL [R1+0x2e74], R26 ;  /* 0x002e741a01007387 */ /* 0x000fe80000100800 */
[----:B------:R-:W-:Y:S11]  /*4a4e0*/  STL [R1+0x2e70], R31 ;  /* 0x002e701f01007387 */ /* 0x000ff60000100800 */
[----:B------:R-:W-:-:S02]  /*4a4f0*/  IMAD.MOV.U32 R42, RZ, RZ, R99 ;  /* 0x000000ffff2a7224 */ /* 0x000fc400078e0063 */
[----:B------:R-:W-:Y:S01]  /*4a500*/  IMAD.MOV.U32 R43, RZ, RZ, R98 ;  /* 0x000000ffff2b7224 */ /* 0x000fe200078e0062 */
[----:B------:R-:W-:Y:S01]  /*4a510*/  STL [R1+0x2e6c], R30 ;  /* 0x002e6c1e01007387 */ /* 0x000fe20000100800 */
[----:B-1----:R-:W-:Y:S02]  /*4a520*/  IMAD.MOV.U32 R63, RZ, RZ, R97 ;  /* 0x000000ffff3f7224 */ /* 0x002fe400078e0061 */
[----:B------:R-:W-:Y:S01]  /*4a530*/  IMAD.MOV.U32 R62, RZ, RZ, R96 ;  /* 0x000000ffff3e7224 */ /* 0x000fe200078e0060 */
[----:B------:R-:W-:Y:S04]  /*4a540*/  STL [R1+0x2e68], R38 ;  /* 0x002e682601007387 */ /* 0x000fe80000100800 */
[----:B------:R-:W-:Y:S01]  /*4a550*/  STL [R1+0x2e84], R42 ;  /* 0x002e842a01007387 */ /* 0x000fe20000100800 */
[----:B------:R-:W-:Y:S01]  /*4a560*/  HMMA.1688.F32.TF32 R88, R68, R36, R88 ;  /* 0x000000244458723c */ /* 0x000fe20000081058 */
[----:B------:R-:W-:-:S07]  /*4a570*/  IMAD.MOV.U32 R55, RZ, RZ, R93 ;  /* 0x000000ffff377224 */ /* 0x000fce00078e005d */
[----:B------:R-:W-:Y:S01]  /*4a580*/  HMMA.1688.F32.TF32 R84, R68, R40, R84 ;  /* 0x000000284454723c */ /* 0x000fe20000081054 */
[----:B------:R-:W-:Y:S01]  /*4a590*/  IMAD.MOV.U32 R54, RZ, RZ, R92 ;  /* 0x000000ffff367224 */ /* 0x000fe200078e005c */
[----:B------:R-:W-:Y:S04]  /*4a5a0*/  STL [R1+0x2e80], R43 ;  /* 0x002e802b01007387 */ /* 0x000fe80000100800 */
[----:B------:R1:W-:Y:S04]  /*4a5b0*/  STL [R1+0x2e7c], R63 ;  /* 0x002e7c3f01007387 */ /* 0x0003e80000100800 */
[----:B------:R2:W-:Y:S04]  /*4a5c0*/  STL [R1+0x2e78], R62 ;  /* 0x002e783e01007387 */ /* 0x0005e80000100800 */
[----:B------:R-:W-:Y:S04]  /*4a5d0*/  STL [R1+0x2e8c], R55 ;  /* 0x002e8c3701007387 */ /* 0x000fe80000100800 */
[----:B------:R-:W-:Y:S01]  /*4a5e0*/  STL [R1+0x2e88], R54 ;  /* 0x002e883601007387 */ /* 0x000fe20000100800 */
[----:B------:R-:W-:-:S05]  /*4a5f0*/  IMAD.MOV.U32 R46, RZ, RZ, R88 ;  /* 0x000000ffff2e7224 */ /* 0x000fca00078e0058 */
[----:B------:R-:W-:Y:S02]  /*4a600*/  IMAD.MOV.U32 R22, RZ, RZ, R84 ;  /* 0x000000ffff167224 */ /* 0x000fe400078e0054 */
[----:B------:R-:W-:Y:S02]  /*4a610*/  IMAD.MOV.U32 R18, RZ, RZ, R85 ;  /* 0x000000ffff127224 */ /* 0x000fe400078e0055 */
[----:B------:R-:W-:Y:S02]  /*4a620*/  IMAD.MOV.U32 R19, RZ, RZ, R86 ;  /* 0x000000ffff137224 */ /* 0x000fe400078e0056 */
[----:B------:R-:W-:Y:S02]  /*4a630*/  IMAD.MOV.U32 R23, RZ, RZ, R87 ;  /* 0x000000ffff177224 */ /* 0x000fe400078e0057 */
[----:B------:R-:W-:Y:S02]  /*4a640*/  IMAD.MOV.U32 R47, RZ, RZ, R89 ;  /* 0x000000ffff2f7224 */ /* 0x000fe400078e0059 */
[----:B------:R-:W-:-:S02]  /*4a650*/  IMAD.MOV.U32 R58, RZ, RZ, R90 ;  /* 0x000000ffff3a7224 */ /* 0x000fc400078e005a */
[----:B------:R-:W-:Y:S01]  /*4a660*/  IMAD.MOV.U32 R59, RZ, RZ, R91 ;  /* 0x000000ffff3b7224 */ /* 0x000fe200078e005b */
[----:B------:R-:W-:Y:S01]  /*4a670*/  MOV R67, R95 ;  /* 0x0000005f00437202 */ /* 0x000fe20000000f00 */
[----:B------:R-:W-:Y:S01]  /*4a680*/  IMAD.MOV.U32 R66, RZ, RZ, R94 ;  /* 0x000000ffff427224 */ /* 0x000fe200078e005e */
[C---:B----4-:R-:W-:Y:S11]  /*4a690*/  HMMA.1688.F32.TF32 R76, R68.reuse, R48, R76 ;  /* 0x00000030444c723c */ /* 0x050ff6000008104c */
[----:B------:R-:W-:Y:S11]  /*4a6a0*/  @!UPT UIADD3 URZ, URZ, URZ, URZ ;  /* 0x0000003f3f3ff290 */ /* 0x000ff6000fffe03f */
[----:B------:R-:W-:Y:S02]  /*4a6b0*/  @!UPT UIADD3 URZ, URZ, URZ, URZ ;  /* 0x0000003f3f3ff290 */ /* 0x000fe4000fffe03f */
[----:B-1----:R-:W-:Y:S02]  /*4a6c0*/  IMAD.MOV.U32 R63, RZ, RZ, R76 ;  /* 0x000000ffff3f7224 */ /* 0x002fe400078e004c */
[----:B--2---:R-:W-:Y:S01]  /*4a6d0*/  IMAD.MOV.U32 R62, RZ, RZ, R77 ;  /* 0x000000ffff3e7224 */ /* 0x004fe200078e004d */
[----:B------:R-:W2:Y:S01]  /*4a6e0*/  LDL.LU R76, [R1+0xcb0] ;  /* 0x000cb000014c7983 */ /* 0x000ea20000300800 */
[----:B------:R-:W-:Y:S02]  /*4a6f0*/  IMAD.MOV.U32 R26, RZ, RZ, R78 ;  /* 0x000000ffff1a7224 */ /* 0x000fe400078e004e */
[----:B------:R-:W-:Y:S01]  /*4a700*/  IMAD.MOV.U32 R31, RZ, RZ, R79 ;  /* 0x000000ffff1f7224 */ /* 0x000fe200078e004f */
        /* <DEDUP_REMOVED lines=76> */
[----:B------:R-:W-:-:S02]  /*4abd0*/  IMAD.MOV.U32 R30, RZ, RZ, R80 ;  /* 0x000000ffff1e7224 */ /* 0x000fc400078e0050 */
[----:B------:R-:W-:Y:S01]  /*4abe0*/  IMAD.MOV.U32 R38, RZ, RZ, R81 ;  /* 0x000000ffff267224 */ /* 0x000fe200078e0051 */
[----:B------:R-:W2:Y:S01]  /*4abf0*/  LDL.LU R80, [R1+0x12a0] ;  /* 0x0012a00001507983 */ /* 0x000ea20000300800 */
[----:B------:R-:W-:Y:S01]  /*4ac00*/  IMAD.MOV.U32 R50, RZ, RZ, R82 ;  /* 0x000000ffff327224 */ /* 0x000fe200078e0052 */
[----:B------:R-:W-:Y:S02]  /*4ac10*/  MOV R51, R83 ;  /* 0x0000005300337202 */ /* 0x000fe40000000f00 */
[----:B------:R-:W2:Y:S04]  /*4ac20*/  LDL.LU R81, [R1+0x12a4] ;  /* 0x0012a40001517983 */ /* 0x000ea80000300800 */
[----:B------:R-:W2:Y:S04]  /*4ac30*/  LDL.LU R82, [R1+0x12a8] ;  /* 0x0012a80001527983 */ /* 0x000ea80000300800 */
[----:B------:R-:W2:Y:S01]  /*4ac40*/  LDL.LU R83, [R1+0x12ac] ;  /* 0x0012ac0001537983 */ /* 0x000ea20000300800 */
[C---:B---3--:R-:W-:Y:S08]  /*4ac50*/  HMMA.1688.F32.TF32 R84, R72.reuse, R56, R84 ;  /* 0x000000384854723c */ /* 0x048ff00000081054 */
[C---:B----4-:R-:W-:Y:S08]  /*4ac60*/  HMMA.1688.F32.TF32 R88, R72.reuse, R52, R88 ;  /* 0x000000344858723c */ /* 0x050ff00000081058 */
[C---:B--2---:R-:W-:Y:S08]  /*4ac70*/  HMMA.1688.F32.TF32 R92, R72.reuse, R48, R92 ;  /* 0x00000030485c723c */ /* 0x044ff0000008105c */
[C---:B------:R-:W-:Y:S08]  /*4ac80*/  HMMA.1688.F32.TF32 R100, R72.reuse, R40, R100 ;  /* 0x000000284864723c */ /* 0x040ff00000081064 */
[C---:B------:R-:W-:Y:S08]  /*4ac90*/  HMMA.1688.F32.TF32 R104, R72.reuse, R36, R104 ;  /* 0x000000244868723c */ /* 0x040ff00000081068 */
[----:B------:R-:W-:Y:S08]  /*4aca0*/  HMMA.1688.F32.TF32 R108, R72, R32, R108 ;  /* 0x00000020486c723c */ /* 0x000ff0000008106c */
[C---:B------:R-:W-:Y:S08]  /*4acb0*/  HMMA.1688.F32.TF32 R136, R68.reuse, R64, R136 ;  /* 0x000000404488723c */ /* 0x040ff00000081088 */
[----:B------:R-:W-:Y:S11]  /*4acc0*/  HMMA.1688.F32.TF32 R140, R68, R60, R140 ;  /* 0x0000003c448c723c */ /* 0x000ff6000008108c */
[----:B------:R-:W-:Y:S11]  /*4acd0*/  @!UPT UIADD3 URZ, URZ, URZ, URZ ;  /* 0x0000003f3f3ff290 */ /* 0x000ff6000fffe03f */
[----:B------:R-:W-:Y:S01]  /*4ace0*/  @!UPT UIADD3 URZ, URZ, URZ, URZ ;  /* 0x0000003f3f3ff290 */ /* 0x000fe2000fffe03f */
[----:B------:R-:W-:Y:S04]  /*4acf0*/  STL.64 [R1+0x110], R140 ;  /* 0x0001108c01007387 */ /* 0x000fe80000100a00 */
[----:B------:R-:W-:Y:S04]  /*4ad00*/  STL.64 [R1+0x118], R142 ;  /* 0x0001188e01007387 */ /* 0x000fe80000100a00 */
[----:B------:R-:W-:Y:S04]  /*4ad10*/  STL.64 [R1+0x100], R136 ;  /* 0x0001008801007387 */ /* 0x000fe80000100a00 */
[----:B------:R1:W-:Y:S02]  /*4ad20*/  STL.64 [R1+0x108], R138 ;  /* 0x0001088a01007387 */ /* 0x0003e40000100a00 */
[C---:B-1----:R-:W-:Y:S08]  /*4ad30*/  HMMA.1688.F32.TF32 R136, R72.reuse, R4, R132 ;  /* 0x000000044888723c */ /* 0x042ff00000081084 */
        /* <DEDUP_REMOVED lines=93> */
[----:B------:R-:W4:Y:S01]  /*4b310*/  LDL.LU R141, [R1+0x1224] ;  /* 0x00122400018d7983 */ /* 0x000f220000300800 */
[----:B------:R-:W-:-:S03]  /*4b320*/  IMAD.MOV.U32 R42, RZ, RZ, R150 ;  /* 0x000000ffff2a7224 */ /* 0x000fc600078e0096 */
[----:B------:R-:W4:Y:S01]  /*4b330*/  LDL.LU R142, [R1+0x1228] ;  /* 0x00122800018e7983 */ /* 0x000f220000300800 */
[----:B------:R-:W-:-:S03]  /*4b340*/  IMAD.MOV.U32 R43, RZ, RZ, R151 ;  /* 0x000000ffff2b7224 */ /* 0x000fc600078e0097 */
[----:B------:R-:W4:Y:S01]  /*4b350*/  LDL.LU R143, [R1+0x122c] ;  /* 0x00122c00018f7983 */ /* 0x000f220000300800 */
[----:B------:R-:W-:Y:S03]  /*4b360*/  HMMA.1688.F32.TF32 R144, R68, R56, R144 ;  /* 0x000000384490723c */ /* 0x000fe60000081090 */
        /* <DEDUP_REMOVED lines=26> */
[----:B------:R-:W4:Y:S01]  /*4b510*/  LDL.LU R144, [R1+0x1230] ;  /* 0x0012300001907983 */ /* 0x000f220000300800 */
[----:B------:R-:W-:Y:S01]  /*4b520*/  IMAD.MOV.U32 R35, RZ, RZ, R146 ;  /* 0x000000ffff237224 */ /* 0x000fe200078e0092 */
[----:B------:R-:W-:Y:S02]  /*4b530*/  MOV R39, R147 ;  /* 0x0000009300277202 */ /* 0x000fe40000000f00 */
        /* <DEDUP_REMOVED lines=26> */
[----:B------:R-:W-:Y:S04]  /*4b6e0*/  LDS R71, [R0+0x69080] ;  /* 0x0690800000477984 */ /* 0x000fe80000000800 */
[----:B------:R-:W-:Y:S04]  /*4b6f0*/  LDS R72, [R2+0x68100] ;  /* 0x0681000002487984 */ /* 0x000fe80000000800 */
[----:B------:R-:W-:Y:S04]  /*4b700*/  LDS R74, [R2+0x69100] ;  /* 0x06910000024a7984 */ /* 0x000fe80000000800 */
[----:B------:R-:W-:Y:S04]  /*4b710*/  LDS R73, [R3+0x68100] ;  /* 0x0681000003497984 */ /* 0x000fe80000000800 */
[----:B------:R-:W2:Y:S02]  /*4b720*/  LDS R75, [R3+0x69100] ;  /* 0x06910000034b7984 */ /* 0x000ea40000000800 */
[C---:B--2---:R-:W-:Y:S08]  /*4b730*/  HMMA.1688.F32.TF32 R104, R72.reuse, R8, R104 ;  /* 0x000000084868723c */ /* 0x044ff00000081068 */
[C---:B------:R-:W-:Y:S08]  /*4b740*/  HMMA.1688.F32.TF32 R96, R72.reuse, R16, R96 ;  /* 0x000000104860723c */ /* 0x040ff00000081060 */
[C---:B------:R-:W-:Y:S08]  /*4b750*/  HMMA.1688.F32.TF32 R92, R72.reuse, R20, R92 ;  /* 0x00000014485c723c */ /* 0x040ff0000008105c */
[C---:B---3--:R-:W-:Y:S08]  /*4b760*/  HMMA.1688.F32.TF32 R88, R72.reuse, R24, R88 ;  /* 0x000000184858723c */ /* 0x048ff00000081058 */
[C---:B----4-:R-:W-:Y:S08]  /*4b770*/  HMMA.1688.F32.TF32 R80, R72.reuse, R32, R80 ;  /* 0x000000204850723c */ /* 0x050ff00000081050 */
[----:B------:R-:W-:Y:S08]  /*4b780*/  HMMA.1688.F32.TF32 R76, R72, R36, R76 ;  /* 0x00000024484c723c */ /* 0x000ff0000008104c */
        /* <DEDUP_REMOVED lines=162> */
[----:B------:R-:W-:Y:S04]  /*4c1b0*/  LDS R70, [R252+0x69100] ;  /* 0x06910000fc467984 */ /* 0x000fe80000000800 */
[----:B------:R-:W-:Y:S04]  /*4c1c0*/  LDS R69, [R0+0x68100] ;  /* 0x0681000000457984 */ /* 0x000fe80000000800 */
[----:B------:R-:W1:Y:S01]  /*4c1d0*/  LDS R71, [R0+0x69100] ;  /* 0x0691000000477984 */ /* 0x000e620000000800 */
[C---:B--2---:R-:W-:Y:S03]  /*4c1e0*/  HMMA.1688.F32.TF32 R164, R72.reuse, R40, R76 ;  /* 0x0000002848a4723c */ /* 0x044fe6000008104c */
[----:B------:R-:W2:Y:S11]  /*4c1f0*/  LDL.LU R76, [R1+0xfc0] ;  /* 0x000fc000014c7983 */ /* 0x000eb60000300800 */
[----:B------:R-:W-:Y:S09]  /*4c200*/  @!UPT UIADD3 URZ, URZ, URZ, URZ ;  /* 0x0000003f3f3ff290 */ /* 0x000ff2000fffe03f */
[----:B------:R-:W-:Y:S04]  /*4c210*/  STL.64 [R1+0x480], R164 ;  /* 0x000480a401007387 */ /* 0x000fe80000100a00 */
[----:B------:R-:W-:Y:S04]  /*4c220*/  STL.64 [R1+0x488], R166 ;  /* 0x000488a601007387 */ /* 0x000fe80000100a00 */
[----:B------:R-:W2:Y:S04]  /*4c230*/  LDL.LU R77, [R1+0xfc4] ;  /* 0x000fc400014d7983 */ /* 0x000ea80000300800 */
[----:B------:R-:W2:Y:S04]  /*4c240*/  LDL.LU R78, [R1+0xfc8] ;  /* 0x000fc800014e7983 */ /* 0x000ea80000300800 */
[----:B------:R-:W2:Y:S01]  /*4c250*/  LDL.LU R79, [R1+0xfcc] ;  /* 0x000fcc00014f7983 */ /* 0x000ea20000300800 */
[C---:B----4-:R-:W-:Y:S03]  /*4c260*/  HMMA.1688.F32.TF32 R160, R72.reuse, R44, R160 ;  /* 0x0000002c48a0723c */ /* 0x050fe600000810a0 */
[----:B------:R-:W-:Y:S04]  /*4c270*/  LDS R164, [R252+0x68180] ;  /* 0x06818000fca47984 */ /* 0x000fe80000000800 */
[----:B------:R-:W-:Y:S01]  /*4c280*/  LDS R166, [R252+0x69180] ;  /* 0x06918000fca67984 */ /* 0x000fe20000000800 */
[C---:B---3--:R-:W-:Y:S03]  /*4c290*/  HMMA.1688.F32.TF32 R156, R72.reuse, R48, R156 ;  /* 0x00000030489c723c */ /* 0x048fe6000008109c */
[----:B------:R-:W-:Y:S04]  /*4c2a0*/  LDS R165, [R0+0x68180] ;  /* 0x0681800000a57984 */ /* 0x000fe80000000800 */
[----:B------:R-:W-:Y:S01]  /*4c2b0*/  LDS R167, [R0+0x69180] ;  /* 0x0691800000a77984 */ /* 0x000fe20000000800 */
        /* <DEDUP_REMOVED lines=9> */
[C---:B-1----:R-:W-:Y:S03]  /*4c350*/  HMMA.1688.F32.TF32 R140, R68.reuse, R4, R140 ;  /* 0x00000004448c723c */ /* 0x042fe6000008108c */
[----:B------:R-:W-:Y:S04]  /*4c360*/  STL.64 [R1+0x458], R154 ;  /* 0x0004589a01007387 */ /* 0x000fe80000100a00 */
[----:B------:R-:W-:Y:S01]  /*4c370*/  STL.64 [R1+0x440], R148 ;  /* 0x0004409401007387 */ /* 0x000fe20000100a00 */
[C---:B------:R-:W-:Y:S03]  /*4c380*/  HMMA.1688.F32.TF32 R136, R68.reuse, R8, R136 ;  /* 0x000000084488723c */ /* 0x040fe60000081088 */
        /* <DEDUP_REMOVED lines=10> */
[----:B------:R-:W-:Y:S04]  /*4c430*/  STL.64 [R1+0x428], R142 ;  /* 0x0004288e01007387 */ /* 0x000fe80000100a00 */
[----:B------:R-:W-:Y:S01]  /*4c440*/  STL.64 [R1+0x410], R136 ;  /* 0x0004108801007387 */ /* 0x000fe20000100a00 */
[C---:B------:R-:W-:Y:S03]  /*4c450*/  HMMA.1688.F32.TF32 R124, R68.reuse, R20, R124 ;  /* 0x00000014447c723c */ /* 0x040fe6000008107c */
[----:B------:R-:W-:Y:S04]  /*4c460*/  STL.64 [R1+0x418], R138 ;  /* 0x0004188a01007387 */ /* 0x000fe80000100a00 */
[----:B------:R-:W-:Y:S01]  /*4c470*/  LDS R101, [R3+0x68180] ;  /* 0x0681800003657984 */ /* 0x000fe20000000800 */
[C---:B------:R-:W-:Y:S03]  /*4c480*/  HMMA.1688.F32.TF32 R116, R68.reuse, R28, R116 ;  /* 0x0000001c4474723c */ /* 0x040fe60000081074 */
[----:B------:R-:W2:Y:S04]  /*4c490*/  LDS R103, [R3+0x69180] ;  /* 0x0691800003677984 */ /* 0x000ea80000000800 */
[----:B------:R-:W-:Y:S04]  /*4c4a0*/  STL.64 [R1+0x400], R72 ;  /* 0x0004004801007387 */ /* 0x000fe80000100a00 */
[----:B------:R1:W-:Y:S02]  /*4c4b0*/  STL.64 [R1+0x408], R74 ;  /* 0x0004084a01007387 */ /* 0x0003e40000100a00 */
[C---:B-1----:R-:W-:Y:S02]  /*4c4c0*/  HMMA.1688.F32.TF32 R72, R68.reuse, R24, R120 ;  /* 0x000000184448723c */ /* 0x042fe40000081078 */
[----:B------:R-:W-:Y:S04]  /*4c4d0*/  STL.64 [R1+0x3f0], R128 ;  /* 0x0003f08001007387 */ /* 0x000fe80000100a00 */
[----:B------:R-:W-:Y:S04]  /*4c4e0*/  STL.64 [R1+0x3f8], R130 ;  /* 0x0003f88201007387 */ /* 0x000fe80000100a00 */
[----:B------:R-:W-:Y:S01]  /*4c4f0*/  STL.64 [R1+0x3e0], R124 ;  /* 0x0003e07c01007387 */ /* 0x000fe20000100a00 */
[C---:B------:R-:W-:Y:S03]  /*4c500*/  HMMA.1688.F32.TF32 R112, R68.reuse, R32, R112 ;  /* 0x000000204470723c */ /* 0x040fe60000081070 */
        /* <DEDUP_REMOVED lines=9> */
[C---:B------:R-:W-:Y:S07]  /*4c5a0*/  HMMA.1688.F32.TF32 R104, R68.reuse, R44, R104 ;  /* 0x0000002c4468723c */ /* 0x040fee0000081068 */
        /* <DEDUP_REMOVED lines=11> */
[C---:B-1----:R-:W-:Y:S08]  /*4c660*/  HMMA.1688.F32.TF32 R72, R68.reuse, R60, R84 ;  /* 0x0000003c4448723c */ /* 0x042ff00000081054 */
[----:B------:R-:W-:Y:S01]  /*4c670*/  HMMA.1688.F32.TF32 R68, R68, R64, R80 ;  /* 0x000000404444723c */ /* 0x000fe20000081050 */
[----:B------:R-:W-:Y:S04]  /*4c680*/  STL.64 [R1+0x360], R92 ;  /* 0x0003605c01007387 */ /* 0x000fe80000100a00 */
[----:B------:R-:W-:Y:S04]  /*4c690*/  STL.64 [R1+0x368], R94 ;  /* 0x0003685e01007387 */ /* 0x000fe80000100a00 */
[----:B------:R1:W-:Y:S04]  /*4c6a0*/  STL.64 [R1+0x350], R88 ;  /* 0x0003505801007387 */ /* 0x0003e80000100a00 */
[----:B------:R-:W-:Y:S04]  /*4c6b0*/  STL.64 [R1+0x358], R90 ;  /* 0x0003585a01007387 */ /* 0x000fe80000100a00 */
[----:B------:R-:W-:Y:S04]  /*4c6c0*/  STL.64 [R1+0x340], R72 ;  /* 0x0003404801007387 */ /* 0x000fe80000100a00 */
[----:B------:R-:W-:Y:S04]  /*4c6d0*/  STL.64 [R1+0x348], R74 ;  /* 0x0003484a01007387 */ /* 0x000fe80000100a00 */
[----:B------:R-:W-:Y:S04]  /*4c6e0*/  STL.64 [R1+0x290], R68 ;  /* 0x0002904401007387 */ /* 0x000fe80000100a00 */
[----:B------:R2:W-:Y:S04]  /*4c6f0*/  STL.64 [R1+0x298], R70 ;  /* 0x0002984601007387 */ /* 0x0005e80000100a00 */
[----:B-1----:R-:W3:Y:S01]  /*4c700*/  LDL.LU R88, [R1+0xf00] ;  /* 0x000f000001587983 */ /* 0x002ee20000300800 */
[C---:B--2---:R-:W-:Y:S11]  /*4c710*/  HMMA.1688.F32.TF32 R68, R100.reuse, R4, R76 ;  /* 0x000000046444723c */ /* 0x044ff6000008104c */
[----:B------:R-:W-:Y:S11]  /*4c720*/  @!UPT UIADD3 URZ, URZ, URZ, URZ ;  /* 0x0000003f3f3ff290 */ /* 0x000ff6000fffe03f */
[----:B------:R-:W-:Y:S01]  /*4c730*/  @!UPT UIADD3 URZ, URZ, URZ, URZ ;  /* 0x0000003f3f3ff290 */ /* 0x000fe2000fffe03f */
        /* <DEDUP_REMOVED lines=61> */
[C---:B---3--:R-:W-:Y:S08]  /*4cb10*/  HMMA.1688.F32.TF32 R88, R100.reuse, R52, R88 ;  /* 0x000000346458723c */ /* 0x048ff00000081058 */
[C---:B--2---:R-:W-:Y:S08]  /*4cb20*/  HMMA.1688.F32.TF32 R116, R100.reuse, R24, R116 ;  /* 0x000000186474723c */ /* 0x044ff00000081074 */
[C---:B-1----:R-:W-:Y:S08]  /*4cb30*/  HMMA.1688.F32.TF32 R68, R100.reuse, R8, R132 ;  /* 0x000000086444723c */ /* 0x042ff00000081084 */
[C---:B----4-:R-:W-:Y:S08]  /*4cb40*/  HMMA.1688.F32.TF32 R128, R100.reuse, R12, R128 ;  /* 0x0000000c6480723c */ /* 0x050ff00000081080 */
[C---:B------:R-:W-:Y:S07]  /*4cb50*/  HMMA.1688.F32.TF32 R72, R100.reuse, R16, R124 ;  /* 0x000000106448723c */ /* 0x040fee000008107c */
        /* <DEDUP_REMOVED lines=9> */
[----:B------:R1:W-:Y:S05]  /*4cbf0*/  STL.64 [R1+0x2f8], R70 ;  /* 0x0002f84601007387 */ /* 0x0003ea0000100a00 */
[C---:B-1----:R-:W-:Y:S01]  /*4cc00*/  HMMA.1688.F32.TF32 R68, R100.reuse, R32, R236 ;  /* 0x000000206444723c */ /* 0x042fe200000810ec */
[----:B------:R-:W-:Y:S04]  /*4cc10*/  STL.64 [R1+0x2e0], R116 ;  /* 0x0002e07401007387 */ /* 0x000fe80000100a00 */
[----:B------:R-:W-:Y:S03]  /*4cc20*/  STL.64 [R1+0x2e8], R118 ;  /* 0x0002e87601007387 */ /* 0x000fe60000100a00 */
[C---:B------:R-:W-:Y:S08]  /*4cc30*/  HMMA.1688.F32.TF32 R76, R100.reuse, R40, R76 ;  /* 0x00000028644c723c */ /* 0x040ff0000008104c */
[C---:B------:R-:W-:Y:S07]  /*4cc40*/  HMMA.1688.F32.TF32 R80, R100.reuse, R44, R80 ;  /* 0x0000002c6450723c */ /* 0x040fee0000081050 */
[----:B------:R-:W-:Y:S04]  /*4cc50*/  STL.64 [R1+0x2bf0], R70 ;  /* 0x002bf04601007387 */ /* 0x000fe80000100a00 */
[----:B------:R-:W-:Y:S04]  /*4cc60*/  STL.64 [R1+0x2d0], R72 ;  /* 0x0002d04801007387 */ /* 0x000fe80000100a00 */
[----:B------:R1:W-:Y:S01]  /*4cc70*/  STL.64 [R1+0x2d8], R74 ;  /* 0x0002d84a01007387 */ /* 0x0003e20000100a00 */
[C---:B------:R-:W-:Y:S08]  /*4cc80*/  HMMA.1688.F32.TF32 R84, R100.reuse, R48, R84 ;  /* 0x000000306454723c */ /* 0x040ff00000081054 */
[C---:B-1----:R-:W-:Y:S08]  /*4cc90*/  HMMA.1688.F32.TF32 R72, R100.reuse, R36, R108 ;  /* 0x000000246448723c */ /* 0x042ff0000008106c */
[C---:B------:R-:W-:Y:S08]  /*4cca0*/  HMMA.1688.F32.TF32 R92, R100.reuse, R56, R92 ;  /* 0x00000038645c723c */ /* 0x040ff0000008105c */
[C---:B------:R-:W-:Y:S01]  /*4ccb0*/  HMMA.1688.F32.TF32 R96, R100.reuse, R60, R96 ;  /* 0x0000003c6460723c */ /* 0x040fe20000081060 */
[----:B------:R-:W-:Y:S06]  /*4ccc0*/  STL.64 [R1+0x2be8], R68 ;  /* 0x002be84401007387 */ /* 0x000fec0000100a00 */
        /* <DEDUP_REMOVED lines=25> */
[----:B------:R-:W3:Y:S01]  /*4ce60*/  LDL.LU R127, [R1+0xe8c] ;  /* 0x000e8c00017f7983 */ /* 0x000ee20000300800 */
        /* <DEDUP_REMOVED lines=43> */
[----:B------:R2:W-:Y:S05]  /*4d120*/  STL.64 [R1+0x2c78], R104 ;  /* 0x002c786801007387 */ /* 0x0005ea0000100a00 */
[C---:B------:R-:W-:Y:S01]  /*4d130*/  HMMA.1688.F32.TF32 R128, R164.reuse, R28, R128 ;  /* 0x0000001ca480723c */ /* 0x040fe20000081080 */
[----:B------:R-:W-:Y:S07]  /*4d140*/  STL.64 [R1+0x2c90], R110 ;  /* 0x002c906e01007387 */ /* 0x000fee0000100a00 */
[C---:B------:R-:W-:Y:S01]  /*4d150*/  HMMA.1688.F32.TF32 R132, R164.reuse, R32, R132 ;  /* 0x00000020a484723c */ /* 0x040fe20000081084 */
[----:B------:R3:W-:Y:S04]  /*4d160*/  STL.64 [R1+0x2c88], R108 ;  /* 0x002c886c01007387 */ /* 0x0007e80000100a00 */
[----:B------:R-:W-:Y:S03]  /*4d170*/  STL.64 [R1+0x2ca0], R114 ;  /* 0x002ca07201007387 */ /* 0x000fe60000100a00 */
        /* <DEDUP_REMOVED lines=58> */
[C---:B------:R-:W-:Y:S07]  /*4d520*/  HMMA.1688.F32.TF32 R160, R164.reuse, R60, R160 ;  /* 0x0000003ca4a0723c */ /* 0x040fee00000810a0 */
[----:B------:R-:W-:Y:S01]  /*4d530*/  STL.64 [R1+0x2d30], R150 ;  /* 0x002d309601007387 */ /* 0x000fe20000100a00 */
[----:B------:R-:W-:Y:S03]  /*4d540*/  HMMA.1688.F32.TF32 R164, R164, R64, R236 ;  /* 0x00000040a4a4723c */ /* 0x000fe600000810ec */
[----:B------:R-:W-:Y:S05]  /*4d550*/  STL.64 [R1+0x2d28], R148 ;  /* 0x002d289401007387 */ /* 0x000fea0000100a00 */
        /* <DEDUP_REMOVED lines=118> */
[----:B------:R-:W-:-:S02]  /*4dcc0*/  IMAD.MOV.U32 R68, RZ, RZ, R240 ;  /* 0x000000ffff447224 */ /* 0x000fc400078e00f0 */
[----:B------:R-:W-:Y:S01]  /*4dcd0*/  IMAD.MOV.U32 R69, RZ, RZ, R241 ;  /* 0x000000ffff457224 */ /* 0x000fe200078e00f1 */
[----:B------:R-:W4:Y:S01]  /*4dce0*/  LDL.LU R240, [R1+0x2f18] ;  /* 0x002f180001f07983 */ /* 0x000f220000300800 */
[----:B------:R-:W-:Y:S02]  /*4dcf0*/  IMAD.MOV.U32 R70, RZ, RZ, R242 ;  /* 0x000000ffff467224 */ /* 0x000fe400078e00f2 */
[----:B------:R-:W-:Y:S01]  /*4dd00*/  IMAD.MOV.U32 R71, RZ, RZ, R243 ;  /* 0x000000ffff477224 */ /* 0x000fe200078e00f3 */
[----:B------:R-:W4:Y:S04]  /*4dd10*/  LDL.LU R241, [R1+0x2f14] ;  /* 0x002f140001f17983 */ /* 0x000f280000300800 */
[----:B------:R-:W4:Y:S04]  /*4dd20*/  LDL.LU R242, [R1+0x2f10] ;  /* 0x002f100001f27983 */ /* 0x000f280000300800 */
[----:B------:R-:W4:Y:S04]  /*4dd30*/  LDL.LU R243, [R1+0x2f0c] ;  /* 0x002f0c0001f37983 */ /* 0x000f280000300800 */
[----:B------:R-:W-:Y:S04]  /*4dd40*/  STL.64 [R1+0x2f00], R182 ;  /* 0x002f00b601007387 */ /* 0x000fe80000100a00 */
[----:B------:R-:W-:Y:S01]  /*4dd50*/  STL.64 [R1+0x2ef8], R180 ;  /* 0x002ef8b401007387 */ /* 0x000fe20000100a00 */
[C---:B--2---:R-:W-:Y:S08]  /*4dd60*/  HMMA.1688.F32.TF32 R116, R236.reuse, R12, R108 ;  /* 0x0000000cec74723c */ /* 0x044ff0000008106c */
[C---:B---3--:R-:W-:Y:S08]  /*4dd70*/  HMMA.1688.F32.TF32 R120, R236.reuse, R8, R112 ;  /* 0x00000008ec78723c */ /* 0x048ff00000081070 */
[C---:B------:R-:W-:Y:S08]  /*4dd80*/  HMMA.1688.F32.TF32 R112, R236.reuse, R16, R104 ;  /* 0x00000010ec70723c */ /* 0x040ff00000081068 */
[C---:B------:R-:W-:Y:S08]  /*4dd90*/  HMMA.1688.F32.TF32 R104, R236.reuse, R24, R96 ;  /* 0x00000018ec68723c */ /* 0x040ff00000081060 */
[C---:B------:R-:W-:Y:S08]  /*4dda0*/  HMMA.1688.F32.TF32 R96, R236.reuse, R32, R88 ;  /* 0x00000020ec60723c */ /* 0x040ff00000081058 */
[C---:B----4-:R-:W-:Y:S08]  /*4ddb0*/  HMMA.1688.F32.TF32 R108, R236.reuse, R20, R100 ;  /* 0x00000014ec6c723c */ /* 0x050ff00000081064 */
        /* <DEDUP_REMOVED lines=136> */
[----:B------:R-:W-:Y:S01]  /*4e640*/  HMMA.1688.F32.TF32 R228, R228, R64, R240 ;  /* 0x00000040e4e4723c */ /* 0x000fe200000810f0 */
[----:B------:R-:W-:Y:S04]  /*4e650*/  LDS R240, [R2+0x68280] ;  /* 0x0682800002f07984 */ /* 0x000fe80000000800 */
[----:B------:R-:W-:Y:S04]  /*4e660*/  LDS R242, [R2+0x69280] ;  /* 0x0692800002f27984 */ /* 0x000fe80000000800 */
[----:B------:R-:W-:Y:S04]  /*4e670*/  LDS R241, [R3+0x68280] ;  /* 0x0682800003f17984 */ /* 0x000fe80000000800 */
[----:B------:R-:W2:Y:S01]  /*4e680*/  LDS R243, [R3+0x69280] ;  /* 0x0692800003f37984 */ /* 0x000ea20000000800 */
[----:B------:R-:W-:Y:S08]  /*4e690*/  HMMA.1688.F32.TF32 R232, R236, R4, R232 ;  /* 0x00000004ece8723c */ /* 0x000ff000000810e8 */
[----:B--2---:R-:W-:Y:S08]  /*4e6a0*/  HMMA.1688.F32.TF32 R136, R240, R12, R136 ;  /* 0x0000000cf088723c */ /* 0x004ff00000081088 */
[C---:B---3--:R-:W-:Y:S08]  /*4e6b0*/  HMMA.1688.F32.TF32 R148, R236.reuse, R64, R148 ;  /* 0x00000040ec94723c */ /* 0x048ff00000081094 */
[----:B----4-:R-:W-:Y:S01]  /*4e6c0*/  HMMA.1688.F32.TF32 R152, R236, R60, R152 ;  /* 0x0000003cec98723c */ /* 0x010fe20000081098 */
[----:B------:R-:W-:Y:S04]  /*4e6d0*/  LDS R236, [R252+0x68280] ;  /* 0x06828000fcec7984 */ /* 0x000fe80000000800 */
[----:B------:R-:W-:Y:S03]  /*4e6e0*/  LDS R238, [R252+0x69280] ;  /* 0x06928000fcee7984 */ /* 0x000fe60000000800 */
[C---:B------:R-:W-:Y:S01]  /*4e6f0*/  HMMA.1688.F32.TF32 R132, R240.reuse, R16, R132 ;  /* 0x00000010f084723c */ /* 0x040fe20000081084 */
[----:B------:R-:W-:Y:S04]  /*4e700*/  LDS R237, [R0+0x68280] ;  /* 0x0682800000ed7984 */ /* 0x000fe80000000800 */
[----:B------:R-:W1:Y:S03]  /*4e710*/  LDS R239, [R0+0x69280] ;  /* 0x0692800000ef7984 */ /* 0x000e660000000800 */
        /* <DEDUP_REMOVED lines=262> */
[-C--:B-1----:R-:W-:Y:S03]  /*4f780*/  HMMA.1688.F32.TF32 R72, R236, R4.reuse, R244 ;  /* 0x00000004ec48723c */ /* 0x082fe600000810f4 */
[----:B------:R1:W-:Y:S04]  /*4f790*/  STL.64 [R1+0x980], R68 ;  /* 0x0009804401007387 */ /* 0x0003e80000100a00 */
[----:B------:R2:W-:Y:S04]  /*4f7a0*/  STL.64 [R1+0x988], R70 ;  /* 0x0009884601007387 */ /* 0x0005e80000100a00 */
[----:B------:R-:W-:Y:S04]  /*4f7b0*/  LDS R241, [R3+0x68380] ;  /* 0x0683800003f17984 */ /* 0x000fe80000000800 */
[----:B-1----:R-:W3:Y:S04]  /*4f7c0*/  LDL.LU R68, [R1+0x780] ;  /* 0x0007800001447983 */ /* 0x002ee80000300800 */
[----:B------:R-:W1:Y:S04]  /*4f7d0*/  LDS R243, [R3+0x69380] ;  /* 0x0693800003f37984 */ /* 0x000e680000000800 */
[----:B------:R-:W-:Y:S04]  /*4f7e0*/  LDS R245, [R0+0x68380] ;  /* 0x0683800000f57984 */ /* 0x000fe80000000800 */
[----:B------:R4:W-:Y:S04]  /*4f7f0*/  STL.64 [R1+0xaa0], R72 ;  /* 0x000aa04801007387 */ /* 0x0009e80000100a00 */
[----:B------:R4:W-:Y:S04]  /*4f800*/  STL.64 [R1+0xaa8], R74 ;  /* 0x000aa84a01007387 */ /* 0x0009e80000100a00 */
[----:B------:R-:W3:Y:S04]  /*4f810*/  LDL.LU R69, [R1+0x784] ;  /* 0x0007840001457983 */ /* 0x000ee80000300800 */
[----:B--2---:R-:W3:Y:S04]  /*4f820*/  LDL.LU R70, [R1+0x788] ;  /* 0x0007880001467983 */ /* 0x004ee80000300800 */
[----:B------:R-:W3:Y:S04]  /*4f830*/  LDL.LU R71, [R1+0x78c] ;  /* 0x00078c0001477983 */ /* 0x000ee80000300800 */
[----:B----4-:R-:W2:Y:S04]  /*4f840*/  LDL.LU R72, [R1+0x790] ;  /* 0x0007900001487983 */ /* 0x010ea80000300800 */
        /* <DEDUP_REMOVED lines=115> */
[----:B------:R1:W-:Y:S04]  /*4ff80*/  LDS R247, [R0+0x69380] ;  /* 0x0693800000f77984 */ /* 0x0003e80000000800 */
[----:B------:R-:W-:Y:S04]  /*4ff90*/  LDS R244, [R252+0x68380] ;  /* 0x06838000fcf47984 */ /* 0x000fe80000000800 */
[----:B-1----:R-:W4:Y:S01]  /*4ffa0*/  LDL.LU R0, [R1+0x2f08] ;  /* 0x002f080001007983 */ /* 0x002f220000300800 */
[C---:B------:R-:W-:Y:S03]  /*4ffb0*/  HMMA.1688.F32.TF32 R124, R240.reuse, R4, R124 ;  /* 0x00000004f07c723c */ /* 0x040fe6000008107c */
[----:B------:R-:W1:Y:S05]  /*4ffc0*/  LDS R246, [R252+0x69380] ;  /* 0x06938000fcf67984 */ /* 0x000e6a0000000800 */
        /* <DEDUP_REMOVED lines=17> */
[----:B--2---:R-:W2:Y:S04]  /*500e0*/  LDL.LU.64 R182, [R1+0x2f00] ;  /* 0x002f000001b67983 */ /* 0x004ea80000300a00 */
[----:B------:R-:W2:Y:S04]  /*500f0*/  LDL.LU.64 R180, [R1+0x2ef8] ;  /* 0x002ef80001b47983 */ /* 0x000ea80000300a00 */
[----:B------:R-:W-:Y:S01]  /*50100*/  STL.64 [R1+0xf40], R176 ;  /* 0x000f40b001007387 */ /* 0x000fe20000100a00 */
[C---:B------:R-:W-:Y:S03]  /*50110*/  HMMA.1688.F32.TF32 R144, R236.reuse, R48, R144 ;  /* 0x00000030ec90723c */ /* 0x040fe60000081090 */
[----:B------:R3:W-:Y:S04]  /*50120*/  STL.64 [R1+0xf48], R178 ;  /* 0x000f48b201007387 */ /* 0x0007e80000100a00 */
[----:B---3--:R-:W3:Y:S04]  /*50130*/  LDL.LU.64 R178, [R1+0x2ef0] ;  /* 0x002ef00001b27983 */ /* 0x008ee80000300a00 */
[----:B------:R-:W3:Y:S04]  /*50140*/  LDL.LU.64 R176, [R1+0x2ee8] ;  /* 0x002ee80001b07983 */ /* 0x000ee80000300a00 */
[----:B------:R-:W-:Y:S04]  /*50150*/  STL.64 [R1+0xf30], R172 ;  /* 0x000f30ac01007387 */ /* 0x000fe80000100a00 */
[----:B------:R4:W-:Y:S01]  /*50160*/  STL.64 [R1+0xf38], R174 ;  /* 0x000f38ae01007387 */ /* 0x0009e20000100a00 */
[----:B------:R-:W-:Y:S03]  /*50170*/  HMMA.1688.F32.TF32 R128, R236, R64, R128 ;  /* 0x00000040ec80723c */ /* 0x000fe60000081080 */
[----:B------:R-:W-:Y:S04]  /*50180*/  LDS R236, [R2+0x6a000] ;  /* 0x06a0000002ec7984 */ /* 0x000fe80000000800 */
[----:B------:R-:W-:Y:S04]  /*50190*/  LDS R238, [R2+0x6b000] ;  /* 0x06b0000002ee7984 */ /* 0x000fe80000000800 */
[----:B----4-:R-:W4:Y:S04]  /*501a0*/  LDL.LU.64 R174, [R1+0x2ee0] ;  /* 0x002ee00001ae7983 */ /* 0x010f280000300a00 */
[----:B------:R-:W4:Y:S04]  /*501b0*/  LDL.LU.64 R172, [R1+0x2ed8] ;  /* 0x002ed80001ac7983 */ /* 0x000f280000300a00 */
        /* <DEDUP_REMOVED lines=69> */
[----:B-1----:R-:W2:Y:S04]  /*50610*/  LDL.LU R76, [R1+0x6b0] ;  /* 0x0006b000014c7983 */ /* 0x002ea80000300800 */
        /* <DEDUP_REMOVED lines=55> */
[----:B--2---:R-:W-:Y:S03]  /*50990*/  HMMA.1688.F32.TF32 R120, R240, R64, R68 ;  /* 0x00000040f078723c */ /* 0x004fe60000081044 */
[----:B------:R-:W2:Y:S04]  /*509a0*/  LDL.LU R68, [R1+0x690] ;  /* 0x0006900001447983 */ /* 0x000ea80000300800 */
[----:B------:R-:W-:Y:S01]  /*509b0*/  LDS R240, [R252+0x6a000] ;  /* 0x06a00000fcf07984 */ /* 0x000fe20000000800 */
[C---:B------:R-:W-:Y:S03]  /*509c0*/  HMMA.1688.F32.TF32 R80, R244.reuse, R20, R80 ;  /* 0x00000014f450723c */ /* 0x040fe60000081050 */
[----:B------:R-:W-:Y:S05]  /*509d0*/  LDS R242, [R252+0x6b000] ;  /* 0x06b00000fcf27984 */ /* 0x000fea0000000800 */
[C---:B---3--:R-:W-:Y:S08]  /*509e0*/  HMMA.1688.F32.TF32 R116, R244.reuse, R4, R116 ;  /* 0x00000004f474723c */ /* 0x048ff00000081074 */
[C---:B----4-:R-:W-:Y:S01]  /*509f0*/  HMMA.1688.F32.TF32 R112, R244.reuse, R8, R112 ;  /* 0x00000008f470723c */ /* 0x050fe20000081070 */
[----:B------:R-:W-:Y:S04]  /*50a00*/  STL.64 [R1+0x960], R120 ;  /* 0x0009607801007387 */ /* 0x000fe80000100a00 */
[----:B------:R-:W-:Y:S04]  /*50a10*/  STL.64 [R1+0x968], R122 ;  /* 0x0009687a01007387 */ /* 0x000fe80000100a00 */
[----:B------:R-:W2:Y:S04]  /*50a20*/  LDL.LU R69, [R1+0x694] ;  /* 0x0006940001457983 */ /* 0x000ea80000300800 */
[----:B------:R-:W2:Y:S04]  /*50a30*/  LDL.LU R70, [R1+0x698] ;  /* 0x0006980001467983 */ /* 0x000ea80000300800 */
[----:B------:R-:W2:Y:S04]  /*50a40*/  LDL.LU R71, [R1+0x69c] ;  /* 0x00069c0001477983 */ /* 0x000ea80000300800 */
[----:B------:R-:W-:Y:S04]  /*50a50*/  STL.64 [R1+0x940], R116 ;  /* 0x0009407401007387 */ /* 0x000fe80000100a00 */
[----:B------:R-:W-:Y:S04]  /*50a60*/  STL.64 [R1+0x948], R118 ;  /* 0x0009487601007387 */ /* 0x000fe80000100a00 */
[----:B------:R-:W-:Y:S04]  /*50a70*/  STL.64 [R1+0x920], R112 ;  /* 0x0009207001007387 */ /* 0x000fe80000100a00 */
[----:B------:R1:W-:Y:S04]  /*50a80*/  STL.64 [R1+0x928], R114 ;  /* 0x0009287201007387 */ /* 0x0003e80000100a00 */
[----:B------:R-:W3:Y:S01]  /*50a90*/  LDL.LU R2, [R1+0x2eb0] ;  /* 0x002eb00001027983 */ /* 0x000ee20000300800 */
[C---:B-1----:R-:W-:Y:S08]  /*50aa0*/  HMMA.1688.F32.TF32 R112, R244.reuse, R12, R108 ;  /* 0x0000000cf470723c */ /* 0x042ff0000008106c */
[C---:B------:R-:W-:Y:S08]  /*50ab0*/  HMMA.1688.F32.TF32 R108, R244.reuse, R16, R84 ;  /* 0x00000010f46c723c */ /* 0x040ff00000081054 */
[----:B------:R-:W-:Y:S07]  /*50ac0*/  HMMA.1688.F32.TF32 R104, R244, R24, R104 ;  /* 0x00000018f468723c */ /* 0x000fee0000081068 */
[----:B------:R-:W-:Y:S04]  /*50ad0*/  STL.64 [R1+0x900], R112 ;  /* 0x0009007001007387 */ /* 0x000fe80000100a00 */
[----:B------:R-:W-:Y:S04]  /*50ae0*/  STL.64 [R1+0x908], R114 ;  /* 0x0009087201007387 */ /* 0x000fe80000100a00 */
[----:B------:R-:W4:Y:S04]  /*50af0*/  LDL.LU R84, [R1+0x680] ;  /* 0x0006800001547983 */ /* 0x000f280000300800 */
[----:B------:R-:W-:Y:S04]  /*50b00*/  STL.64 [R1+0x8a0], R108 ;  /* 0x0008a06c01007387 */ /* 0x000fe80000100a00 */
[----:B------:R-:W-:Y:S04]  /*50b10*/  STL.64 [R1+0x8a8], R110 ;  /* 0x0008a86e01007387 */ /* 0x000fe80000100a00 */
[----:B------:R-:W-:Y:S04]  /*50b20*/  STL.64 [R1+0x860], R80 ;  /* 0x0008605001007387 */ /* 0x000fe80000100a00 */
[----:B------:R1:W-:Y:S04]  /*50b30*/  STL.64 [R1+0x868], R82 ;  /* 0x0008685201007387 */ /* 0x0003e80000100a00 */
[----:B------:R-:W4:Y:S04]  /*50b40*/  LDL.LU R85, [R1+0x684] ;  /* 0x0006840001557983 */ /* 0x000f280000300800 */
[----:B------:R-:W4:Y:S04]  /*50b50*/  LDL.LU R86, [R1+0x688] ;  /* 0x0006880001567983 */ /* 0x000f280000300800 */
[----:B------:R-:W4:Y:S01]  /*50b60*/  LDL.LU R87, [R1+0x68c] ;  /* 0x00068c0001577983 */ /* 0x000f220000300800 */
[----:B-1----:R-:W-:-:S03]  /*50b70*/  IMAD.MOV.U32 R83, RZ, RZ, R0 ;  /* 0x000000ffff537224 */ /* 0x002fc600078e0000 */
[----:B------:R-:W2:Y:S01]  /*50b80*/  LDL.LU R80, [R1+0x670] ;  /* 0x0006700001507983 */ /* 0x000ea20000300800 */
[----:B------:R-:W-:-:S03]  /*50b90*/  IMAD.MOV.U32 R0, RZ, RZ, R107 ;  /* 0x000000ffff007224 */ /* 0x000fc600078e006b */
[----:B------:R-:W2:Y:S04]  /*50ba0*/  LDL.LU R81, [R1+0x674] ;  /* 0x0006740001517983 */ /* 0x000ea80000300800 */
[----:B------:R1:W-:Y:S01]  /*50bb0*/  STL.64 [R1+0x810], R104 ;  /* 0x0008106801007387 */ /* 0x0003e20000100a00 */
[----:B------:R-:W-:Y:S01]  /*50bc0*/  HMMA.1688.F32.TF32 R72, R244, R48, R72 ;  /* 0x00000030f448723c */ /* 0x000fe20000081048 */
[----:B---3--:R-:W-:Y:S02]  /*50bd0*/  IMAD.MOV.U32 R82, RZ, RZ, R2 ;  /* 0x000000ffff527224 */ /* 0x008fe400078e0002 */
[----:B------:R-:W-:-:S05]  /*50be0*/  IMAD.MOV.U32 R2, RZ, RZ, R106 ;  /* 0x000000ffff027224 */ /* 0x000fca00078e006a */
[C---:B-1----:R-:W-:Y:S08]  /*50bf0*/  HMMA.1688.F32.TF32 R104, R244.reuse, R28, R100 ;  /* 0x0000001cf468723c */ /* 0x042ff00000081064 */
        /* <DEDUP_REMOVED lines=15> */
[----:B------:R1:W-:Y:S04]  /*50cf0*/  STL.64 [R1+0x6f0], R72 ;  /* 0x0006f04801007387 */ /* 0x0003e80000100a00 */
[----:B------:R2:W-:Y:S04]  /*50d00*/  STL.64 [R1+0x6f8], R74 ;  /* 0x0006f84a01007387 */ /* 0x0005e80000100a00 */
[----:B------:R-:W3:Y:S04]  /*50d10*/  LDL.LU R77, [R1+0xf4] ;  /* 0x0000f400014d7983 */ /* 0x000ee80000300800 */
[----:B------:R-:W3:Y:S01]  /*50d20*/  LDL.LU R78, [R1+0xf8] ;  /* 0x0000f800014e7983 */ /* 0x000ee20000300800 */
[----:B-1----:R-:W-:-:S02]  /*50d30*/  IMAD.MOV.U32 R72, RZ, RZ, R10 ;  /* 0x000000ffff487224 */ /* 0x002fc400078e000a */
[----:B------:R-:W-:Y:S01]  /*50d40*/  IMAD.MOV.U32 R73, RZ, RZ, R11 ;  /* 0x000000ffff497224 */ /* 0x000fe200078e000b */
[----:B------:R-:W3:Y:S01]  /*50d50*/  LDL.LU R79, [R1+0xfc] ;  /* 0x0000fc00014f7983 */ /* 0x000ee20000300800 */
[----:B--2---:R-:W-:-:S03]  /*50d60*/  IMAD.MOV.U32 R74, RZ, RZ, R6 ;  /* 0x000000ffff4a7224 */ /* 0x004fc600078e0006 */
[----:B------:R-:W2:Y:S01]  /*50d70*/  LDL.LU R10, [R1+0x2eac] ;  /* 0x002eac00010a7983 */ /* 0x000ea20000300800 */
[----:B------:R-:W-:-:S03]  /*50d80*/  IMAD.MOV.U32 R75, RZ, RZ, R7 ;  /* 0x000000ffff4b7224 */ /* 0x000fc600078e0007 */
[----:B------:R-:W2:Y:S04]  /*50d90*/  LDL.LU R11, [R1+0x2ea8] ;  /* 0x002ea800010b7983 */ /* 0x000ea80000300800 */
[----:B------:R-:W3:Y:S04]  /*50da0*/  LDL.LU R6, [R1+0x2ea4] ;  /* 0x002ea40001067983 */ /* 0x000ee80000300800 */
[----:B------:R-:W3:Y:S01]  /*50db0*/  LDL.LU R7, [R1+0x2ea0] ;  /* 0x002ea00001077983 */ /* 0x000ee20000300800 */
[----:B------:R-:W-:Y:S11]  /*50dc0*/  HMMA.1688.F32.TF32 R68, R244, R52, R68 ;  /* 0x00000034f444723c */ /* 0x000ff60000081044 */
[----:B------:R-:W-:Y:S11]  /*50dd0*/  @!UPT UIADD3 URZ, URZ, URZ, URZ ;  /* 0x0000003f3f3ff290 */ /* 0x000ff6000fffe03f */
[----:B------:R-:W-:Y:S02]  /*50de0*/  @!UPT UIADD3 URZ, URZ, URZ, URZ ;  /* 0x0000003f3f3ff290 */ /* 0x000fe4000fffe03f */
[----:B------:R-:W-:Y:S02]  /*50df0*/  IMAD.MOV.U32 R49, RZ, RZ, R68 ;  /* 0x000000ffff317224 */ /* 0x000fe400078e0044 */
[----:B------:R-:W-:Y:S02]  /*50e00*/  IMAD.MOV.U32 R48, RZ, RZ, R69 ;  /* 0x000000ffff307224 */ /* 0x000fe400078e0045 */
[----:B------:R-:W-:Y:S01]  /*50e10*/  IMAD.MOV.U32 R68, RZ, RZ, R248 ;  /* 0x000000ffff447224 */ /* 0x000fe200078e00f8 */
[----:B------:R-:W-:Y:S01]  /*50e20*/  MOV R44, R71 ;  /* 0x00000047002c7202 */ /* 0x000fe20000000f00 */
[----:B------:R-:W-:Y:S01]  /*50e30*/  IMAD.MOV.U32 R45, RZ, RZ, R70 ;  /* 0x000000ffff2d7224 */ /* 0x000fe200078e0046 */
[----:B------:R-:W4:Y:S01]  /*50e40*/  LDL.LU R248, [R1+0x2e9c] ;  /* 0x002e9c0001f87983 */ /* 0x000f220000300800 */
[----:B------:R-:W-:Y:S02]  /*50e50*/  IMAD.MOV.U32 R69, RZ, RZ, R249 ;  /* 0x000000ffff457224 */ /* 0x000fe400078e00f9 */
[----:B------:R-:W-:Y:S01]  /*50e60*/  IMAD.MOV.U32 R70, RZ, RZ, R250 ;  /* 0x000000ffff467224 */ /* 0x000fe200078e00fa */
[----:B------:R-:W4:Y:S01]  /*50e70*/  LDL.LU R249, [R1+0x2e98] ;  /* 0x002e980001f97983 */ /* 0x000f220000300800 */
[----:B------:R-:W-:-:S03]  /*50e80*/  IMAD.MOV.U32 R71, RZ, RZ, R251 ;  /* 0x000000ffff477224 */ /* 0x000fc600078e00fb */
[----:B------:R-:W4:Y:S04]  /*50e90*/  LDL.LU R250, [R1+0x2e94] ;  /* 0x002e940001fa7983 */ /* 0x000f280000300800 */
[----:B------:R-:W4:Y:S01]  /*50ea0*/  LDL.LU R251, [R1+0x2e90] ;  /* 0x002e900001fb7983 */ /* 0x000f220000300800 */
[----:B------:R-:W-:Y:S03]  /*50eb0*/  HMMA.1688.F32.TF32 R80, R244, R60, R80 ;  /* 0x0000003cf450723c */ /* 0x000fe60000081050 */
[----:B------:R-:W4:Y:S04]  /*50ec0*/  LDL R61, [R1+0x820] ;  /* 0x00082000013d7983 */ /* 0x000f280000100800 */
[----:B------:R-:W4:Y:S01]  /*50ed0*/  LDL R60, [R1+0x824] ;  /* 0x00082400013c7983 */ /* 0x000f220000100800 */
[C---:B--2---:R-:W-:Y:S08]  /*50ee0*/  HMMA.1688.F32.TF32 R72, R236.reuse, R10, R72 ;  /* 0x0000000aec48723c */ /* 0x044ff00000081048 */
[----:B---3--:R-:W-:Y:S11]  /*50ef0*/  HMMA.1688.F32.TF32 R76, R236, R6, R76 ;  /* 0x00000006ec4c723c */ /* 0x008ff6000008104c */
[----:B------:R-:W-:Y:S05]  /*50f00*/  @!UPT UIADD3 URZ, URZ, URZ, URZ ;  /* 0x0000003f3f3ff290 */ /* 0x000fea000fffe03f */
[----:B------:R-:W-:Y:S02]  /*50f10*/  IMAD.MOV.U32 R25, RZ, RZ, R72 ;  /* 0x000000ffff197224 */ /* 0x000fe400078e0048 */
[----:B------:R-:W-:Y:S02]  /*50f20*/  IMAD.MOV.U32 R24, RZ, RZ, R73 ;  /* 0x000000ffff187224 */ /* 0x000fe400078e0049 */
[----:B------:R-:W-:Y:S02]  /*50f30*/  IMAD.MOV.U32 R72, RZ, RZ, R55 ;  /* 0x000000ffff487224 */ /* 0x000fe400078e0037 */
[----:B------:R-:W-:Y:S01]  /*50f40*/  IMAD.MOV.U32 R21, RZ, RZ, R74 ;  /* 0x000000ffff157224 */ /* 0x000fe200078e004a */
[----:B------:R-:W2:Y:S01]  /*50f50*/  LDL.LU R55, [R1+0x2e8c] ;  /* 0x002e8c0001377983 */ /* 0x000ea20000300800 */
[----:B------:R-:W-:Y:S02]  /*50f60*/  IMAD.MOV.U32 R73, RZ, RZ, R54 ;  /* 0x000000ffff497224 */ /* 0x000fe400078e0036 */
[----:B------:R-:W-:Y:S01]  /*50f70*/  IMAD.MOV.U32 R20, RZ, RZ, R75 ;  /* 0x000000ffff147224 */ /* 0x000fe200078e004b */
[----:B------:R-:W3:Y:S01]  /*50f80*/  LDL.LU R54, [R1+0x2e88] ;  /* 0x002e880001367983 */ /* 0x000ee20000300800 */
[----:B------:R-:W-:Y:S01]  /*50f90*/  IMAD.MOV.U32 R74, RZ, RZ, R42 ;  /* 0x000000ffff4a7224 */ /* 0x000fe200078e002a */
[----:B------:R-:W-:Y:S01]  /*50fa0*/  MOV R75, R43 ;  /* 0x0000002b004b7202 */ /* 0x000fe20000000f00 */
[----:B------:R-:W-:Y:S01]  /*50fb0*/  IMAD.MOV.U32 R17, RZ, RZ, R76 ;  /* 0x000000ffff117224 */ /* 0x000fe200078e004c */
[----:B------:R-:W3:Y:S01]  /*50fc0*/  LDL.LU R42, [R1+0x2e84] ;  /* 0x002e8400012a7983 */ /* 0x000ee20000300800 */
[----:B------:R-:W-:-:S02]  /*50fd0*/  IMAD.MOV.U32 R16, RZ, RZ, R77 ;  /* 0x000000ffff107224 */ /* 0x000fc400078e004d */
[----:B------:R-:W-:Y:S01]  /*50fe0*/  IMAD.MOV.U32 R76, RZ, RZ, R63 ;  /* 0x000000ffff4c7224 */ /* 0x000fe200078e003f */
[----:B------:R-:W3:Y:S01]  /*50ff0*/  LDL.LU R43, [R1+0x2e80] ;  /* 0x002e8000012b7983 */ /* 0x000ee20000300800 */
[----:B------:R-:W-:-:S03]  /*51000*/  IMAD.MOV.U32 R77, RZ, RZ, R62 ;  /* 0x000000ffff4d7224 */ /* 0x000fc600078e003e */
[----:B------:R-:W3:Y:S04]  /*51010*/  LDL.LU R63, [R1+0x2e7c] ;  /* 0x002e7c00013f7983 */ /* 0x000ee80000300800 */
[----:B------:R-:W3:Y:S01]  /*51020*/  LDL.LU R62, [R1+0x2e78] ;  /* 0x002e7800013e7983 */ /* 0x000ee20000300800 */
[----:B------:R-:W-:Y:S02]  /*51030*/  IMAD.MOV.U32 R41, RZ, RZ, R80 ;  /* 0x000000ffff297224 */ /* 0x000fe400078e0050 */
[----:B------:R-:W-:Y:S02]  /*51040*/  IMAD.MOV.U32 R40, RZ, RZ, R81 ;  /* 0x000000ffff287224 */ /* 0x000fe400078e0051 */
[----:B------:R-:W-:Y:S02]  /*51050*/  IMAD.MOV.U32 R37, RZ, RZ, R82 ;  /* 0x000000ffff257224 */ /* 0x000fe400078e0052 */
[----:B------:R-:W-:-:S02]  /*51060*/  IMAD.MOV.U32 R36, RZ, RZ, R83 ;  /* 0x000000ffff247224 */ /* 0x000fc400078e0053 */
[----:B------:R-:W-:Y:S01]  /*51070*/  IMAD.MOV.U32 R88, RZ, RZ, R46 ;  /* 0x000000ffff587224 */ /* 0x000fe200078e002e */
[----:B----4-:R-:W-:Y:S01]  /*51080*/  HMMA.1688.F32.TF32 R80, R244, R64, R248 ;  /* 0x00000040f450723c */ /* 0x010fe200000810f8 */
[----:B------:R-:W-:Y:S01]  /*51090*/  IMAD.MOV.U32 R13, RZ, RZ, R78 ;  /* 0x000000ffff0d7224 */ /* 0x000fe200078e004e */
[----:B------:R-:W-:Y:S01]  /*510a0*/  MOV R12, R79 ;  /* 0x0000004f000c7202 */ /* 0x000fe20000000f00 */
[----:B------:R-:W-:Y:S02]  /*510b0*/  IMAD.MOV.U32 R78, RZ, RZ, R26 ;  /* 0x000000ffff4e7224 */ /* 0x000fe400078e001a */
[----:B------:R-:W-:Y:S01]  /*510c0*/  IMAD.MOV.U32 R89, RZ, RZ, R47 ;  /* 0x000000ffff597224 */ /* 0x000fe200078e002f */
[----:B------:R-:W4:Y:S01]  /*510d0*/  LDL.LU R26, [R1+0x2e74] ;  /* 0x002e7400011a7983 */ /* 0x000f220000300800 */
[----:B------:R-:W-:-:S03]  /*510e0*/  IMAD.MOV.U32 R79, RZ, RZ, R31 ;  /* 0x000000ffff4f7224 */ /* 0x000fc600078e001f */
[----:B------:R-:W4:Y:S01]  /*510f0*/  LDL.LU R31, [R1+0x2e70] ;  /* 0x002e7000011f7983 */ /* 0x000f220000300800 */
[----:B------:R-:W-:Y:S01]  /*51100*/  IMAD.MOV.U32 R90, RZ, RZ, R58 ;  /* 0x000000ffff5a7224 */ /* 0x000fe200078e003a */
[----:B------:R-:W-:Y:S01]  /*51110*/  MOV R91, R59 ;  /* 0x0000003b005b7202 */ /* 0x000fe20000000f00 */
[----:B------:R-:W-:Y:S02]  /*51120*/  IMAD.MOV.U32 R94, RZ, RZ, R66 ;  /* 0x000000ffff5e7224 */ /* 0x000fe400078e0042 */
[----:B------:R-:W-:Y:S01]  /*51130*/  IMAD.MOV.U32 R95, RZ, RZ, R67 ;  /* 0x000000ffff5f7224 */ /* 0x000fe200078e0043 */
[----:B------:R-:W-:Y:S01]  /*51140*/  HMMA.1688.F32.TF32 R84, R244, R56, R84 ;  /* 0x00000038f454723c */ /* 0x000fe20000081054 */
[----:B------:R-:W-:Y:S04]  /*51150*/  LDS R241, [R61+0x6a000] ;  /* 0x06a000003df17984 */ /* 0x000fe80000000800 */
[----:B------:R-:W1:Y:S03]  /*51160*/  LDS R243, [R61+0x6b000] ;  /* 0x06b000003df37984 */ /* 0x000e660000000800 */
[----:B------:R-:W-:-:S02]  /*51170*/  IMAD.MOV.U32 R33, RZ, RZ, R80 ;  /* 0x000000ffff217224 */ /* 0x000fc400078e0050 */
[----:B------:R-:W-:Y:S02]  /*51180*/  IMAD.MOV.U32 R32, RZ, RZ, R81 ;  /* 0x000000ffff207224 */ /* 0x000fe400078e0051 */
[----:B------:R-:W-:Y:S02]  /*51190*/  IMAD.MOV.U32 R80, RZ, RZ, R30 ;  /* 0x000000ffff507224 */ /* 0x000fe400078e001e */
[----:B------:R-:W-:Y:S01]  /*511a0*/  IMAD.MOV.U32 R29, RZ, RZ, R82 ;  /* 0x000000ffff1d7224 */ /* 0x000fe200078e0052 */
[----:B------:R-:W4:Y:S01]  /*511b0*/  LDL.LU R30, [R1+0x2e6c] ;  /* 0x002e6c00011e7983 */ /* 0x000f220000300800 */
[----:B------:R-:W-:Y:S02]  /*511c0*/  IMAD.MOV.U32 R81, RZ, RZ, R38 ;  /* 0x000000ffff517224 */ /* 0x000fe400078e0026 */
[----:B------:R-:W-:Y:S01]  /*511d0*/  IMAD.MOV.U32 R28, RZ, RZ, R83 ;  /* 0x000000ffff1c7224 */ /* 0x000fe200078e0053 */
[----:B------:R-:W4:Y:S01]  /*511e0*/  LDL.LU R38, [R1+0x2e68] ;  /* 0x002e680001267983 */ /* 0x000f220000300800 */
        /* <DEDUP_REMOVED lines=8> */
[----:B--2---:R-:W-:-:S02]  /*51270*/  IMAD.MOV.U32 R93, RZ, RZ, R55 ;  /* 0x000000ffff5d7224 */ /* 0x004fc400078e0037 */
[----:B---3--:R-:W-:Y:S02]  /*51280*/  IMAD.MOV.U32 R92, RZ, RZ, R54 ;  /* 0x000000ffff5c7224 */ /* 0x008fe400078e0036 */
[----:B------:R-:W2:Y:S04]  /*51290*/  LDL.LU R54, [R1+0x2e4c] ;  /* 0x002e4c0001367983 */ /* 0x000ea80000300800 */
[----:B------:R-:W3:Y:S04]  /*512a0*/  LDL.LU R55, [R1+0x2e48] ;  /* 0x002e480001377983 */ /* 0x000ee80000300800 */
[----:B------:R-:W3:Y:S01]  /*512b0*/  LDL.LU R66, [R1+0x2e44] ;  /* 0x002e440001427983 */ /* 0x000ee20000300800 */
[----:B------:R-:W-:-:S03]  /*512c0*/  IMAD.MOV.U32 R97, RZ, RZ, R63 ;  /* 0x000000ffff617224 */ /* 0x000fc600078e003f */
[----:B------:R-:W3:Y:S01]  /*512d0*/  LDL.LU R67, [R1+0x2e40] ;  /* 0x002e400001437983 */ /* 0x000ee20000300800 */
[----:B------:R-:W-:-:S03]  /*512e0*/  IMAD.MOV.U32 R96, RZ, RZ, R62 ;  /* 0x000000ffff607224 */ /* 0x000fc600078e003e */
[----:B------:R-:W3:Y:S04]  /*512f0*/  LDL.LU R62, [R1+0x2e3c] ;  /* 0x002e3c00013e7983 */ /* 0x000ee80000300800 */
[----:B------:R-:W3:Y:S01]  /*51300*/  LDL.LU R63, [R1+0x2e38] ;  /* 0x002e3800013f7983 */ /* 0x000ee20000300800 */
[----:B------:R-:W-:Y:S02]  /*51310*/  IMAD.MOV.U32 R98, RZ, RZ, R43 ;  /* 0x000000ffff627224 */ /* 0x000fe400078e002b */
[----:B------:R-:W-:Y:S01]  /*51320*/  IMAD.MOV.U32 R99, RZ, RZ, R42 ;  /* 0x000000ffff637224 */ /* 0x000fe200078e002a */
[----:B------:R-:W3:Y:S04]  /*51330*/  LDL.LU R43, [R1+0x2e34] ;  /* 0x002e3400012b7983 */ /* 0x000ee80000300800 */
[----:B------:R-:W3:Y:S01]  /*51340*/  LDL.LU R42, [R1+0x2e30] ;  /* 0x002e3000012a7983 */ /* 0x000ee20000300800 */
[----:B----4-:R-:W-:Y:S01]  /*51350*/  MOV R107, R50 ;  /* 0x00000032006b7202 */ /* 0x010fe20000000f00 */
[----:B------:R-:W-:-:S02]  /*51360*/  IMAD.MOV.U32 R106, RZ, RZ, R51 ;  /* 0x000000ffff6a7224 */ /* 0x000fc400078e0033 */
[----:B------:R-:W-:Y:S02]  /*51370*/  IMAD.MOV.U32 R105, RZ, RZ, R46 ;  /* 0x000000ffff697224 */ /* 0x000fe400078e002e */
[----:B------:R-:W-:Y:S02]  /*51380*/  IMAD.MOV.U32 R104, RZ, RZ, R47 ;  /* 0x000000ffff687224 */ /* 0x000fe400078e002f */
[----:B------:R-:W4:Y:S04]  /*51390*/  LDL.LU R47, [R1+0x2e2c] ;  /* 0x002e2c00012f7983 */ /* 0x000f280000300800 */
[----:B------:R-:W4:Y:S04]  /*513a0*/  LDL.LU R46, [R1+0x2e28] ;  /* 0x002e2800012e7983 */ /* 0x000f280000300800 */
[----:B------:R-:W4:Y:S01]  /*513b0*/  LDL.LU R51, [R1+0x2e24] ;  /* 0x002e240001337983 */ /* 0x000f220000300800 */
[----:B------:R-:W-:-:S03]  /*513c0*/  IMAD.MOV.U32 R110, RZ, RZ, R59 ;  /* 0x000000ffff6e7224 */ /* 0x000fc600078e003b */
[----:B------:R-:W4:Y:S01]  /*513d0*/  LDL.LU R50, [R1+0x2e20] ;  /* 0x002e200001327983 */ /* 0x000f220000300800 */
[----:B------:R-:W-:Y:S02]  /*513e0*/  IMAD.MOV.U32 R111, RZ, RZ, R58 ;  /* 0x000000ffff6f7224 */ /* 0x000fe400078e003a */
[----:B--2---:R-:W-:Y:S02]  /*513f0*/  IMAD.MOV.U32 R109, RZ, RZ, R54 ;  /* 0x000000ffff6d7224 */ /* 0x004fe400078e0036 */
[----:B---3--:R-:W-:Y:S02]  /*51400*/  IMAD.MOV.U32 R108, RZ, RZ, R55 ;  /* 0x000000ffff6c7224 */ /* 0x008fe400078e0037 */
[----:B------:R-:W2:Y:S04]  /*51410*/  LDL.LU R55, [R1+0x2e1c] ;  /* 0x002e1c0001377983 */ /* 0x000ea80000300800 */
[----:B------:R-:W3:Y:S04]  /*51420*/  LDL.LU R54, [R1+0x2e18] ;  /* 0x002e180001367983 */ /* 0x000ee80000300800 */
[----:B------:R-:W2:Y:S01]  /*51430*/  LDL.LU R59, [R1+0x2e14] ;  /* 0x002e1400013b7983 */ /* 0x000ea20000300800 */
[----:B------:R-:W-:-:S03]  /*51440*/  IMAD.MOV.U32 R113, RZ, RZ, R62 ;  /* 0x000000ffff717224 */ /* 0x000fc600078e003e */
[----:B------:R-:W3:Y:S01]  /*51450*/  LDL.LU R58, [R1+0x2e10] ;  /* 0x002e1000013a7983 */ /* 0x000ee20000300800 */
[----:B------:R-:W-:-:S03]  /*51460*/  IMAD.MOV.U32 R112, RZ, RZ, R63 ;  /* 0x000000ffff707224 */ /* 0x000fc600078e003f */
[----:B------:R-:W4:Y:S01]  /*51470*/  LDL.LU R63, [R1+0x2e0c] ;  /* 0x002e0c00013f7983 */ /* 0x000f220000300800 */
[----:B------:R-:W-:-:S03]  /*51480*/  IMAD.MOV.U32 R114, RZ, RZ, R67 ;  /* 0x000000ffff727224 */ /* 0x000fc600078e0043 */
[----:B------:R-:W4:Y:S01]  /*51490*/  LDL.LU R62, [R1+0x2e08] ;  /* 0x002e0800013e7983 */ /* 0x000f220000300800 */
[----:B------:R-:W-:-:S03]  /*514a0*/  IMAD.MOV.U32 R115, RZ, RZ, R66 ;  /* 0x000000ffff737224 */ /* 0x000fc600078e0042 */
[----:B------:R-:W4:Y:S04]  /*514b0*/  LDL.LU R67, [R1+0x2e04] ;  /* 0x002e040001437983 */ /* 0x000f280000300800 */
[----:B------:R-:W4:Y:S01]  /*514c0*/  LDL.LU R66, [R1+0x2e00] ;  /* 0x002e000001427983 */ /* 0x000f220000300800 */
[----:B--2---:R-:W-:-:S03]  /*514d0*/  IMAD.MOV.U32 R124, RZ, RZ, R59 ;  /* 0x000000ffff7c7224 */ /* 0x004fc600078e003b */
[----:B------:R-:W2:Y:S01]  /*514e0*/  LDL.LU R59, [R1+0x2dfc] ;  /* 0x002dfc00013b7983 */ /* 0x000ea20000300800 */
[----:B---3--:R-:W-:-:S03]  /*514f0*/  IMAD.MOV.U32 R125, RZ, RZ, R58 ;  /* 0x000000ffff7d7224 */ /* 0x008fc600078e003a */
[----:B------:R-:W3:Y:S01]  /*51500*/  LDL.LU R58, [R1+0x2df8] ;  /* 0x002df800013a7983 */ /* 0x000ee20000300800 */
[----:B----4-:R-:W-:-:S03]  /*51510*/  IMAD.MOV.U32 R126, RZ, RZ, R63 ;  /* 0x000000ffff7e7224 */ /* 0x010fc600078e003f */
[----:B------:R-:W4:Y:S01]  /*51520*/  LDL.LU R63, [R1+0x2df4] ;  /* 0x002df400013f7983 */ /* 0x000f220000300800 */
[----:B------:R-:W-:-:S03]  /*51530*/  MOV R127, R62 ;  /* 0x0000003e007f7202 */ /* 0x000fc60000000f00 */
[----:B------:R-:W2:Y:S01]  /*51540*/  LDL.LU R62, [R1+0x2df0] ;  /* 0x002df000013e7983 */ /* 0x000ea20000300800 */
[----:B------:R-:W-:-:S03]  /*51550*/  IMAD.MOV.U32 R131, RZ, RZ, R67 ;  /* 0x000000ffff837224 */ /* 0x000fc600078e0043 */
[----:B------:R-:W2:Y:S01]  /*51560*/  LDL.LU R128, [R1+0x10] ;  /* 0x0000100001807983 */ /* 0x000ea20000300800 */
[----:B------:R-:W-:-:S03]  /*51570*/  IMAD.MOV.U32 R130, RZ, RZ, R66 ;  /* 0x000000ffff827224 */ /* 0x000fc600078e0042 */
[----:B------:R-:W2:Y:S04]  /*51580*/  LDL.LU R129, [R1+0x14] ;  /* 0x0000140001817983 */ /* 0x000ea80000300800 */
[----:B------:R-:W2:Y:S04]  /*51590*/  LDL.LU R66, [R1+0x2dec] ;  /* 0x002dec0001427983 */ /* 0x000ea80000300800 */
[----:B------:R-:W3:Y:S04]  /*515a0*/  LDL.LU R67, [R1+0x2de8] ;  /* 0x002de80001437983 */ /* 0x000ee80000300800 */
        /* <DEDUP_REMOVED lines=40> */
[----:B----4-:R-:W-:-:S03]  /*51830*/  IMAD.MOV.U32 R133, RZ, RZ, R63 ;  /* 0x000000ffff857224 */ /* 0x010fc600078e003f */
[----:B------:R-:W4:Y:S01]  /*51840*/  LDL.LU R149, [R1+0x64] ;  /* 0x0000640001957983 */ /* 0x000f220000300800 */
[----:B------:R-:W-:Y:S02]  /*51850*/  IMAD.MOV.U32 R134, RZ, RZ, R58 ;  /* 0x000000ffff867224 */ /* 0x000fe400078e003a */
[----:B------:R-:W-:Y:S01]  /*51860*/  IMAD.MOV.U32 R135, RZ, RZ, R59 ;  /* 0x000000ffff877224 */ /* 0x000fe200078e003b */
[----:B------:R-:W-:Y:S01]  /*51870*/  MOV R121, R55 ;  /* 0x0000003700797202 */ /* 0x000fe20000000f00 */
        /* <DEDUP_REMOVED lines=16> */
[----:B------:R-:W-:Y:S01]  /*51980*/  IMAD.MOV.U32 R86, RZ, RZ, R19 ;  /* 0x000000ffff567224 */ /* 0x000fe200078e0013 */
[----:B------:R-:W-:Y:S01]  /*51990*/  HMMA.1688.F32.TF32 R68, R236, R14, R68 ;  /* 0x0000000eec44723c */ /* 0x000fe20000081044 */
[----:B------:R-:W-:Y:S01]  /*519a0*/  MOV R52, R87 ;  /* 0x0000005700347202 */ /* 0x000fe20000000f00 */
[----:B------:R-:W-:Y:S11]  /*519b0*/  IMAD.MOV.U32 R87, RZ, RZ, R23 ;  /* 0x000000ffff577224 */ /* 0x000ff600078e0017 */
[----:B------:R-:W-:Y:S11]  /*519c0*/  @!UPT UIADD3 URZ, URZ, URZ, URZ ;  /* 0x0000003f3f3ff290 */ /* 0x000ff6000fffe03f */
        /* <DEDUP_REMOVED lines=8> */
[----:B--2---:R-:W-:Y:S02]  /*51a50*/  IMAD.MOV.U32 R151, RZ, RZ, R67 ;  /* 0x000000ffff977224 */ /* 0x004fe400078e0043 */
[----:B---3--:R-:W-:Y:S02]  /*51a60*/  IMAD.MOV.U32 R150, RZ, RZ, R66 ;  /* 0x000000ffff967224 */ /* 0x008fe400078e0042 */
        /* <DEDUP_REMOVED lines=33> */
[C---:B------:R-:W-:Y:S07]  /*51c80*/  HMMA.1688.F32.TF32 R160, R236.reuse, R30, R160 ;  /* 0x0000001eeca0723c */ /* 0x040fee00000810a0 */
[----:B------:R-:W-:Y:S04]  /*51c90*/  STL.64 [R1+0x1570], R244 ;  /* 0x001570f401007387 */ /* 0x000fe80000100a00 */
[----:B------:R2:W-:Y:S01]  /*51ca0*/  STL.64 [R1+0x1578], R246 ;  /* 0x001578f601007387 */ /* 0x0005e20000100a00 */
[C---:B------:R-:W-:Y:S08]  /*51cb0*/  HMMA.1688.F32.TF32 R156, R236.reuse, R34, R156 ;  /* 0x00000022ec9c723c */ /* 0x040ff0000008109c */
[C---:B--2---:R-:W-:Y:S08]  /*51cc0*/  HMMA.1688.F32.TF32 R244, R236.reuse, R22, R248 ;  /* 0x00000016ecf4723c */ /* 0x044ff000000810f8 */
        /* <DEDUP_REMOVED lines=177> */
[----:B------:R-:W-:Y:S01]  /*527e0*/  HMMA.1688.F32.TF32 R156, R240, R62, R156 ;  /* 0x0000003ef09c723c */ /* 0x000fe2000008109c */
[----:B------:R-:W-:Y:S04]  /*527f0*/  LDS R240, [R252+0x6a080] ;  /* 0x06a08000fcf07984 */ /* 0x000fe80000000800 */
[----:B------:R-:W-:Y:S04]  /*52800*/  LDS R242, [R252+0x6b080] ;  /* 0x06b08000fcf27984 */ /* 0x000fe80000000800 */
[----:B------:R-:W-:Y:S04]  /*52810*/  LDS R241, [R61+0x6a080] ;  /* 0x06a080003df17984 */ /* 0x000fe80000000800 */
[----:B------:R-:W1:Y:S01]  /*52820*/  LDS R243, [R61+0x6b080] ;  /* 0x06b080003df37984 */ /* 0x000e620000000800 */
[C---:B------:R-:W-:Y:S08]  /*52830*/  HMMA.1688.F32.TF32 R144, R236.reuse, R10, R144 ;  /* 0x0000000aec90723c */ /* 0x040ff00000081090 */
[C---:B------:R-:W-:Y:S01]  /*52840*/  HMMA.1688.F32.TF32 R148, R236.reuse, R6, R148 ;  /* 0x00000006ec94723c */ /* 0x040fe20000081094 */
[----:B------:R-:W-:Y:S07]  /*52850*/  STL.64 [R1+0x13d0], R156 ;  /* 0x0013d09c01007387 */ /* 0x000fee0000100a00 */
[C---:B------:R-:W-:Y:S01]  /*52860*/  HMMA.1688.F32.TF32 R132, R236.reuse, R22, R132 ;  /* 0x00000016ec84723c */ /* 0x040fe20000081084 */
[----:B------:R-:W-:Y:S04]  /*52870*/  STL.64 [R1+0x13d8], R158 ;  /* 0x0013d89e01007387 */ /* 0x000fe80000100a00 */
[----:B------:R-:W-:Y:S04]  /*52880*/  STL.64 [R1+0x1070], R152 ;  /* 0x0010709801007387 */ /* 0x000fe80000100a00 */
[----:B------:R-:W-:Y:S01]  /*52890*/  STL.64 [R1+0x1078], R154 ;  /* 0x0010789a01007387 */ /* 0x000fe20000100a00 */
[C---:B------:R-:W-:Y:S05]  /*528a0*/  HMMA.1688.F32.TF32 R116, R236.reuse, R38, R116 ;  /* 0x00000026ec74723c */ /* 0x040fea0000081074 */
        /* <DEDUP_REMOVED lines=162> */
[C---:B------:R-:W-:Y:S08]  /*532d0*/  HMMA.1688.F32.TF32 R104, R236.reuse, R30, R104 ;  /* 0x0000001eec68723c */ /* 0x040ff00000081068 */
        /* <DEDUP_REMOVED lines=12> */
[----:B------:R1:W-:Y:S04]  /*533a0*/  STL.64 [R1+0x12b8], R166 ;  /* 0x0012b8a601007387 */ /* 0x0003e80000100a00 */
[----:B-1----:R-:W2:Y:S04]  /*533b0*/  LDL.LU.64 R166, [R1+0x2d70] ;  /* 0x002d700001a67983 */ /* 0x002ea80000300a00 */
[----:B------:R-:W2:Y:S04]  /*533c0*/  LDL.LU.64 R164, [R1+0x2d68] ;  /* 0x002d680001a47983 */ /* 0x000ea80000300a00 */
[----:B------:R-:W-:Y:S04]  /*533d0*/  STL.64 [R1+0x12a0], R160 ;  /* 0x0012a0a001007387 */ /* 0x000fe80000100a00 */
[----:B------:R1:W-:Y:S04]  /*533e0*/  STL.64 [R1+0x12a8], R162 ;  /* 0x0012a8a201007387 */ /* 0x0003e80000100a00 */
[----:B-1----:R-:W3:Y:S04]  /*533f0*/  LDL.LU.64 R162, [R1+0x2d60] ;  /* 0x002d600001a27983 */ /* 0x002ee80000300a00 */
[----:B------:R-:W3:Y:S04]  /*53400*/  LDL.LU.64 R160, [R1+0x2d58] ;  /* 0x002d580001a07983 */ /* 0x000ee80000300a00 */
[----:B------:R-:W-:Y:S04]  /*53410*/  STL.64 [R1+0x1290], R156 ;  /* 0x0012909c01007387 */ /* 0x000fe80000100a00 */
[----:B------:R1:W-:Y:S01]  /*53420*/  STL.64 [R1+0x1298], R158 ;  /* 0x0012989e01007387 */ /* 0x0003e20000100a00 */
[C---:B------:R-:W-:Y:S03]  /*53430*/  HMMA.1688.F32.TF32 R148, R240.reuse, R50, R148 ;  /* 0x00000032f094723c */ /* 0x040fe60000081094 */
[----:B-1----:R-:W4:Y:S04]  /*53440*/  LDL.LU.64 R158, [R1+0x2d50] ;  /* 0x002d5000019e7983 */ /* 0x002f280000300a00 */
[----:B------:R-:W4:Y:S04]  /*53450*/  LDL.LU.64 R156, [R1+0x2d48] ;  /* 0x002d4800019c7983 */ /* 0x000f280000300a00 */
[----:B------:R-:W-:Y:S04]  /*53460*/  STL.64 [R1+0x1280], R152 ;  /* 0x0012809801007387 */ /* 0x000fe80000100a00 */
[----:B------:R1:W-:Y:S04]  /*53470*/  STL.64 [R1+0x1288], R154 ;  /* 0x0012889a01007387 */ /* 0x0003e80000100a00 */
[----:B-1----:R-:W2:Y:S04]  /*53480*/  LDL.LU.64 R154, [R1+0x2d40] ;  /* 0x002d4000019a7983 */ /* 0x002ea80000300a00 */
[----:B------:R-:W2:Y:S04]  /*53490*/  LDL.LU.64 R152, [R1+0x2d38] ;  /* 0x002d380001987983 */ /* 0x000ea80000300a00 */
[----:B------:R-:W-:Y:S04]  /*534a0*/  STL.64 [R1+0x1270], R244 ;  /* 0x001270f401007387 */ /* 0x000fe80000100a00 */
[----:B------:R1:W-:Y:S01]  /*534b0*/  STL.64 [R1+0x1278], R246 ;  /* 0x001278f601007387 */ /* 0x0003e20000100a00 */
[C---:B------:R-:W-:Y:S08]  /*534c0*/  HMMA.1688.F32.TF32 R132, R240.reuse, R66, R132 ;  /* 0x00000042f084723c */ /* 0x040ff00000081084 */
[----:B-1----:R-:W-:Y:S01]  /*534d0*/  HMMA.1688.F32.TF32 R244, R240, R46, R248 ;  /* 0x0000002ef0f4723c */ /* 0x002fe200000810f8 */
[----:B------:R-:W-:Y:S04]  /*534e0*/  LDS R240, [R252+0x6a100] ;  /* 0x06a10000fcf07984 */ /* 0x000fe80000000800 */
[----:B------:R-:W-:Y:S03]  /*534f0*/  LDS R242, [R252+0x6b100] ;  /* 0x06b10000fcf27984 */ /* 0x000fe60000000800 */
[C---:B------:R-:W-:Y:S01]  /*53500*/  HMMA.1688.F32.TF32 R128, R236.reuse, R6, R128 ;  /* 0x00000006ec80723c */ /* 0x040fe20000081080 */
[----:B------:R-:W-:Y:S04]  /*53510*/  LDS R241, [R61+0x6a100] ;  /* 0x06a100003df17984 */ /* 0x000fe80000000800 */
[----:B------:R-:W1:Y:S03]  /*53520*/  LDS R243, [R61+0x6b100] ;  /* 0x06b100003df37984 */ /* 0x000e660000000800 */
[C---:B------:R-:W-:Y:S07]  /*53530*/  HMMA.1688.F32.TF32 R116, R236.reuse, R18, R116 ;  /* 0x00000012ec74723c */ /* 0x040fee0000081074 */
[----:B------:R1:W-:Y:S01]  /*53540*/  STL.64 [R1+0x1260], R244 ;  /* 0x001260f401007387 */ /* 0x0003e20000100a00 */
[C---:B------:R-:W-:Y:S03]  /*53550*/  HMMA.1688.F32.TF32 R100, R236.reuse, R34, R100 ;  /* 0x00000022ec64723c */ /* 0x040fe60000081064 */
[----:B------:R1:W-:Y:S04]  /*53560*/  STL.64 [R1+0x1268], R246 ;  /* 0x001268f601007387 */ /* 0x0003e80000100a00 */
        /* <DEDUP_REMOVED lines=164> */
[----:B------:R-:W-:Y:S04]  /*53fb0*/  STL.64 [R1+0x1110], R144 ;  /* 0x0011109001007387 */ /* 0x000fe80000100a00 */
[----:B------:R3:W-:Y:S01]  /*53fc0*/  STL.64 [R1+0x1118], R146 ;  /* 0x0011189201007387 */ /* 0x0007e20000100a00 */
[C---:B------:R-:W-:Y:S03]  /*53fd0*/  HMMA.1688.F32.TF32 R108, R240.reuse, R46, R108 ;  /* 0x0000002ef06c723c */ /* 0x040fe6000008106c */
        /* <DEDUP_REMOVED lines=93> */
[----:B------:R-:W-:Y:S04]  /*545b0*/  STL.64 [R1+0xf70], R248 ;  /* 0x000f70f801007387 */ /* 0x000fe80000100a00 */
[----:B------:R-:W-:Y:S01]  /*545c0*/  STL.64 [R1+0xf78], R250 ;  /* 0x000f78fa01007387 */ /* 0x000fe20000100a00 */
[C---:B--2---:R-:W-:Y:S08]  /*545d0*/  HMMA.1688.F32.TF32 R244, R236.reuse, R38, R72 ;  /* 0x00000026ecf4723c */ /* 0x044ff00000081048 */
[C---:B------:R-:W-:Y:S08]  /*545e0*/  HMMA.1688.F32.TF32 R72, R236.reuse, R42, R76 ;  /* 0x0000002aec48723c */ /* 0x040ff0000008104c */
[C---:B---3--:R-:W-:Y:S08]  /*545f0*/  HMMA.1688.F32.TF32 R68, R236.reuse, R34, R68 ;  /* 0x00000022ec44723c */ /* 0x048ff00000081044 */
[C---:B------:R-:W-:Y:S11]  /*54600*/  HMMA.1688.F32.TF32 R76, R236.reuse, R50, R84 ;  /* 0x00000032ec4c723c */ /* 0x040ff60000081054 */
[----:B------:R-:W-:Y:S04]  /*54610*/  @!UPT UIADD3 URZ, URZ, URZ, URZ ;  /* 0x0000003f3f3ff290 */ /* 0x000fe8000fffe03f */
[----:B------:R-:W-:Y:S04]  /*54620*/  STL.64 [R1+0xf60], R68 ;  /* 0x000f604401007387 */ /* 0x000fe80000100a00 */
[----:B------:R1:W-:Y:S04]  /*54630*/  STL.64 [R1+0xf68], R70 ;  /* 0x000f684601007387 */ /* 0x0003e80000100a00 */
[----:B------:R-:W-:Y:S04]  /*54640*/  STL.64 [R1+0xe70], R244 ;  /* 0x000e70f401007387 */ /* 0x000fe80000100a00 */
[----:B------:R-:W-:Y:S01]  /*54650*/  STL.64 [R1+0xe78], R246 ;  /* 0x000e78f601007387 */ /* 0x000fe20000100a00 */
[C---:B-1----:R-:W-:Y:S03]  /*54660*/  HMMA.1688.F32.TF32 R68, R236.reuse, R46, R80 ;  /* 0x0000002eec44723c */ /* 0x042fe60000081050 */
[----:B------:R-:W-:Y:S04]  /*54670*/  STL.64 [R1+0xe60], R72 ;  /* 0x000e604801007387 */ /* 0x000fe80000100a00 */
[----:B------:R1:W-:Y:S02]  /*54680*/  STL.64 [R1+0xe68], R74 ;  /* 0x000e684a01007387 */ /* 0x0003e40000100a00 */
[C---:B-1----:R-:W-:Y:S11]  /*54690*/  HMMA.1688.F32.TF32 R72, R236.reuse, R54, R88 ;  /* 0x00000036ec48723c */ /* 0x042ff60000081058 */
[----:B------:R-:W-:Y:S03]  /*546a0*/  @!UPT UIADD3 URZ, URZ, URZ, URZ ;  /* 0x0000003f3f3ff290 */ /* 0x000fe6000fffe03f */
        /* <DEDUP_REMOVED lines=8> */
[----:B-1----:R-:W-:Y:S07]  /*54730*/  HMMA.1688.F32.TF32 R72, R236, R66, R100 ;  /* 0x00000042ec48723c */ /* 0x002fee0000081064 */
[----:B------:R-:W-:Y:S04]  /*54740*/  STL.64 [R1+0x910], R68 ;  /* 0x0009104401007387 */ /* 0x000fe80000100a00 */
[----:B------:R-:W-:Y:S04]  /*54750*/  STL.64 [R1+0x918], R70 ;  /* 0x0009184601007387 */ /* 0x000fe80000100a00 */
[----:B------:R-:W-:Y:S04]  /*54760*/  STL.64 [R1+0x8f0], R76 ;  /* 0x0008f04c01007387 */ /* 0x000fe80000100a00 */
[----:B------:R-:W-:Y:S01]  /*54770*/  STL.64 [R1+0x8f8], R78 ;  /* 0x0008f84e01007387 */ /* 0x000fe20000100a00 */
[C---:B------:R-:W-:Y:S03]  /*54780*/  HMMA.1688.F32.TF32 R80, R240.reuse, R10, R108 ;  /* 0x0000000af050723c */ /* 0x040fe6000008106c */
[----:B------:R-:W-:Y:S04]  /*54790*/  LDS R68, [R60+0x6a200] ;  /* 0x06a200003c447984 */ /* 0x000fe80000000800 */
[----:B------:R-:W-:Y:S04]  /*547a0*/  STL.64 [R1+0x8d0], R72 ;  /* 0x0008d04801007387 */ /* 0x000fe80000100a00 */
[----:B------:R1:W-:Y:S04]  /*547b0*/  STL.64 [R1+0x8d8], R74 ;  /* 0x0008d84a01007387 */ /* 0x0003e80000100a00 */
[----:B------:R-:W-:Y:S04]  /*547c0*/  LDS R70, [R60+0x6b200] ;  /* 0x06b200003c467984 */ /* 0x000fe80000000800 */
[----:B------:R-:W-:Y:S01]  /*547d0*/  LDS R69, [R3+0x6a200] ;  /* 0x06a2000003457984 */ /* 0x000fe20000000800 */
[C---:B-1----:R-:W-:Y:S03]  /*547e0*/  HMMA.1688.F32.TF32 R72, R240.reuse, R6, R104 ;  /* 0x00000006f048723c */ /* 0x042fe60000081068 */
[----:B------:R-:W1:Y:S05]  /*547f0*/  LDS R71, [R3+0x6b200] ;  /* 0x06b2000003477984 */ /* 0x000e6a0000000800 */
[C---:B------:R-:W-:Y:S11]  /*54800*/  HMMA.1688.F32.TF32 R76, R240.reuse, R14, R112 ;  /* 0x0000000ef04c723c */ /* 0x040ff60000081070 */
[----:B------:R-:W-:Y:S04]  /*54810*/  @!UPT UIADD3 URZ, URZ, URZ, URZ ;  /* 0x0000003f3f3ff290 */ /* 0x000fe8000fffe03f */
[----:B------:R-:W-:Y:S04]  /*54820*/  STL.64 [R1+0x8c0], R72 ;  /* 0x0008c04801007387 */ /* 0x000fe80000100a00 */
[----:B------:R2:W-:Y:S02]  /*54830*/  STL.64 [R1+0x8c8], R74 ;  /* 0x0008c84a01007387 */ /* 0x0005e40000100a00 */
[C---:B--2---:R-:W-:Y:S02]  /*54840*/  HMMA.1688.F32.TF32 R72, R240.reuse, R18, R116 ;  /* 0x00000012f048723c */ /* 0x044fe40000081074 */
[----:B------:R-:W-:Y:S04]  /*54850*/  STL.64 [R1+0x8b0], R80 ;  /* 0x0008b05001007387 */ /* 0x000fe80000100a00 */
[----:B------:R2:W-:Y:S04]  /*54860*/  STL.64 [R1+0x8b8], R82 ;  /* 0x0008b85201007387 */ /* 0x0005e80000100a00 */
[----:B------:R-:W-:Y:S04]  /*54870*/  STL.64 [R1+0x890], R76 ;  /* 0x0008904c01007387 */ /* 0x000fe80000100a00 */
[----:B------:R3:W-:Y:S01]  /*54880*/  STL.64 [R1+0x898], R78 ;  /* 0x0008984e01007387 */ /* 0x0007e20000100a00 */
[C---:B--2---:R-:W-:Y:S08]  /*54890*/  HMMA.1688.F32.TF32 R80, R240.reuse, R22, R120 ;  /* 0x00000016f050723c */ /* 0x044ff00000081078 */
[----:B------:R-:W-:Y:S01]  /*548a0*/  STL.64 [R1+0x880], R72 ;  /* 0x0008804801007387 */ /* 0x000fe20000100a00 */
[C---:B---3--:R-:W-:Y:S03]  /*548b0*/  HMMA.1688.F32.TF32 R76, R240.reuse, R26, R124 ;  /* 0x0000001af04c723c */ /* 0x048fe6000008107c */
[----:B------:R2:W-:Y:S05]  /*548c0*/  STL.64 [R1+0x888], R74 ;  /* 0x0008884a01007387 */ /* 0x0005ea0000100a00 */
[C---:B--2---:R-:W-:Y:S06]  /*548d0*/  HMMA.1688.F32.TF32 R72, R240.reuse, R30, R128 ;  /* 0x0000001ef048723c */ /* 0x044fec0000081080 */
[----:B------:R-:W-:Y:S04]  /*548e0*/  STL.64 [R1+0x870], R80 ;  /* 0x0008705001007387 */ /* 0x000fe80000100a00 */
[----:B------:R2:W-:Y:S05]  /*548f0*/  STL.64 [R1+0x878], R82 ;  /* 0x0008785201007387 */ /* 0x0005ea0000100a00 */
[----:B------:R-:W-:Y:S04]  /*54900*/  STL.64 [R1+0x850], R76 ;  /* 0x0008504c01007387 */ /* 0x000fe80000100a00 */
[----:B------:R3:W-:Y:S01]  /*54910*/  STL.64 [R1+0x858], R78 ;  /* 0x0008584e01007387 */ /* 0x0007e20000100a00 */
[C---:B--2---:R-:W-:Y:S03]  /*54920*/  HMMA.1688.F32.TF32 R80, R240.reuse, R34, R132 ;  /* 0x00000022f050723c */ /* 0x044fe60000081084 */
[----:B------:R-:W-:Y:S05]  /*54930*/  STL.64 [R1+0x840], R72 ;  /* 0x0008404801007387 */ /* 0x000fea0000100a00 */
[C---:B---3--:R-:W-:Y:S01]  /*54940*/  HMMA.1688.F32.TF32 R76, R240.reuse, R38, R136 ;  /* 0x00000026f04c723c */ /* 0x048fe20000081088 */
[----:B------:R4:W-:Y:S07]  /*54950*/  STL.64 [R1+0x848], R74 ;  /* 0x0008484a01007387 */ /* 0x0009ee0000100a00 */
[C---:B----4-:R-:W-:Y:S07]  /*54960*/  HMMA.1688.F32.TF32 R72, R240.reuse, R42, R140 ;  /* 0x0000002af048723c */ /* 0x050fee000008108c */
[----:B------:R-:W-:Y:S04]  /*54970*/  STL.64 [R1+0x830], R80 ;  /* 0x0008305001007387 */ /* 0x000fe80000100a00 */
[----:B------:R2:W-:Y:S04]  /*54980*/  STL.64 [R1+0x838], R82 ;  /* 0x0008385201007387 */ /* 0x0005e80000100a00 */
[----:B------:R-:W-:Y:S04]  /*54990*/  STL.64 [R1+0x800], R76 ;  /* 0x0008004c01007387 */ /* 0x000fe80000100a00 */
[----:B------:R3:W-:Y:S01]  /*549a0*/  STL.64 [R1+0x808], R78 ;  /* 0x0008084e01007387 */ /* 0x0007e20000100a00 */
[C---:B--2---:R-:W-:Y:S03]  /*549b0*/  HMMA.1688.F32.TF32 R80, R240.reuse, R46, R144 ;  /* 0x0000002ef050723c */ /* 0x044fe60000081090 */
[----:B------:R-:W-:Y:S05]  /*549c0*/  STL.64 [R1+0x7f0], R72 ;  /* 0x0007f04801007387 */ /* 0x000fea0000100a00 */
[C---:B---3--:R-:W-:Y:S01]  /*549d0*/  HMMA.1688.F32.TF32 R76, R240.reuse, R50, R148 ;  /* 0x00000032f04c723c */ /* 0x048fe20000081094 */
[----:B------:R2:W-:Y:S07]  /*549e0*/  STL.64 [R1+0x7f8], R74 ;  /* 0x0007f84a01007387 */ /* 0x0005ee0000100a00 */
[C---:B--2---:R-:W-:Y:S07]  /*549f0*/  HMMA.1688.F32.TF32 R72, R240.reuse, R54, R152 ;  /* 0x00000036f048723c */ /* 0x044fee0000081098 */
        /* <DEDUP_REMOVED lines=8> */
[----:B--2---:R-:W-:Y:S07]  /*54a80*/  HMMA.1688.F32.TF32 R72, R240, R66, R164 ;  /* 0x00000042f048723c */ /* 0x004fee00000810a4 */
[----:B------:R-:W-:Y:S04]  /*54a90*/  STL.64 [R1+0x790], R80 ;  /* 0x0007905001007387 */ /* 0x000fe80000100a00 */
[----:B------:R1:W-:Y:S04]  /*54aa0*/  STL.64 [R1+0x798], R82 ;  /* 0x0007985201007387 */ /* 0x0003e80000100a00 */
[----:B------:R-:W-:Y:S04]  /*54ab0*/  STL.64 [R1+0x780], R76 ;  /* 0x0007804c01007387 */ /* 0x000fe80000100a00 */
[----:B------:R2:W-:Y:S01]  /*54ac0*/  STL.64 [R1+0x788], R78 ;  /* 0x0007884e01007387 */ /* 0x0005e20000100a00 */
[C---:B-1----:R-:W-:Y:S03]  /*54ad0*/  HMMA.1688.F32.TF32 R80, R68.reuse, R6, R168 ;  /* 0x000000064450723c */ /* 0x042fe600000810a8 */
[----:B------:R-:W-:Y:S04]  /*54ae0*/  LDS R240, [R252+0x6a200] ;  /* 0x06a20000fcf07984 */ /* 0x000fe80000000800 */
[----:B------:R-:W-:Y:S04]  /*54af0*/  LDS R242, [R252+0x6b200] ;  /* 0x06b20000fcf27984 */ /* 0x000fe80000000800 */
[----:B------:R-:W-:Y:S01]  /*54b00*/  STL.64 [R1+0x770], R72 ;  /* 0x0007704801007387 */ /* 0x000fe20000100a00 */
[C---:B--2---:R-:W-:Y:S03]  /*54b10*/  HMMA.1688.F32.TF32 R76, R68.reuse, R14, R176 ;  /* 0x0000000e444c723c */ /* 0x044fe600000810b0 */
[----:B------:R1:W-:Y:S04]  /*54b20*/  STL.64 [R1+0x778], R74 ;  /* 0x0007784a01007387 */ /* 0x0003e80000100a00 */
[----:B------:R-:W-:Y:S04]  /*54b30*/  LDS R241, [R61+0x6a200] ;  /* 0x06a200003df17984 */ /* 0x000fe80000000800 */
[----:B------:R-:W2:Y:S01]  /*54b40*/  LDS R243, [R61+0x6b200] ;  /* 0x06b200003df37984 */ /* 0x000ea20000000800 */
        /* <DEDUP_REMOVED lines=9> */
[C---:B-1----:R-:W-:Y:S08]  /*54be0*/  HMMA.1688.F32.TF32 R72, R68.reuse, R22, R184 ;  /* 0x000000164448723c */ /* 0x042ff000000810b8 */
[C---:B---3--:R-:W-:Y:S01]  /*54bf0*/  HMMA.1688.F32.TF32 R76, R68.reuse, R26, R188 ;  /* 0x0000001a444c723c */ /* 0x048fe200000810bc */
        /* <DEDUP_REMOVED lines=8> */
[C---:B---3--:R-:W-:Y:S03]  /*54c80*/  HMMA.1688.F32.TF32 R76, R68.reuse, R38, R200 ;  /* 0x00000026444c723c */ /* 0x048fe600000810c8 */
        /* <DEDUP_REMOVED lines=17> */
[C---:B---3--:R-:W-:Y:S08]  /*54da0*/  HMMA.1688.F32.TF32 R76, R68.reuse, R62, R224 ;  /* 0x0000003e444c723c */ /* 0x048ff000000810e0 */
        /* <DEDUP_REMOVED lines=9> */
[----:B------:R-:W3:Y:S04]  /*54e40*/  LDL.LU R88, [R1+0xd80] ;  /* 0x000d800001587983 */ /* 0x000ee80000300800 */
[----:B------:R-:W-:Y:S01]  /*54e50*/  LDS R72, [R60+0x6a280] ;  /* 0x06a280003c487984 */ /* 0x000fe20000000800 */
[C---:B--2---:R-:W-:Y:S03]  /*54e60*/  HMMA.1688.F32.TF32 R68, R240.reuse, R6, R232 ;  /* 0x00000006f044723c */ /* 0x044fe600000810e8 */
[----:B------:R-:W-:Y:S04]  /*54e70*/  LDS R74, [R60+0x6b280] ;  /* 0x06b280003c4a7984 */ /* 0x000fe80000000800 */
[----:B------:R-:W-:Y:S04]  /*54e80*/  LDS R73, [R3+0x6a280] ;  /* 0x06a2800003497984 */ /* 0x000fe80000000800 */
[----:B------:R-:W1:Y:S04]  /*54e90*/  LDS R75, [R3+0x6b280] ;  /* 0x06b28000034b7984 */ /* 0x000e680000000800 */
[----:B------:R-:W-:Y:S04]  /*54ea0*/  LDS R228, [R252+0x6c000] ;  /* 0x06c00000fce47984 */ /* 0x000fe80000000800 */
[----:B------:R-:W-:Y:S04]  /*54eb0*/  LDS R230, [R252+0x6d000] ;  /* 0x06d00000fce67984 */ /* 0x000fe80000000800 */
[----:B------:R-:W-:Y:S04]  /*54ec0*/  STL.64 [R1+0xf0], R68 ;  /* 0x0000f04401007387 */ /* 0x000fe80000100a00 */
[----:B------:R2:W-:Y:S04]  /*54ed0*/  STL.64 [R1+0xf8], R70 ;  /* 0x0000f84601007387 */ /* 0x0005e80000100a00 */
        /* <DEDUP_REMOVED lines=66> */
[----:B------:R-:W4:Y:S01]  /*55300*/  LDL.LU R251, [R1+0xd6c] ;  /* 0x000d6c0001fb7983 */ /* 0x000f220000300800 */
[C---:B--2---:R-:W-:Y:S03]  /*55310*/  HMMA.1688.F32.TF32 R68, R240.reuse, R10, R76 ;  /* 0x0000000af044723c */ /* 0x044fe6000008104c */
[----:B------:R-:W2:Y:S05]  /*55320*/  LDL.LU R76, [R1+0xd50] ;  /* 0x000d5000014c7983 */ /* 0x000eaa0000300800 */
[C---:B---3--:R-:W-:Y:S11]  /*55330*/  HMMA.1688.F32.TF32 R128, R240.reuse, R14, R128 ;  /* 0x0000000ef080723c */ /* 0x048ff60000081080 */
[----:B------:R-:W-:Y:S04]  /*55340*/  @!UPT UIADD3 URZ, URZ, URZ, URZ ;  /* 0x0000003f3f3ff290 */ /* 0x000fe8000fffe03f */
[----:B------:R-:W-:Y:S04]  /*55350*/  STL.64 [R1+0xe0], R68 ;  /* 0x0000e04401007387 */ /* 0x000fe80000100a00 */
[----:B------:R4:W-:Y:S01]  /*55360*/  STL.64 [R1+0xe8], R70 ;  /* 0x0000e84601007387 */ /* 0x0009e20000100a00 */
[C---:B------:R-:W-:Y:S03]  /*55370*/  HMMA.1688.F32.TF32 R120, R240.reuse, R22, R120 ;  /* 0x00000016f078723c */ /* 0x040fe60000081078 */
[----:B------:R-:W2:Y:S04]  /*55380*/  LDL.LU R77, [R1+0xd54] ;  /* 0x000d5400014d7983 */ /* 0x000ea80000300800 */
[----:B------:R-:W2:Y:S01]  /*55390*/  LDL.LU R78, [R1+0xd58] ;  /* 0x000d5800014e7983 */ /* 0x000ea20000300800 */
[C---:B----4-:R-:W-:Y:S03]  /*553a0*/  HMMA.1688.F32.TF32 R68, R240.reuse, R18, R124 ;  /* 0x00000012f044723c */ /* 0x050fe6000008107c */
[----:B------:R-:W2:Y:S04]  /*553b0*/  LDL.LU R79, [R1+0xd5c] ;  /* 0x000d5c00014f7983 */ /* 0x000ea80000300800 */
[----:B------:R-:W-:Y:S01]  /*553c0*/  STL.64 [R1+0xd0], R128 ;  /* 0x0000d08001007387 */ /* 0x000fe20000100a00 */
[C---:B------:R-:W-:Y:S03]  /*553d0*/  HMMA.1688.F32.TF32 R116, R240.reuse, R26, R116 ;  /* 0x0000001af074723c */ /* 0x040fe60000081074 */
[----:B------:R-:W-:Y:S11]  /*553e0*/  STL.64 [R1+0xd8], R130 ;  /* 0x0000d88201007387 */ /* 0x000ff60000100a00 */
[----:B------:R-:W-:Y:S01]  /*553f0*/  @!UPT UIADD3 URZ, URZ, URZ, URZ ;  /* 0x0000003f3f3ff290 */ /* 0x000fe2000fffe03f */
[----:B------:R-:W-:Y:S04]  /*55400*/  STL.64 [R1+0xc0], R68 ;  /* 0x0000c04401007387 */ /* 0x000fe80000100a00 */
[----:B------:R3:W-:Y:S02]  /*55410*/  STL.64 [R1+0xc8], R70 ;  /* 0x0000c84601007387 */ /* 0x0007e40000100a00 */
[C---:B---3--:R-:W-:Y:S02]  /*55420*/  HMMA.1688.F32.TF32 R68, R240.reuse, R30, R244 ;  /* 0x0000001ef044723c */ /* 0x048fe400000810f4 */
[----:B------:R-:W-:Y:S04]  /*55430*/  STL.64 [R1+0xb0], R120 ;  /* 0x0000b07801007387 */ /* 0x000fe80000100a00 */
[----:B------:R-:W-:Y:S04]  /*55440*/  STL.64 [R1+0xb8], R122 ;  /* 0x0000b87a01007387 */ /* 0x000fe80000100a00 */
[----:B------:R-:W3:Y:S01]  /*55450*/  LDL.LU R244, [R1+0xd40] ;  /* 0x000d400001f47983 */ /* 0x000ee20000300800 */
[C---:B------:R-:W-:Y:S03]  /*55460*/  HMMA.1688.F32.TF32 R112, R240.reuse, R34, R112 ;  /* 0x00000022f070723c */ /* 0x040fe60000081070 */
[----:B------:R-:W-:Y:S04]  /*55470*/  STL.64 [R1+0xa0], R116 ;  /* 0x0000a07401007387 */ /* 0x000fe80000100a00 */
[----:B------:R-:W-:Y:S05]  /*55480*/  STL.64 [R1+0xa8], R118 ;  /* 0x0000a87601007387 */ /* 0x000fea0000100a00 */
[----:B------:R-:W-:Y:S04]  /*55490*/  STL.64 [R1+0x90], R68 ;  /* 0x0000904401007387 */ /* 0x000fe80000100a00 */
[----:B------:R4:W-:Y:S04]  /*554a0*/  STL.64 [R1+0x98], R70 ;  /* 0x0000984601007387 */ /* 0x0009e80000100a00 */
[----:B------:R-:W3:Y:S04]  /*554b0*/  LDL.LU R245, [R1+0xd44] ;  /* 0x000d440001f57983 */ /* 0x000ee80000300800 */
[----:B------:R-:W3:Y:S01]  /*554c0*/  LDL.LU R246, [R1+0xd48] ;  /* 0x000d480001f67983 */ /* 0x000ee20000300800 */
[C---:B----4-:R-:W-:Y:S03]  /*554d0*/  HMMA.1688.F32.TF32 R68, R240.reuse, R38, R108 ;  /* 0x00000026f044723c */ /* 0x050fe6000008106c */
[----:B------:R-:W3:Y:S04]  /*554e0*/  LDL.LU R247, [R1+0xd4c] ;  /* 0x000d4c0001f77983 */ /* 0x000ee80000300800 */
[----:B------:R-:W-:Y:S01]  /*554f0*/  STL.64 [R1+0x80], R112 ;  /* 0x0000807001007387 */ /* 0x000fe20000100a00 */
[C---:B------:R-:W-:Y:S03]  /*55500*/  HMMA.1688.F32.TF32 R108, R240.reuse, R42, R104 ;  /* 0x0000002af06c723c */ /* 0x040fe60000081068 */
[----:B------:R-:W-:Y:S05]  /*55510*/  STL.64 [R1+0x88], R114 ;  /* 0x0000887201007387 */ /* 0x000fea0000100a00 */
[C---:B------:R-:W-:Y:S07]  /*55520*/  HMMA.1688.F32.TF32 R104, R240.reuse, R46, R236 ;  /* 0x0000002ef068723c */ /* 0x040fee00000810ec */
[----:B------:R-:W-:Y:S04]  /*55530*/  STL.64 [R1+0x70], R68 ;  /* 0x0000704401007387 */ /* 0x000fe80000100a00 */
[----:B------:R4:W-:Y:S02]  /*55540*/  STL.64 [R1+0x78], R70 ;  /* 0x0000784601007387 */ /* 0x0009e40000100a00 */
[C---:B----4-:R-:W-:Y:S02]  /*55550*/  HMMA.1688.F32.TF32 R68, R240.reuse, R50, R100 ;  /* 0x00000032f044723c */ /* 0x050fe40000081064 */
        /* <DEDUP_REMOVED lines=8> */
[C---:B----4-:R-:W-:Y:S08]  /*555e0*/  HMMA.1688.F32.TF32 R68, R240.reuse, R62, R88 ;  /* 0x0000003ef044723c */ /* 0x050ff00000081058 */
[----:B------:R-:W-:Y:S08]  /*555f0*/  HMMA.1688.F32.TF32 R240, R240, R66, R84 ;  /* 0x00000042f0f0723c */ /* 0x000ff00000081054 */
[C---:B-1----:R-:W-:Y:S08]  /*55600*/  HMMA.1688.F32.TF32 R84, R72.reuse, R6, R80 ;  /* 0x000000064854723c */ /* 0x042ff00000081050 */
        /* <DEDUP_REMOVED lines=17> */
[----:B------:R-:W-:Y:S04]  /*55720*/  LDS R68, [R252+0x6a280] ;  /* 0x06a28000fc447984 */ /* 0x000fe80000000800 */
[----:B------:R-:W-:Y:S04]  /*55730*/  LDS R70, [R252+0x6b280] ;  /* 0x06b28000fc467984 */ /* 0x000fe80000000800 */
[----:B------:R-:W-:Y:S04]  /*55740*/  LDS R69, [R61+0x6a280] ;  /* 0x06a280003d457984 */ /* 0x000fe80000000800 */
[----:B------:R-:W1:Y:S01]  /*55750*/  LDS R71, [R61+0x6b280] ;  /* 0x06b280003d477984 */ /* 0x000e620000000800 */
[C---:B--2---:R-:W-:Y:S11]  /*55760*/  HMMA.1688.F32.TF32 R76, R72.reuse, R14, R76 ;  /* 0x0000000e484c723c */ /* 0x044ff6000008104c */
[----:B------:R-:W-:Y:S11]  /*55770*/  @!UPT UIADD3 URZ, URZ, URZ, URZ ;  /* 0x0000003f3f3ff290 */ /* 0x000ff6000fffe03f */
[----:B------:R-:W-:Y:S02]  /*55780*/  @!UPT UIADD3 URZ, URZ, URZ, URZ ;  /* 0x0000003f3f3ff290 */ /* 0x000fe4000fffe03f */
[----:B-1----:R-:W-:Y:S02]  /*55790*/  IMAD.MOV.U32 R240, RZ, RZ, R79 ;  /* 0x000000fffff07224 */ /* 0x002fe400078e004f */
[----:B------:R-:W-:Y:S02]  /*557a0*/  IMAD.MOV.U32 R242, RZ, RZ, R77 ;  /* 0x000000fffff27224 */ /* 0x000fe400078e004d */
[----:B------:R-:W-:Y:S02]  /*557b0*/  IMAD.MOV.U32 R243, RZ, RZ, R76 ;  /* 0x000000fffff37224 */ /* 0x000fe400078e004c */
[----:B------:R-:W-:Y:S01]  /*557c0*/  IMAD.MOV.U32 R241, RZ, RZ, R78 ;  /* 0x000000fffff17224 */ /* 0x000fe200078e004e */
[----:B------:R-:W-:Y:S04]  /*557d0*/  STL [R1+0x2b8c], R240 ;  /* 0x002b8cf001007387 */ /* 0x000fe80000100800 */
[----:B------:R-:W-:Y:S04]  /*557e0*/  STL [R1+0x2b88], R242 ;  /* 0x002b88f201007387 */ /* 0x000fe80000100800 */
[----:B------:R-:W-:Y:S04]  /*557f0*/  STL [R1+0x2b84], R243 ;  /* 0x002b84f301007387 */ /* 0x000fe80000100800 */
[----:B------:R-:W-:Y:S04]  /*55800*/  STL [R1+0x2b80], R241 ;  /* 0x002b80f101007387 */ /* 0x000fe80000100800 */
[----:B------:R-:W2:Y:S01]  /*55810*/  LDL.LU R76, [R1+0xcd0] ;  /* 0x000cd000014c7983 */ /* 0x000ea20000300800 */
[C---:B---3--:R-:W-:Y:S11]  /*55820*/  HMMA.1688.F32.TF32 R80, R72.reuse, R18, R244 ;  /* 0x000000124850723c */ /* 0x048ff600000810f4 */
[----:B------:R-:W-:Y:S11]  /*55830*/  @!UPT UIADD3 URZ, URZ, URZ, URZ ;  /* 0x0000003f3f3ff290 */ /* 0x000ff6000fffe03f */
[----:B------:R-:W-:Y:S01]  /*55840*/  @!UPT UIADD3 URZ, URZ, URZ, URZ ;  /* 0x0000003f3f3ff290 */ /* 0x000fe2000fffe03f */
        /* <DEDUP_REMOVED lines=23> */
[----:B---3--:R-:W3:Y:S04]  /*559c0*/  LDL.LU R82, [R1+0xce8] ;  /* 0x000ce80001527983 */ /* 0x008ee80000300800 */
        /* <DEDUP_REMOVED lines=12> */
[----:B------:R-:W-:-:S02]  /*55a90*/  IMAD.MOV.U32 R243, RZ, RZ, R102 ;  /* 0x000000fffff37224 */ /* 0x000fc400078e0066 */
[----:B------:R-:W-:Y:S01]  /*55aa0*/  IMAD.MOV.U32 R241, RZ, RZ, R103 ;  /* 0x000000fffff17224 */ /* 0x000fe200078e0067 */
[----:B------:R-:W-:Y:S04]  /*55ab0*/  STL [R1+0x2b9c], R240 ;  /* 0x002b9cf001007387 */ /* 0x000fe80000100800 */
[----:B------:R-:W-:Y:S04]  /*55ac0*/  STL [R1+0x2b98], R242 ;  /* 0x002b98f201007387 */ /* 0x000fe80000100800 */
[----:B------:R1:W-:Y:S04]  /*55ad0*/  STL [R1+0x2b94], R243 ;  /* 0x002b94f301007387 */ /* 0x0003e80000100800 */
[----:B------:R1:W-:Y:S01]  /*55ae0*/  STL [R1+0x2b90], R241 ;  /* 0x002b90f101007387 */ /* 0x0003e20000100800 */
[C---:B--2---:R-:W-:Y:S08]  /*55af0*/  HMMA.1688.F32.TF32 R96, R72.reuse, R26, R96 ;  /* 0x0000001a4860723c */ /* 0x044ff00000081060 */
[C---:B------:R-:W-:Y:S08]  /*55b00*/  HMMA.1688.F32.TF32 R92, R72.reuse, R30, R92 ;  /* 0x0000001e485c723c */ /* 0x040ff0000008105c */
[C---:B------:R-:W-:Y:S08]  /*55b10*/  HMMA.1688.F32.TF32 R88, R72.reuse, R34, R88 ;  /* 0x000000224858723c */ /* 0x040ff00000081058 */
[C---:B------:R-:W-:Y:S08]  /*55b20*/  HMMA.1688.F32.TF32 R84, R72.reuse, R38, R84 ;  /* 0x000000264854723c */ /* 0x040ff00000081054 */
[----:B-1----:R-:W-:Y:S01]  /*55b30*/  IMAD.MOV.U32 R243, RZ, RZ, R92 ;  /* 0x000000fffff37224 */ /* 0x002fe200078e005c */
[----:B------:R-:W-:Y:S01]  /*55b40*/  STL.64 [R1+0x1c0], R96 ;  /* 0x0001c06001007387 */ /* 0x000fe20000100a00 */
[----:B------:R-:W-:Y:S01]  /*55b50*/  IMAD.MOV.U32 R241, RZ, RZ, R93 ;  /* 0x000000fffff17224 */ /* 0x000fe200078e005d */
[----:B---3--:R-:W-:Y:S02]  /*55b60*/  HMMA.1688.F32.TF32 R80, R72, R42, R80 ;  /* 0x0000002a4850723c */ /* 0x008fe40000081050 */
[----:B------:R-:W-:Y:S03]  /*55b70*/  STL.64 [R1+0x1c8], R98 ;  /* 0x0001c86201007387 */ /* 0x000fe60000100a00 */
[----:B------:R-:W-:-:S02]  /*55b80*/  IMAD.MOV.U32 R242, RZ, RZ, R91 ;  /* 0x000000fffff27224 */ /* 0x000fc400078e005b */
[----:B------:R-:W-:Y:S01]  /*55b90*/  IMAD.MOV.U32 R240, RZ, RZ, R90 ;  /* 0x000000fffff07224 */ /* 0x000fe200078e005a */
[----:B------:R-:W-:Y:S01]  /*55ba0*/  STL.64 [R1+0x1b8], R94 ;  /* 0x0001b85e01007387 */ /* 0x000fe20000100a00 */
[----:B------:R-:W-:Y:S03]  /*55bb0*/  HMMA.1688.F32.TF32 R76, R72, R46, R76 ;  /* 0x0000002e484c723c */ /* 0x000fe6000008104c */
[----:B------:R1:W-:Y:S04]  /*55bc0*/  STL [R1+0x2ba4], R243 ;  /* 0x002ba4f301007387 */ /* 0x0003e80000100800 */
[----:B------:R2:W-:Y:S04]  /*55bd0*/  STL [R1+0x2ba0], R241 ;  /* 0x002ba0f101007387 */ /* 0x0005e80000100800 */
[----:B------:R-:W-:Y:S01]  /*55be0*/  STL.64 [R1+0x1a0], R88 ;  /* 0x0001a05801007387 */ /* 0x000fe20000100a00 */
[----:B-1----:R-:W-:-:S03]  /*55bf0*/  IMAD.MOV.U32 R243, RZ, RZ, R86 ;  /* 0x000000fffff37224 */ /* 0x002fc600078e0056 */
[----:B------:R-:W-:Y:S01]  /*55c00*/  STL [R1+0x2bac], R242 ;  /* 0x002bacf201007387 */ /* 0x000fe20000100800 */
[----:B--2---:R-:W-:-:S03]  /*55c10*/  IMAD.MOV.U32 R241, RZ, RZ, R87 ;  /* 0x000000fffff17224 */ /* 0x004fc600078e0057 */
[----:B------:R1:W-:Y:S04]  /*55c20*/  STL [R1+0x2ba8], R240 ;  /* 0x002ba8f001007387 */ /* 0x0003e80000100800 */
[----:B------:R-:W-:Y:S04]  /*55c30*/  STL.64 [R1+0x190], R84 ;  /* 0x0001905401007387 */ /* 0x000fe80000100a00 */
[----:B------:R2:W-:Y:S04]  /*55c40*/  STL [R1+0x2bb4], R243 ;  /* 0x002bb4f301007387 */ /* 0x0005e80000100800 */
[----:B------:R3:W-:Y:S04]  /*55c50*/  STL [R1+0x2bb0], R241 ;  /* 0x002bb0f101007387 */ /* 0x0007e80000100800 */
[----:B------:R-:W-:Y:S04]  /*55c60*/  STL.64 [R1+0x180], R80 ;  /* 0x0001805001007387 */ /* 0x000fe80000100a00 */
[----:B------:R4:W-:Y:S01]  /*55c70*/  STL.64 [R1+0x188], R82 ;  /* 0x0001885201007387 */ /* 0x0009e20000100a00 */
[----:B-1----:R-:W-:Y:S01]  /*55c80*/  MOV R240, R79 ;  /* 0x0000004f00f07202 */ /* 0x002fe20000000f00 */
[----:B------:R-:W-:-:S02]  /*55c90*/  IMAD.MOV.U32 R242, RZ, RZ, R78 ;  /* 0x000000fffff27224 */ /* 0x000fc400078e004e */
[----:B--2---:R-:W-:Y:S02]  /*55ca0*/  IMAD.MOV.U32 R243, RZ, RZ, R76 ;  /* 0x000000fffff37224 */ /* 0x004fe400078e004c */
[----:B---3--:R-:W-:Y:S01]  /*55cb0*/  IMAD.MOV.U32 R241, RZ, RZ, R77 ;  /* 0x000000fffff17224 */ /* 0x008fe200078e004d */
[----:B------:R1:W-:Y:S01]  /*55cc0*/  STL [R1+0x2bc4], R240 ;  /* 0x002bc4f001007387 */ /* 0x0003e20000100800 */
[C---:B----4-:R-:W-:Y:S03]  /*55cd0*/  HMMA.1688.F32.TF32 R80, R72.reuse, R50, R244 ;  /* 0x000000324850723c */ /* 0x050fe600000810f4 */
[----:B------:R-:W-:Y:S04]  /*55ce0*/  STL [R1+0x2bc0], R242 ;  /* 0x002bc0f201007387 */ /* 0x000fe80000100800 */
[----:B------:R-:W-:Y:S04]  /*55cf0*/  STL [R1+0x2bbc], R243 ;  /* 0x002bbcf301007387 */ /* 0x000fe80000100800 */
[----:B------:R-:W-:Y:S01]  /*55d00*/  STL [R1+0x2bb8], R241 ;  /* 0x002bb8f101007387 */ /* 0x000fe20000100800 */
[----:B------:R-:W-:Y:S11]  /*55d10*/  HMMA.1688.F32.TF32 R76, R72, R54, R248 ;  /* 0x00000036484c723c */ /* 0x000ff600000810f8 */
[----:B------:R2:W-:Y:S04]  /*55d20*/  STL.64 [R1+0x160], R80 ;  /* 0x0001605001007387 */ /* 0x0005e80000100a00 */
[----:B------:R3:W-:Y:S04]  /*55d30*/  STL.64 [R1+0x168], R82 ;  /* 0x0001685201007387 */ /* 0x0007e80000100a00 */
        /* <DEDUP_REMOVED lines=85> */
[----:B--2---:R-:W2:Y:S01]  /*56290*/  LDL.LU R80, [R1+0xb90] ;  /* 0x000b900001507983 */ /* 0x004ea20000300800 */
[----:B------:R-:W-:-:S03]  /*562a0*/  IMAD.MOV.U32 R242, RZ, RZ, R77 ;  /* 0x000000fffff27224 */ /* 0x000fc600078e004d */
[----:B------:R-:W2:Y:S01]  /*562b0*/  LDL.LU R81, [R1+0xb94] ;  /* 0x000b940001517983 */ /* 0x000ea20000300800 */
[----:B------:R-:W-:-:S03]  /*562c0*/  IMAD.MOV.U32 R243, RZ, RZ, R78 ;  /* 0x000000fffff37224 */ /* 0x000fc600078e004e */
[----:B---3--:R-:W2:Y:S01]  /*562d0*/  LDL.LU R82, [R1+0xb98] ;  /* 0x000b980001527983 */ /* 0x008ea20000300800 */
[----:B------:R-:W-:-:S03]  /*562e0*/  IMAD.MOV.U32 R241, RZ, RZ, R79 ;  /* 0x000000fffff17224 */ /* 0x000fc600078e004f */
[----:B------:R-:W2:Y:S04]  /*562f0*/  LDL.LU R83, [R1+0xb9c] ;  /* 0x000b9c0001537983 */ /* 0x000ea80000300800 */
[----:B------:R-:W3:Y:S04]  /*56300*/  LDL.LU R76, [R1+0xb80] ;  /* 0x000b8000014c7983 */ /* 0x000ee80000300800 */
[----:B------:R-:W3:Y:S04]  /*56310*/  LDL.LU R77, [R1+0xb84] ;  /* 0x000b8400014d7983 */ /* 0x000ee80000300800 */
[----:B------:R-:W3:Y:S04]  /*56320*/  LDL.LU R78, [R1+0xb88] ;  /* 0x000b8800014e7983 */ /* 0x000ee80000300800 */
[----:B------:R-:W3:Y:S04]  /*56330*/  LDL.LU R79, [R1+0xb8c] ;  /* 0x000b8c00014f7983 */ /* 0x000ee80000300800 */
[----:B------:R-:W-:Y:S04]  /*56340*/  STL.64 [R1+0x2bd0], R242 ;  /* 0x002bd0f201007387 */ /* 0x000fe80000100a00 */
[----:B------:R-:W-:Y:S01]  /*56350*/  STL.64 [R1+0x2bc8], R240 ;  /* 0x002bc8f001007387 */ /* 0x000fe20000100a00 */
[C---:B----4-:R-:W-:Y:S08]  /*56360*/  HMMA.1688.F32.TF32 R96, R68.reuse, R54, R96 ;  /* 0x000000364460723c */ /* 0x050ff00000081060 */
[C---:B------:R-:W-:Y:S08]  /*56370*/  HMMA.1688.F32.TF32 R88, R68.reuse, R62, R88 ;  /* 0x0000003e4458723c */ /* 0x040ff00000081058 */
[C---:B------:R-:W-:Y:S08]  /*56380*/  HMMA.1688.F32.TF32 R100, R68.reuse, R50, R100 ;  /* 0x000000324464723c */ /* 0x040ff00000081064 */
[-C--:B------:R-:W-:Y:S08]  /*56390*/  HMMA.1688.F32.TF32 R84, R68, R66.reuse, R84 ;  /* 0x000000424454723c */ /* 0x080ff00000081054 */
[C---:B------:R-:W-:Y:S08]  /*563a0*/  HMMA.1688.F32.TF32 R144, R72.reuse, R66, R144 ;  /* 0x000000424890723c */ /* 0x040ff00000081090 */
[C---:B------:R-:W-:Y:S08]  /*563b0*/  HMMA.1688.F32.TF32 R148, R72.reuse, R62, R148 ;  /* 0x0000003e4894723c */ /* 0x040ff00000081094 */
[----:B------:R-:W-:Y:S01]  /*563c0*/  HMMA.1688.F32.TF32 R152, R72, R58, R152 ;  /* 0x0000003a4898723c */ /* 0x000fe20000081098 */
[----:B------:R-:W-:Y:S04]  /*563d0*/  LDS R72, [R60+0x6a300] ;  /* 0x06a300003c487984 */ /* 0x000fe80000000800 */
[----:B------:R-:W-:Y:S04]  /*563e0*/  LDS R74, [R60+0x6b300] ;  /* 0x06b300003c4a7984 */ /* 0x000fe80000000800 */
[----:B------:R-:W-:Y:S04]  /*563f0*/  LDS R73, [R3+0x6a300] ;  /* 0x06a3000003497984 */ /* 0x000fe80000000800 */
[----:B------:R-:W2:Y:S10]  /*56400*/  LDS R75, [R3+0x6b300] ;  /* 0x06b30000034b7984 */ /* 0x000eb40000000800 */
        /* <DEDUP_REMOVED lines=51> */
[----:B------:R-:W-:Y:S04]  /*56740*/  LDS R68, [R252+0x6a300] ;  /* 0x06a30000fc447984 */ /* 0x000fe80000000800 */
[----:B------:R-:W-:Y:S01]  /*56750*/  LDS R70, [R252+0x6b300] ;  /* 0x06b30000fc467984 */ /* 0x000fe20000000800 */
[C---:B---3--:R-:W-:Y:S03]  /*56760*/  HMMA.1688.F32.TF32 R84, R72.reuse, R10, R76 ;  /* 0x0000000a4854723c */ /* 0x048fe6000008104c */
[----:B------:R-:W-:Y:S04]  /*56770*/  LDS R69, [R61+0x6a300] ;  /* 0x06a300003d457984 */ /* 0x000fe80000000800 */
[----:B------:R-:W1:Y:S01]  /*56780*/  LDS R71, [R61+0x6b300] ;  /* 0x06b300003d477984 */ /* 0x000e620000000800 */
[C---:B------:R-:W-:Y:S08]  /*56790*/  HMMA.1688.F32.TF32 R80, R72.reuse, R14, R244 ;  /* 0x0000000e4850723c */ /* 0x040ff000000810f4 */
[C---:B------:R-:W-:Y:S01]  /*567a0*/  HMMA.1688.F32.TF32 R76, R72.reuse, R18, R248 ;  /* 0x00000012484c723c */ /* 0x040fe200000810f8 */
        /* <DEDUP_REMOVED lines=142> */
[C---:B------:R-:W-:Y:S03]  /*57090*/  HMMA.1688.F32.TF32 R92, R68.reuse, R22, R92 ;  /* 0x00000016445c723c */ /* 0x040fe6000008105c */
[----:B------:R-:W-:Y:S04]  /*570a0*/  LDS R100, [R252+0x6a380] ;  /* 0x06a38000fc647984 */ /* 0x000fe80000000800 */
[----:B------:R-:W-:Y:S01]  /*570b0*/  LDS R102, [R252+0x6b380] ;  /* 0x06b38000fc667984 */ /* 0x000fe20000000800 */
[C---:B------:R-:W-:Y:S03]  /*570c0*/  HMMA.1688.F32.TF32 R88, R68.reuse, R26, R88 ;  /* 0x0000001a4458723c */ /* 0x040fe60000081058 */
[----:B------:R-:W-:Y:S04]  /*570d0*/  LDS R101, [R61+0x6a380] ;  /* 0x06a380003d657984 */ /* 0x000fe80000000800 */
[----:B------:R-:W2:Y:S04]  /*570e0*/  LDS R103, [R61+0x6b380] ;  /* 0x06b380003d677984 */ /* 0x000ea80000000800 */
[----:B------:R-:W-:Y:S04]  /*570f0*/  STL.64 [R1+0x410], R108 ;  /* 0x0004106c01007387 */ /* 0x000fe80000100a00 */
[----:B------:R3:W-:Y:S01]  /*57100*/  STL.64 [R1+0x418], R110 ;  /* 0x0004186e01007387 */ /* 0x0007e20000100a00 */
[C---:B------:R-:W-:Y:S08]  /*57110*/  HMMA.1688.F32.TF32 R84, R68.reuse, R30, R84 ;  /* 0x0000001e4454723c */ /* 0x040ff00000081054 */
[C---:B---3--:R-:W-:Y:S08]  /*57120*/  HMMA.1688.F32.TF32 R108, R68.reuse, R10, R104 ;  /* 0x0000000a446c723c */ /* 0x048ff00000081068 */
[C---:B------:R-:W-:Y:S08]  /*57130*/  HMMA.1688.F32.TF32 R104, R68.reuse, R14, R236 ;  /* 0x0000000e4468723c */ /* 0x040ff000000810ec */
[C---:B------:R-:W-:Y:S07]  /*57140*/  HMMA.1688.F32.TF32 R80, R68.reuse, R34, R80 ;  /* 0x000000224450723c */ /* 0x040fee0000081050 */
        /* <DEDUP_REMOVED lines=15> */
[C---:B---3--:R-:W-:Y:S08]  /*57240*/  HMMA.1688.F32.TF32 R84, R68.reuse, R42, R244 ;  /* 0x0000002a4454723c */ /* 0x048ff000000810f4 */
[----:B----4-:R-:W-:Y:S01]  /*57250*/  HMMA.1688.F32.TF32 R80, R68, R46, R248 ;  /* 0x0000002e4450723c */ /* 0x010fe200000810f8 */
[----:B------:R3:W-:Y:S04]  /*57260*/  STL.64 [R1+0x15e0], R76 ;  /* 0x0015e04c01007387 */ /* 0x0007e80000100a00 */
[----:B------:R4:W-:Y:S04]  /*57270*/  STL.64 [R1+0x15e8], R78 ;  /* 0x0015e84e01007387 */ /* 0x0009e80000100a00 */
[----:B---3--:R-:W3:Y:S06]  /*57280*/  LDL.LU R76, [R1+0x8a0] ;  /* 0x0008a000014c7983 */ /* 0x008eec0000300800 */
[----:B------:R-:W-:Y:S04]  /*57290*/  STL.64 [R1+0x15d0], R84 ;  /* 0x0015d05401007387 */ /* 0x000fe80000100a00 */
[----:B------:R-:W-:Y:S04]  /*572a0*/  STL.64 [R1+0x15d8], R86 ;  /* 0x0015d85601007387 */ /* 0x000fe80000100a00 */
[----:B------:R1:W-:Y:S04]  /*572b0*/  STL.64 [R1+0x15c0], R80 ;  /* 0x0015c05001007387 */ /* 0x0003e80000100a00 */
[----:B------:R1:W-:Y:S04]  /*572c0*/  STL.64 [R1+0x15c8], R82 ;  /* 0x0015c85201007387 */ /* 0x0003e80000100a00 */
[----:B------:R-:W3:Y:S04]  /*572d0*/  LDL.LU R77, [R1+0x8a4] ;  /* 0x0008a400014d7983 */ /* 0x000ee80000300800 */
[----:B----4-:R-:W3:Y:S04]  /*572e0*/  LDL.LU R78, [R1+0x8a8] ;  /* 0x0008a800014e7983 */ /* 0x010ee80000300800 */
[----:B------:R-:W3:Y:S04]  /*572f0*/  LDL.LU R79, [R1+0x8ac] ;  /* 0x0008ac00014f7983 */ /* 0x000ee80000300800 */
[----:B-1----:R-:W4:Y:S04]  /*57300*/  LDL.LU R80, [R1+0x900] ;  /* 0x0009000001507983 */ /* 0x002f280000300800 */
        /* <DEDUP_REMOVED lines=104> */
[----:B------:R-:W-:Y:S08]  /*57990*/  HMMA.1688.F32.TF32 R152, R72, R6, R152 ;  /* 0x000000064898723c */ /* 0x000ff00000081098 */
[C---:B------:R-:W-:Y:S08]  /*579a0*/  HMMA.1688.F32.TF32 R156, R68.reuse, R66, R156 ;  /* 0x00000042449c723c */ /* 0x040ff0000008109c */
[C---:B------:R-:W-:Y:S08]  /*579b0*/  HMMA.1688.F32.TF32 R160, R68.reuse, R62, R160 ;  /* 0x0000003e44a0723c */ /* 0x040ff000000810a0 */
[C---:B------:R-:W-:Y:S08]  /*579c0*/  HMMA.1688.F32.TF32 R168, R68.reuse, R54, R168 ;  /* 0x0000003644a8723c */ /* 0x040ff000000810a8 */
[C---:B------:R-:W-:Y:S08]  /*579d0*/  HMMA.1688.F32.TF32 R172, R68.reuse, R50, R172 ;  /* 0x0000003244ac723c */ /* 0x040ff000000810ac */
[----:B------:R-:W-:Y:S08]  /*579e0*/  HMMA.1688.F32.TF32 R164, R68, R58, R164 ;  /* 0x0000003a44a4723c */ /* 0x000ff000000810a4 */
[C---:B------:R-:W-:Y:S07]  /*579f0*/  HMMA.1688.F32.TF32 R68, R72.reuse, R10, R148 ;  /* 0x0000000a4844723c */ /* 0x040fee0000081094 */
        /* <DEDUP_REMOVED lines=14> */
[----:B------:R1:W-:Y:S01]  /*57ae0*/  STL.64 [R1+0x3e8], R70 ;  /* 0x0003e84601007387 */ /* 0x0003e20000100a00 */
[----:B------:R-:W-:Y:S01]  /*57af0*/  HMMA.1688.F32.TF32 R132, R72, R26, R132 ;  /* 0x0000001a4884723c */ /* 0x000fe20000081084 */
[----:B------:R-:W-:-:S02]  /*57b00*/  IMAD.MOV.U32 R250, RZ, RZ, R2 ;  /* 0x000000fffffa7224 */ /* 0x000fc400078e0002 */
[----:B------:R-:W-:Y:S01]  /*57b10*/  IMAD.MOV.U32 R251, RZ, RZ, R0 ;  /* 0x000000fffffb7224 */ /* 0x000fe200078e0000 */
[----:B------:R-:W-:Y:S04]  /*57b20*/  LDS R165, [R3+0x6c000] ;  /* 0x06c0000003a57984 */ /* 0x000fe80000000800 */
[C---:B------:R-:W-:Y:S01]  /*57b30*/  HMMA.1688.F32.TF32 R116, R72.reuse, R42, R116 ;  /* 0x0000002a4874723c */ /* 0x040fe20000081074 */
[----:B------:R-:W-:Y:S07]  /*57b40*/  LDS R167, [R3+0x6d000] ;  /* 0x06d0000003a77984 */ /* 0x000fee0000000800 */
[C---:B-1----:R-:W-:Y:S01]  /*57b50*/  HMMA.1688.F32.TF32 R68, R72.reuse, R22, R136 ;  /* 0x000000164844723c */ /* 0x042fe20000081088 */
[----:B------:R-:W-:Y:S04]  /*57b60*/  STL.64 [R1+0x3d0], R144 ;  /* 0x0003d09001007387 */ /* 0x000fe80000100a00 */
[----:B------:R-:W-:Y:S04]  /*57b70*/  STL.64 [R1+0x3d8], R146 ;  /* 0x0003d89201007387 */ /* 0x000fe80000100a00 */
[----:B------:R-:W-:Y:S04]  /*57b80*/  STL.64 [R1+0x3c0], R140 ;  /* 0x0003c08c01007387 */ /* 0x000fe80000100a00 */
[----:B------:R-:W-:Y:S10]  /*57b90*/  STL.64 [R1+0x3c8], R142 ;  /* 0x0003c88e01007387 */ /* 0x000ff40000100a00 */
        /* <DEDUP_REMOVED lines=24> */
[----:B------:R-:W-:Y:S07]  /*57d20*/  HMMA.1688.F32.TF32 R72, R72, R66, R92 ;  /* 0x000000424848723c */ /* 0x000fee000008105c */
        /* <DEDUP_REMOVED lines=12> */
[----:B------:R-:W-:Y:S04]  /*57df0*/  STL.64 [R1+0x2b0], R84 ;  /* 0x0002b05401007387 */ /* 0x000fe80000100a00 */
[----:B------:R-:W-:Y:S10]  /*57e00*/  STL.64 [R1+0x2b8], R86 ;  /* 0x0002b85601007387 */ /* 0x000ff40000100a00 */
[----:B------:R-:W-:Y:S04]  /*57e10*/  STL.64 [R1+0x230], R72 ;  /* 0x0002304801007387 */ /* 0x000fe80000100a00 */
[----:B------:R-:W-:Y:S04]  /*57e20*/  STL.64 [R1+0x238], R74 ;  /* 0x0002384a01007387 */ /* 0x000fe80000100a00 */
[----:B------:R1:W-:Y:S01]  /*57e30*/  STL.64 [R1+0x110], R68 ;  /* 0x0001104401007387 */ /* 0x0003e20000100a00 */
[----:B------:R-:W-:-:S02]  /*57e40*/  IMAD.MOV.U32 R2, RZ, RZ, R70 ;  /* 0x000000ffff027224 */ /* 0x000fc400078e0046 */
[----:B------:R-:W-:Y:S02]  /*57e50*/  IMAD.MOV.U32 R0, RZ, RZ, R71 ;  /* 0x000000ffff007224 */ /* 0x000fe400078e0047 */
[C---:B-1----:R-:W-:Y:S03]  /*57e60*/  HMMA.1688.F32.TF32 R68, R100.reuse, R22, R244 ;  /* 0x000000166444723c */ /* 0x042fe600000810f4 */
[----:B------:R1:W-:Y:S04]  /*57e70*/  STL [R1+0x2b4c], R0 ;  /* 0x002b4c0001007387 */ /* 0x0003e80000100800 */
[----:B------:R-:W-:Y:S11]  /*57e80*/  STL [R1+0x2b48], R2 ;  /* 0x002b480201007387 */ /* 0x000ff60000100800 */
[----:B------:R-:W-:Y:S05]  /*57e90*/  @!UPT UIADD3 URZ, URZ, URZ, URZ ;  /* 0x0000003f3f3ff290 */ /* 0x000fea000fffe03f */
[----:B------:R-:W-:Y:S04]  /*57ea0*/  STL.64 [R1], R68 ;  /* 0x0000004401007387 */ /* 0x000fe80000100a00 */
[----:B------:R2:W-:Y:S04]  /*57eb0*/  STL.64 [R1+0x8], R70 ;  /* 0x0000084601007387 */ /* 0x0005e80000100a00 */
        /* <DEDUP_REMOVED lines=20> */
[C---:B------:R-:W-:Y:S03]  /*58000*/  HMMA.1688.F32.TF32 R248, R100.reuse, R26, R248 ;  /* 0x0000001a64f8723c */ /* 0x040fe600000810f8 */
[----:B------:R-:W2:Y:S04]  /*58010*/  LDL.LU R84, [R1+0x6f0] ;  /* 0x0006f00001547983 */ /* 0x000ea80000300800 */
[----:B------:R-:W2:Y:S04]  /*58020*/  LDL.LU R85, [R1+0x6f4] ;  /* 0x0006f40001557983 */ /* 0x000ea80000300800 */
[----:B------:R-:W2:Y:S04]  /*58030*/  LDL.LU R86, [R1+0x6f8] ;  /* 0x0006f80001567983 */ /* 0x000ea80000300800 */
[----:B------:R-:W2:Y:S08]  /*58040*/  LDL.LU R87, [R1+0x6fc] ;  /* 0x0006fc0001577983 */ /* 0x000eb00000300800 */
[----:B------:R-:W-:Y:S04]  /*58050*/  STL.64 [R1+0x29e0], R250 ;  /* 0x0029e0fa01007387 */ /* 0x000fe80000100a00 */
[----:B------:R-:W-:Y:S04]  /*58060*/  STL.64 [R1+0x29d8], R248 ;  /* 0x0029d8f801007387 */ /* 0x000fe80000100a00 */
[----:B-1----:R-:W2:Y:S01]  /*58070*/  LDL R0, [R1+0x824] ;  /* 0x0008240001007983 */ /* 0x002ea20000100800 */
[C---:B---3--:R-:W-:Y:S08]  /*58080*/  HMMA.1688.F32.TF32 R72, R100.reuse, R38, R104 ;  /* 0x000000266448723c */ /* 0x048ff00000081068 */
[C---:B----4-:R-:W-:Y:S08]  /*58090*/  HMMA.1688.F32.TF32 R244, R100.reuse, R30, R244 ;  /* 0x0000001e64f4723c */ /* 0x050ff000000810f4 */
[C---:B--2---:R-:W-:Y:S08]  /*580a0*/  HMMA.1688.F32.TF32 R68, R100.reuse, R34, R108 ;  /* 0x000000226444723c */ /* 0x044ff0000008106c */
[C---:B------:R-:W-:Y:S07]  /*580b0*/  HMMA.1688.F32.TF32 R76, R100.reuse, R42, R76 ;  /* 0x0000002a644c723c */ /* 0x040fee000008104c */
        /* <DEDUP_REMOVED lines=11> */
[----:B------:R-:W2:Y:S01]  /*58170*/  LDL.LU R65, [R1+0x828] ;  /* 0x0008280001417983 */ /* 0x000ea20000300800 */
[----:B------:R-:W-:Y:S01]  /*58180*/  IMAD.MOV.U32 R92, RZ, RZ, R57 ;  /* 0x000000ffff5c7224 */ /* 0x000fe200078e0039 */
[----:B------:R-:W-:Y:S01]  /*58190*/  MOV R95, R52 ;  /* 0x00000034005f7202 */ /* 0x000fe20000000f00 */
        /* <DEDUP_REMOVED lines=13> */
[----:B------:R-:W-:Y:S01]  /*58270*/  IMAD.MOV.U32 R238, RZ, RZ, R29 ;  /* 0x000000ffffee7224 */ /* 0x000fe200078e001d */
[C---:B------:R-:W-:Y:S01]  /*58280*/  HMMA.1688.F32.TF32 R84, R100.reuse, R50, R84 ;  /* 0x000000326454723c */ /* 0x040fe20000081054 */
[----:B------:R-:W-:Y:S04]  /*58290*/  LDS R164, [R0+0x6c000] ;  /* 0x06c0000000a47984 */ /* 0x000fe80000000800 */
[----:B------:R-:W-:Y:S03]  /*582a0*/  LDS R166, [R0+0x6d000] ;  /* 0x06d0000000a67984 */ /* 0x000fe60000000800 */
[C---:B------:R-:W-:Y:S08]  /*582b0*/  HMMA.1688.F32.TF32 R88, R100.reuse, R54, R88 ;  /* 0x000000366458723c */ /* 0x040ff00000081058 */
[C---:B------:R-:W-:Y:S08]  /*582c0*/  HMMA.1688.F32.TF32 R92, R100.reuse, R58, R92 ;  /* 0x0000003a645c723c */ /* 0x040ff0000008105c */
[C---:B------:R-:W-:Y:S08]  /*582d0*/  HMMA.1688.F32.TF32 R96, R100.reuse, R62, R96 ;  /* 0x0000003e6460723c */ /* 0x040ff00000081060 */
[----:B------:R-:W-:Y:S07]  /*582e0*/  HMMA.1688.F32.TF32 R100, R100, R66, R236 ;  /* 0x000000426464723c */ /* 0x000fee00000810ec */
        /* <DEDUP_REMOVED lines=12> */
[----:B------:R-:W-:Y:S04]  /*583b0*/  STL.64 [R1+0x2a40], R86 ;  /* 0x002a405601007387 */ /* 0x000fe80000100a00 */
[----:B------:R-:W-:Y:S04]  /*583c0*/  STL.64 [R1+0x2a38], R84 ;  /* 0x002a385401007387 */ /* 0x000fe80000100a00 */
[----:B------:R-:W-:Y:S04]  /*583d0*/  STL.64 [R1+0x2a50], R90 ;  /* 0x002a505a01007387 */ /* 0x000fe80000100a00 */
[----:B------:R-:W-:Y:S04]  /*583e0*/  STL.64 [R1+0x2a48], R88 ;  /* 0x002a485801007387 */ /* 0x000fe80000100a00 */
[----:B------:R-:W3:Y:S04]  /*583f0*/  LDL R2, [R1+0x820] ;  /* 0x0008200001027983 */ /* 0x000ee80000100800 */
[----:B------:R-:W-:Y:S04]  /*58400*/  STL.64 [R1+0x2a60], R94 ;  /* 0x002a605e01007387 */ /* 0x000fe80000100a00 */
[----:B------:R-:W-:Y:S04]  /*58410*/  STL.64 [R1+0x2a58], R92 ;  /* 0x002a585c01007387 */ /* 0x000fe80000100a00 */
[----:B------:R-:W-:Y:S04]  /*58420*/  STL.64 [R1+0x2a70], R98 ;  /* 0x002a706201007387 */ /* 0x000fe80000100a00 */
[----:B------:R-:W-:Y:S04]  /*58430*/  STL.64 [R1+0x2a68], R96 ;  /* 0x002a686001007387 */ /* 0x000fe80000100a00 */
[----:B------:R-:W-:Y:S04]  /*58440*/  STL.64 [R1+0x2a80], R102 ;  /* 0x002a806601007387 */ /* 0x000fe80000100a00 */
[----:B------:R-:W-:Y:S04]  /*58450*/  STL.64 [R1+0x2a78], R100 ;  /* 0x002a786401007387 */ /* 0x000fe80000100a00 */
[----:B--2---:R-:W1:Y:S04]  /*58460*/  LDSM.16.M88.4 R4, [R65+0x80] ;  /* 0x000080004104783b */ /* 0x004e680000000200 */
[----:B------:R-:W2:Y:S04]  /*58470*/  LDSM.16.M88.4 R8, [R65+0x2080] ;  /* 0x002080004108783b */ /* 0x000ea80000000200 */
[----:B------:R-:W4:Y:S04]  /*58480*/  LDSM.16.M88.4 R12, [R65+0x4080] ;  /* 0x00408000410c783b */ /* 0x000f280000000200 */
[----:B------:R-:W-:Y:S04]  /*58490*/  LDSM.16.M88.4 R16, [R65+0x6080] ;  /* 0x006080004110783b */ /* 0x000fe80000000200 */
[----:B------:R-:W-:Y:S04]  /*584a0*/  LDSM.16.M88.4 R20, [R65+0x8080] ;  /* 0x008080004114783b */ /* 0x000fe80000000200 */
[----:B------:R-:W-:Y:S04]  /*584b0*/  LDSM.16.M88.4 R24, [R65+0xa080] ;  /* 0x00a080004118783b */ /* 0x000fe80000000200 */
[----:B------:R-:W-:Y:S04]  /*584c0*/  LDSM.16.M88.4 R28, [R65+0xc080] ;  /* 0x00c08000411c783b */ /* 0x000fe80000000200 */
[----:B------:R-:W-:Y:S04]  /*584d0*/  LDSM.16.M88.4 R32, [R65+0xe080] ;  /* 0x00e080004120783b */ /* 0x000fe80000000200 */
[----:B------:R-:W-:Y:S04]  /*584e0*/  LDSM.16.M88.4 R36, [R65+0x10080] ;  /* 0x010080004124783b */ /* 0x000fe80000000200 */
[----:B------:R-:W-:Y:S01]  /*584f0*/  LDSM.16.M88.4 R40, [R65+0x12080] ;  /* 0x012080004128783b */ /* 0x000fe20000000200 */
[C---:B-1----:R-:W-:Y:S03]  /*58500*/  HMMA.1688.F32.TF32 R104, R164.reuse, R4, R104 ;  /* 0x00000004a468723c */ /* 0x042fe60000081068 */
[----:B------:R-:W-:Y:S04]  /*58510*/  LDSM.16.M88.4 R44, [R65+0x14080] ;  /* 0x01408000412c783b */ /* 0x000fe80000000200 */
[----:B------:R-:W-:Y:S01]  /*58520*/  LDSM.16.M88.4 R48, [R65+0x16080] ;  /* 0x016080004130783b */ /* 0x000fe20000000200 */
[C---:B--2---:R-:W-:Y:S03]  /*58530*/  HMMA.1688.F32.TF32 R108, R164.reuse, R8, R108 ;  /* 0x00000008a46c723c */ /* 0x044fe6000008106c */
[----:B------:R-:W1:Y:S04]  /*58540*/  LDSM.16.M88.4 R52, [R65+0x18080] ;  /* 0x018080004134783b */ /* 0x000e680000000200 */
[----:B------:R-:W2:Y:S04]  /*58550*/  LDSM.16.M88.4 R56, [R65+0x1a080] ;  /* 0x01a080004138783b */ /* 0x000ea80000000200 */
[----:B------:R-:W-:Y:S01]  /*58560*/  LDSM.16.M88.4 R60, [R65+0x1c080] ;  /* 0x01c08000413c783b */ /* 0x000fe20000000200 */
[C---:B----4-:R-:W-:Y:S03]  /*58570*/  HMMA.1688.F32.TF32 R112, R164.reuse, R12, R236 ;  /* 0x0000000ca470723c */ /* 0x050fe600000810ec */
[----:B------:R-:W-:Y:S04]  /*58580*/  LDSM.16.M88.4 R64, [R65+0x1e080] ;  /* 0x01e080004140783b */ /* 0x000fe80000000200 */
[----:B------:R-:W-:Y:S04]  /*58590*/  STL.64 [R1+0x2a90], R106 ;  /* 0x002a906a01007387 */ /* 0x000fe80000100a00 */
[----:B------:R-:W-:Y:S04]  /*585a0*/  STL.64 [R1+0x2a88], R104 ;  /* 0x002a886801007387 */ /* 0x000fe80000100a00 */
[----:B------:R-:W-:Y:S04]  /*585b0*/  STL.64 [R1+0x2aa0], R110 ;  /* 0x002aa06e01007387 */ /* 0x000fe80000100a00 */
[----:B------:R-:W-:Y:S04]  /*585c0*/  STL.64 [R1+0x2a98], R108 ;  /* 0x002a986c01007387 */ /* 0x000fe80000100a00 */
        /* <DEDUP_REMOVED lines=44> */
[----:B------:R-:W-:Y:S04]  /*58890*/  STL.64 [R1+0x2ab0], R114 ;  /* 0x002ab07201007387 */ /* 0x000fe80000100a00 */
[----:B------:R-:W-:Y:S04]  /*588a0*/  STL.64 [R1+0x2aa8], R112 ;  /* 0x002aa87001007387 */ /* 0x000fe80000100a00 */
[----:B---3--:R-:W-:Y:S04]  /*588b0*/  LDS R229, [R2+0x6c000] ;  /* 0x06c0000002e57984 */ /* 0x008fe80000000800 */
[----:B------:R-:W3:Y:S01]  /*588c0*/  LDS R231, [R2+0x6d000] ;  /* 0x06d0000002e77984 */ /* 0x000ee20000000800 */
[C---:B-1----:R-:W-:Y:S08]  /*588d0*/  HMMA.1688.F32.TF32 R152, R164.reuse, R52, R152 ;  /* 0x00000034a498723c */ /* 0x042ff00000081098 */
[C---:B----4-:R-:W-:Y:S08]  /*588e0*/  HMMA.1688.F32.TF32 R136, R164.reuse, R36, R136 ;  /* 0x00000024a488723c */ /* 0x050ff00000081088 */
[C---:B--2---:R-:W-:Y:S08]  /*588f0*/  HMMA.1688.F32.TF32 R120, R164.reuse, R20, R120 ;  /* 0x00000014a478723c */ /* 0x044ff00000081078 */
        /* <DEDUP_REMOVED lines=38> */
[----:B------:R-:W4:Y:S01]  /*58b60*/  LDL.LU R191, [R1+0x146c] ;  /* 0x00146c0001bf7983 */ /* 0x000f220000300800 */
        /* <DEDUP_REMOVED lines=43> */
[----:B---3--:R-:W-:Y:S08]  /*58e20*/  HMMA.1688.F32.TF32 R204, R228, R40, R204 ;  /* 0x00000028e4cc723c */ /* 0x008ff000000810cc */
[----:B--2---:R-:W-:Y:S11]  /*58e30*/  HMMA.1688.F32.TF32 R160, R164, R60, R160 ;  /* 0x0000003ca4a0723c */ /* 0x004ff600000810a0 */
[----:B------:R-:W-:Y:S11]  /*58e40*/  @!UPT UIADD3 URZ, URZ, URZ, URZ ;  /* 0x0000003f3f3ff290 */ /* 0x000ff6000fffe03f */
[----:B------:R-:W-:Y:S01]  /*58e50*/  @!UPT UIADD3 URZ, URZ, URZ, URZ ;  /* 0x0000003f3f3ff290 */ /* 0x000fe2000fffe03f */
        /* <DEDUP_REMOVED lines=10> */
[----:B------:R-:W-:Y:S04]  /*58f00*/  STL [R1+0x2904], R204 ;  /* 0x002904cc01007387 */ /* 0x000fe80000100800 */
[----:B------:R-:W-:Y:S04]  /*58f10*/  STL [R1+0x2900], R205 ;  /* 0x002900cd01007387 */ /* 0x000fe80000100800 */
[----:B------:R-:W-:Y:S04]  /*58f20*/  STL [R1+0x28fc], R206 ;  /* 0x0028fcce01007387 */ /* 0x000fe80000100800 */
[----:B------:R-:W-:Y:S04]  /*58f30*/  STL [R1+0x28f8], R207 ;  /* 0x0028f8cf01007387 */ /* 0x000fe80000100800 */
        /* <DEDUP_REMOVED lines=10> */
[----:B------:R-:W-:Y:S01]  /*58fe0*/  @!UPT UIADD3 URZ, URZ, URZ, URZ ;  /* 0x0000003f3f3ff290 */ /* 0x000fe2000fffe03f */
[----:B------:R-:W-:Y:S04]  /*58ff0*/  STL [R1+0x2914], R208 ;  /* 0x002914d001007387 */ /* 0x000fe80000100800 */
[----:B------:R-:W-:Y:S04]  /*59000*/  STL [R1+0x2910], R209 ;  /* 0x002910d101007387 */ /* 0x000fe80000100800 */
[----:B------:R-:W-:Y:S04]  /*59010*/  STL [R1+0x290c], R210 ;  /* 0x00290cd201007387 */ /* 0x000fe80000100800 */
[----:B------:R-:W-:Y:S04]  /*59020*/  STL [R1+0x2908], R211 ;  /* 0x002908d301007387 */ /* 0x000fe80000100800 */
[----:B------:R-:W4:Y:S04]  /*59030*/  LDL.LU R232, [R1+0x1070] ;  /* 0x0010700001e87983 */ /* 0x000f280000300800 */
[----:B------:R-:W4:Y:S04]  /*59040*/  LDL.LU R233, [R1+0x1074] ;  /* 0x0010740001e97983 */ /* 0x000f280000300800 */
[----:B------:R-:W4:Y:S04]  /*59050*/  LDL.LU R234, [R1+0x1078] ;  /* 0x0010780001ea7983 */ /* 0x000f280000300800 */
[----:B------:R-:W4:Y:S01]  /*59060*/  LDL.LU R235, [R1+0x107c] ;  /* 0x00107c0001eb7983 */ /* 0x000f220000300800 */
[C---:B--2---:R-:W-:Y:S11]  /*59070*/  HMMA.1688.F32.TF32 R212, R228.reuse, R48, R212 ;  /* 0x00000030e4d4723c */ /* 0x044ff600000810d4 */
[----:B------:R-:W-:Y:S11]  /*59080*/  @!UPT UIADD3 URZ, URZ, URZ, URZ ;  /* 0x0000003f3f3ff290 */ /* 0x000ff6000fffe03f */
[----:B------:R-:W-:Y:S01]  /*59090*/  @!UPT UIADD3 URZ, URZ, URZ, URZ ;  /* 0x0000003f3f3ff290 */ /* 0x000fe2000fffe03f */
[----:B------:R-:W-:Y:S04]  /*590a0*/  STL [R1+0x2920], R212 ;  /* 0x002920d401007387 */ /* 0x000fe80000100800 */
[----:B------:R-:W-:Y:S04]  /*590b0*/  STL [R1+0x291c], R213 ;  /* 0x00291cd501007387 */ /* 0x000fe80000100800 */
[----:B------:R-:W-:Y:S04]  /*590c0*/  STL [R1+0x2918], R214 ;  /* 0x002918d601007387 */ /* 0x000fe80000100800 */
[----:B------:R-:W-:Y:S04]  /*590d0*/  STL [R1+0x28f4], R215 ;  /* 0x0028f4d701007387 */ /* 0x000fe80000100800 */
        /* <DEDUP_REMOVED lines=8> */
[C---:B---3--:R-:W-:Y:S08]  /*59160*/  HMMA.1688.F32.TF32 R216, R228.reuse, R52, R216 ;  /* 0x00000034e4d8723c */ /* 0x048ff000000810d8 */
[----:B------:R-:W-:Y:S11]  /*59170*/  HMMA.1688.F32.TF32 R220, R228, R56, R220 ;  /* 0x00000038e4dc723c */ /* 0x000ff600000810dc */
[----:B------:R-:W-:Y:S04]  /*59180*/  @!UPT UIADD3 URZ, URZ, URZ, URZ ;  /* 0x0000003f3f3ff290 */ /* 0x000fe8000fffe03f */
        /* <DEDUP_REMOVED lines=8> */
[----:B------:R-:W3:Y:S04]  /*59210*/  LDL.LU R240, [R1+0x13a0] ;  /* 0x0013a00001f07983 */ /* 0x000ee80000300800 */
[----:B------:R-:W3:Y:S04]  /*59220*/  LDL.LU R241, [R1+0x13a4] ;  /* 0x0013a40001f17983 */ /* 0x000ee80000300800 */
[----:B------:R-:W3:Y:S04]  /*59230*/  LDL.LU R242, [R1+0x13a8] ;  /* 0x0013a80001f27983 */ /* 0x000ee80000300800 */
[----:B------:R-:W3:Y:S01]  /*59240*/  LDL.LU R243, [R1+0x13ac] ;  /* 0x0013ac0001f37983 */ /* 0x000ee20000300800 */
[----:B------:R-:W-:Y:S03]  /*59250*/  HMMA.1688.F32.TF32 R164, R164, R64, R236 ;  /* 0x00000040a4a4723c */ /* 0x000fe600000810ec */
[----:B------:R-:W-:Y:S04]  /*59260*/  LDS R236, [R0+0x6c080] ;  /* 0x06c0800000ec7984 */ /* 0x000fe80000000800 */
[----:B------:R-:W-:Y:S04]  /*59270*/  LDS R238, [R0+0x6d080] ;  /* 0x06d0800000ee7984 */ /* 0x000fe80000000800 */
[----:B------:R-:W-:Y:S04]  /*59280*/  LDS R237, [R3+0x6c080] ;  /* 0x06c0800003ed7984 */ /* 0x000fe80000000800 */
[----:B------:R-:W2:Y:S01]  /*59290*/  LDS R239, [R3+0x6d080] ;  /* 0x06d0800003ef7984 */ /* 0x000ea20000000800 */
        /* <DEDUP_REMOVED lines=10> */
[----:B----4-:R-:W-:Y:S01]  /*59340*/  HMMA.1688.F32.TF32 R228, R228, R64, R232 ;  /* 0x00000040e4e4723c */ /* 0x010fe200000810e8 */
[----:B------:R-:W-:Y:S04]  /*59350*/  STL [R1+0x2940], R224 ;  /* 0x002940e001007387 */ /* 0x000fe80000100800 */
[----:B------:R-:W-:Y:S04]  /*59360*/  STL [R1+0x293c], R225 ;  /* 0x00293ce101007387 */ /* 0x000fe80000100800 */
[----:B------:R-:W-:Y:S04]  /*59370*/  STL [R1+0x2938], R226 ;  /* 0x002938e201007387 */ /* 0x000fe80000100800 */
[----:B------:R-:W-:Y:S04]  /*59380*/  STL [R1+0x28e4], R227 ;  /* 0x0028e4e301007387 */ /* 0x000fe80000100800 */
[----:B------:R-:W4:Y:S04]  /*59390*/  LDL.LU R248, [R1+0x1390] ;  /* 0x0013900001f87983 */ /* 0x000f280000300800 */
[----:B------:R-:W4:Y:S04]  /*593a0*/  LDL.LU R249, [R1+0x1394] ;  /* 0x0013940001f97983 */ /* 0x000f280000300800 */
[----:B------:R-:W4:Y:S04]  /*593b0*/  LDL.LU R250, [R1+0x1398] ;  /* 0x0013980001fa7983 */ /* 0x000f280000300800 */
[----:B------:R-:W4:Y:S04]  /*593c0*/  LDL.LU R251, [R1+0x139c] ;  /* 0x00139c0001fb7983 */ /* 0x000f280000300800 */
[----:B------:R-:W-:Y:S04]  /*593d0*/  STL [R1+0x2950], R228 ;  /* 0x002950e401007387 */ /* 0x000fe80000100800 */
[----:B------:R-:W-:Y:S04]  /*593e0*/  STL [R1+0x294c], R229 ;  /* 0x00294ce501007387 */ /* 0x000fe80000100800 */
[----:B------:R-:W-:Y:S04]  /*593f0*/  STL [R1+0x2948], R230 ;  /* 0x002948e601007387 */ /* 0x000fe80000100800 */
[----:B------:R-:W-:Y:S04]  /*59400*/  STL [R1+0x2944], R231 ;  /* 0x002944e701007387 */ /* 0x000fe80000100800 */
[----:B------:R-:W-:Y:S04]  /*59410*/  LDS R232, [R252+0x6c080] ;  /* 0x06c08000fce87984 */ /* 0x000fe80000000800 */
[----:B------:R-:W-:Y:S04]  /*59420*/  LDS R234, [R252+0x6d080] ;  /* 0x06d08000fcea7984 */ /* 0x000fe80000000800 */
[----:B------:R-:W-:Y:S04]  /*59430*/  LDS R233, [R2+0x6c080] ;  /* 0x06c0800002e97984 */ /* 0x000fe80000000800 */
[----:B------:R-:W1:Y:S01]  /*59440*/  LDS R235, [R2+0x6d080] ;  /* 0x06d0800002eb7984 */ /* 0x000e620000000800 */
[C---:B--2---:R-:W-:Y:S08]  /*59450*/  HMMA.1688.F32.TF32 R72, R236.reuse, R4, R68 ;  /* 0x00000004ec48723c */ /* 0x044ff00000081044 */
[----:B------:R-:W-:Y:S11]  /*59460*/  HMMA.1688.F32.TF32 R68, R236, R8, R244 ;  /* 0x00000008ec44723c */ /* 0x000ff600000810f4 */
[----:B------:R-:W-:Y:S04]  /*59470*/  @!UPT UIADD3 URZ, URZ, URZ, URZ ;  /* 0x0000003f3f3ff290 */ /* 0x000fe8000fffe03f */
[----:B------:R-:W-:Y:S04]  /*59480*/  STL.64 [R1+0x590], R72 ;  /* 0x0005904801007387 */ /* 0x000fe80000100a00 */
[----:B------:R3:W-:Y:S05]  /*59490*/  STL.64 [R1+0x598], R74 ;  /* 0x0005984a01007387 */ /* 0x0007ea0000100a00 */
[----:B------:R-:W-:Y:S02]  /*594a0*/  IMAD.MOV.U32 R221, RZ, RZ, R68 ;  /* 0x000000ffffdd7224 */ /* 0x000fe400078e0044 */
[----:B------:R-:W-:Y:S01]  /*594b0*/  IMAD.MOV.U32 R216, RZ, RZ, R69 ;  /* 0x000000ffffd87224 */ /* 0x000fe200078e0045 */
[----:B------:R-:W2:Y:S01]  /*594c0*/  LDL.LU R68, [R1+0x1380] ;  /* 0x0013800001447983 */ /* 0x000ea20000300800 */
[----:B------:R-:W-:-:S02]  /*594d0*/  IMAD.MOV.U32 R217, RZ, RZ, R70 ;  /* 0x000000ffffd97224 */ /* 0x000fc400078e0046 */
[----:B------:R-:W-:Y:S01]  /*594e0*/  IMAD.MOV.U32 R218, RZ, RZ, R71 ;  /* 0x000000ffffda7224 */ /* 0x000fe200078e0047 */
[----:B------:R-:W2:Y:S04]  /*594f0*/  LDL.LU R69, [R1+0x1384] ;  /* 0x0013840001457983 */ /* 0x000ea80000300800 */
[----:B------:R-:W2:Y:S04]  /*59500*/  LDL.LU R70, [R1+0x1388] ;  /* 0x0013880001467983 */ /* 0x000ea80000300800 */
[----:B------:R-:W2:Y:S04]  /*59510*/  LDL.LU R71, [R1+0x138c] ;  /* 0x00138c0001477983 */ /* 0x000ea80000300800 */
[----:B------:R1:W-:Y:S04]  /*59520*/  STL [R1+0x2960], R218 ;  /* 0x002960da01007387 */ /* 0x0003e80000100800 */
[----:B------:R1:W-:Y:S04]  /*59530*/  STL [R1+0x295c], R217 ;  /* 0x00295cd901007387 */ /* 0x0003e80000100800 */
[----:B------:R1:W-:Y:S04]  /*59540*/  STL [R1+0x2958], R216 ;  /* 0x002958d801007387 */ /* 0x0003e80000100800 */
[----:B------:R1:W-:Y:S01]  /*59550*/  STL [R1+0x2954], R221 ;  /* 0x002954dd01007387 */ /* 0x0003e20000100800 */
[----:B---3--:R-:W-:Y:S03]  /*59560*/  HMMA.1688.F32.TF32 R72, R236, R12, R240 ;  /* 0x0000000cec48723c */ /* 0x008fe600000810f0 */
[----:B------:R-:W3:Y:S04]  /*59570*/  LDL.LU R240, [R1+0x630] ;  /* 0x0006300001f07983 */ /* 0x000ee80000300800 */
[----:B------:R-:W3:Y:S04]  /*59580*/  LDL.LU R241, [R1+0x634] ;  /* 0x0006340001f17983 */ /* 0x000ee80000300800 */
[----:B------:R-:W3:Y:S04]  /*59590*/  LDL.LU R242, [R1+0x638] ;  /* 0x0006380001f27983 */ /* 0x000ee80000300800 */
[----:B------:R-:W3:Y:S09]  /*595a0*/  LDL.LU R243, [R1+0x63c] ;  /* 0x00063c0001f37983 */ /* 0x000ef20000300800 */
[----:B------:R-:W-:-:S02]  /*595b0*/  IMAD.MOV.U32 R220, RZ, RZ, R75 ;  /* 0x000000ffffdc7224 */ /* 0x000fc400078e004b */
[----:B------:R-:W-:Y:S02]  /*595c0*/  IMAD.MOV.U32 R226, RZ, RZ, R74 ;  /* 0x000000ffffe27224 */ /* 0x000fe400078e004a */
[----:B------:R-:W-:Y:S02]  /*595d0*/  IMAD.MOV.U32 R225, RZ, RZ, R73 ;  /* 0x000000ffffe17224 */ /* 0x000fe400078e0049 */
[----:B------:R-:W-:Y:S01]  /*595e0*/  IMAD.MOV.U32 R224, RZ, RZ, R72 ;  /* 0x000000ffffe07224 */ /* 0x000fe200078e0048 */
[----:B------:R1:W-:Y:S04]  /*595f0*/  STL [R1+0x2970], R220 ;  /* 0x002970dc01007387 */ /* 0x0003e80000100800 */
[----:B------:R-:W-:Y:S04]  /*59600*/  STL [R1+0x296c], R226 ;  /* 0x00296ce201007387 */ /* 0x000fe80000100800 */
[----:B------:R-:W-:Y:S04]  /*59610*/  STL [R1+0x2968], R225 ;  /* 0x002968e101007387 */ /* 0x000fe80000100800 */
        /* <DEDUP_REMOVED lines=9> */
[----:B------:R-:W4:Y:S09]  /*596b0*/  LDL.LU R251, [R1+0x66c] ;  /* 0x00066c0001fb7983 */ /* 0x000f320000300800 */
[----:B------:R-:W-:Y:S01]  /*596c0*/  MOV R208, R75 ;  /* 0x0000004b00d07202 */ /* 0x000fe20000000f00 */
[----:B------:R-:W-:-:S02]  /*596d0*/  IMAD.MOV.U32 R214, RZ, RZ, R74 ;  /* 0x000000ffffd67224 */ /* 0x000fc400078e004a */
[----:B------:R-:W-:Y:S02]  /*596e0*/  IMAD.MOV.U32 R213, RZ, RZ, R73 ;  /* 0x000000ffffd57224 */ /* 0x000fe400078e0049 */
[----:B------:R-:W-:Y:S01]  /*596f0*/  IMAD.MOV.U32 R212, RZ, RZ, R72 ;  /* 0x000000ffffd47224 */ /* 0x000fe200078e0048 */
[----:B------:R1:W-:Y:S04]  /*59700*/  STL [R1+0x2980], R208 ;  /* 0x002980d001007387 */ /* 0x0003e80000100800 */
[----:B------:R1:W-:Y:S04]  /*59710*/  STL [R1+0x297c], R214 ;  /* 0x00297cd601007387 */ /* 0x0003e80000100800 */
[----:B------:R1:W-:Y:S04]  /*59720*/  STL [R1+0x2978], R213 ;  /* 0x002978d501007387 */ /* 0x0003e80000100800 */
[----:B------:R1:W-:Y:S01]  /*59730*/  STL [R1+0x2974], R212 ;  /* 0x002974d401007387 */ /* 0x0003e20000100800 */
[C---:B--2---:R-:W-:Y:S11]  /*59740*/  HMMA.1688.F32.TF32 R68, R236.reuse, R20, R68 ;  /* 0x00000014ec44723c */ /* 0x044ff60000081044 */
[----:B------:R-:W-:Y:S11]  /*59750*/  @!UPT UIADD3 URZ, URZ, URZ, URZ ;  /* 0x0000003f3f3ff290 */ /* 0x000ff6000fffe03f */
[----:B------:R-:W-:Y:S02]  /*59760*/  @!UPT UIADD3 URZ, URZ, URZ, URZ ;  /* 0x0000003f3f3ff290 */ /* 0x000fe4000fffe03f */
[----:B------:R-:W-:Y:S02]  /*59770*/  IMAD.MOV.U32 R231, RZ, RZ, R71 ;  /* 0x000000ffffe77224 */ /* 0x000fe400078e0047 */
[----:B------:R-:W-:Y:S02]  /*59780*/  IMAD.MOV.U32 R230, RZ, RZ, R70 ;  /* 0x000000ffffe67224 */ /* 0x000fe400078e0046 */
[----:B------:R-:W-:Y:S02]  /*59790*/  IMAD.MOV.U32 R229, RZ, RZ, R69 ;  /* 0x000000ffffe57224 */ /* 0x000fe400078e0045 */
[----:B------:R-:W-:Y:S01]  /*597a0*/  IMAD.MOV.U32 R228, RZ, RZ, R68 ;  /* 0x000000ffffe47224 */ /* 0x000fe200078e0044 */
[----:B------:R-:W-:Y:S04]  /*597b0*/  STL [R1+0x2990], R231 ;  /* 0x002990e701007387 */ /* 0x000fe80000100800 */
[----:B------:R-:W-:Y:S01]  /*597c0*/  STL [R1+0x298c], R230 ;  /* 0x00298ce601007387 */ /* 0x000fe20000100800 */
[----:B---3--:R-:W-:Y:S03]  /*597d0*/  HMMA.1688.F32.TF32 R68, R236, R24, R240 ;  /* 0x00000018ec44723c */ /* 0x008fe600000810f0 */
[----:B------:R-:W-:Y:S04]  /*597e0*/  STL [R1+0x2988], R229 ;  /* 0x002988e501007387 */ /* 0x000fe80000100800 */
[----:B------:R-:W-:Y:S04]  /*597f0*/  STL [R1+0x2984], R228 ;  /* 0x002984e401007387 */ /* 0x000fe80000100800 */
[----:B------:R-:W2:Y:S04]  /*59800*/  LDL.LU R240, [R1+0x1370] ;  /* 0x0013700001f07983 */ /* 0x000ea80000300800 */
[----:B------:R-:W2:Y:S04]  /*59810*/  LDL.LU R241, [R1+0x1374] ;  /* 0x0013740001f17983 */ /* 0x000ea80000300800 */
[----:B------:R-:W2:Y:S04]  /*59820*/  LDL.LU R242, [R1+0x1378] ;  /* 0x0013780001f27983 */ /* 0x000ea80000300800 */
[----:B------:R-:W2:Y:S01]  /*59830*/  LDL.LU R243, [R1+0x137c] ;  /* 0x00137c0001f37983 */ /* 0x000ea20000300800 */
[----:B-1----:R-:W-:-:S02]  /*59840*/  IMAD.MOV.U32 R218, RZ, RZ, R68 ;  /* 0x000000ffffda7224 */ /* 0x002fc400078e0044 */
        /* <DEDUP_REMOVED lines=9> */
[----:B------:R-:W-:Y:S01]  /*598e0*/  IMAD.MOV.U32 R225, RZ, RZ, R70 ;  /* 0x000000ffffe17224 */ /* 0x000fe200078e0046 */
[----:B------:R1:W-:Y:S04]  /*598f0*/  STL [R1+0x29a0], R221 ;  /* 0x0029a0dd01007387 */ /* 0x0003e80000100800 */
[----:B------:R3:W-:Y:S04]  /*59900*/  STL [R1+0x299c], R216 ;  /* 0x00299cd801007387 */ /* 0x0007e80000100800 */
[----:B------:R1:W-:Y:S04]  /*59910*/  STL [R1+0x2998], R217 ;  /* 0x002998d901007387 */ /* 0x0003e80000100800 */
[----:B------:R1:W-:Y:S04]  /*59920*/  STL [R1+0x2994], R218 ;  /* 0x002994da01007387 */ /* 0x0003e80000100800 */
[----:B------:R1:W-:Y:S04]  /*59930*/  STL [R1+0x29b0], R224 ;  /* 0x0029b0e001007387 */ /* 0x0003e80000100800 */
[----:B------:R-:W-:Y:S01]  /*59940*/  STL [R1+0x29ac], R225 ;  /* 0x0029ace101007387 */ /* 0x000fe20000100800 */
[----:B----4-:R-:W-:Y:S03]  /*59950*/  HMMA.1688.F32.TF32 R68, R236, R32, R248 ;  /* 0x00000020ec44723c */ /* 0x010fe600000810f8 */
[----:B------:R-:W-:Y:S04]  /*59960*/  STL [R1+0x29a8], R226 ;  /* 0x0029a8e201007387 */ /* 0x000fe80000100800 */
[----:B------:R4:W-:Y:S04]  /*59970*/  STL [R1+0x29a4], R220 ;  /* 0x0029a4dc01007387 */ /* 0x0009e80000100800 */
[----:B------:R-:W3:Y:S04]  /*59980*/  LDL.LU R76, [R1+0x1350] ;  /* 0x00135000014c7983 */ /* 0x000ee80000300800 */
[----:B------:R-:W3:Y:S04]  /*59990*/  LDL.LU R77, [R1+0x1354] ;  /* 0x00135400014d7983 */ /* 0x000ee80000300800 */
[----:B------:R-:W3:Y:S04]  /*599a0*/  LDL.LU R78, [R1+0x1358] ;  /* 0x00135800014e7983 */ /* 0x000ee80000300800 */
[----:B------:R-:W3:Y:S01]  /*599b0*/  LDL.LU R79, [R1+0x135c] ;  /* 0x00135c00014f7983 */ /* 0x000ee20000300800 */
[----:B------:R-:W-:-:S03]  /*599c0*/  IMAD.MOV.U32 R209, RZ, RZ, R68 ;  /* 0x000000ffffd17224 */ /* 0x000fc600078e0044 */
[----:B------:R-:W4:Y:S01]  /*599d0*/  LDL.LU R80, [R1+0x1360] ;  /* 0x0013600001507983 */ /* 0x000f220000300800 */
[----:B------:R-:W-:Y:S02]  /*599e0*/  IMAD.MOV.U32 R210, RZ, RZ, R69 ;  /* 0x000000ffffd27224 */ /* 0x000fe400078e0045 */
[----:B------:R-:W-:Y:S01]  /*599f0*/  IMAD.MOV.U32 R211, RZ, RZ, R70 ;  /* 0x000000ffffd37224 */ /* 0x000fe200078e0046 */
[----:B------:R-:W4:Y:S01]  /*59a00*/  LDL.LU R81, [R1+0x1364] ;  /* 0x0013640001517983 */ /* 0x000f220000300800 */
[----:B------:R-:W-:-:S03]  /*59a10*/  IMAD.MOV.U32 R204, RZ, RZ, R71 ;  /* 0x000000ffffcc7224 */ /* 0x000fc600078e0047 */
[----:B------:R-:W4:Y:S04]  /*59a20*/  LDL.LU R82, [R1+0x1368] ;  /* 0x0013680001527983 */ /* 0x000f280000300800 */
[----:B------:R-:W4:Y:S04]  /*59a30*/  LDL.LU R83, [R1+0x136c] ;  /* 0x00136c0001537983 */ /* 0x000f280000300800 */
[----:B------:R1:W-:Y:S04]  /*59a40*/  STL [R1+0x29c0], R204 ;  /* 0x0029c0cc01007387 */ /* 0x0003e80000100800 */
[----:B------:R1:W-:Y:S04]  /*59a50*/  STL [R1+0x29bc], R211 ;  /* 0x0029bcd301007387 */ /* 0x0003e80000100800 */
[----:B------:R1:W-:Y:S04]  /*59a60*/  STL [R1+0x29b8], R210 ;  /* 0x0029b8d201007387 */ /* 0x0003e80000100800 */
[----:B------:R1:W-:Y:S04]  /*59a70*/  STL [R1+0x29b4], R209 ;  /* 0x0029b4d101007387 */ /* 0x0003e80000100800 */
[----:B------:R-:W4:Y:S04]  /*59a80*/  LDL.LU R72, [R1+0x1340] ;  /* 0x0013400001487983 */ /* 0x000f280000300800 */
[----:B------:R-:W4:Y:S04]  /*59a90*/  LDL.LU R73, [R1+0x1344] ;  /* 0x0013440001497983 */ /* 0x000f280000300800 */
[----:B------:R-:W4:Y:S04]  /*59aa0*/  LDL.LU R74, [R1+0x1348] ;  /* 0x00134800014a7983 */ /* 0x000f280000300800 */
[----:B------:R-:W4:Y:S01]  /*59ab0*/  LDL.LU R75, [R1+0x134c] ;  /* 0x00134c00014b7983 */ /* 0x000f220000300800 */
[C---:B--2---:R-:W-:Y:S11]  /*59ac0*/  HMMA.1688.F32.TF32 R68, R236.reuse, R36, R240 ;  /* 0x00000024ec44723c */ /* 0x044ff600000810f0 */
        /* <DEDUP_REMOVED lines=22> */
[----:B------:R1:W-:Y:S04]  /*59c30*/  STL [R1+0x29d0], R212 ;  /* 0x0029d0d401007387 */ /* 0x0003e80000100800 */
[----:B------:R1:W-:Y:S04]  /*59c40*/  STL [R1+0x29cc], R213 ;  /* 0x0029ccd501007387 */ /* 0x0003e80000100800 */
[----:B------:R1:W-:Y:S04]  /*59c50*/  STL [R1+0x29c8], R214 ;  /* 0x0029c8d601007387 */ /* 0x0003e80000100800 */
[----:B------:R1:W-:Y:S01]  /*59c60*/  STL [R1+0x29c4], R208 ;  /* 0x0029c4d001007387 */ /* 0x0003e20000100800 */
[C---:B---3--:R-:W-:Y:S08]  /*59c70*/  HMMA.1688.F32.TF32 R76, R236.reuse, R44, R76 ;  /* 0x0000002cec4c723c */ /* 0x048ff0000008104c */
[----:B----4-:R-:W-:Y:S11]  /*59c80*/  HMMA.1688.F32.TF32 R72, R236, R48, R72 ;  /* 0x00000030ec48723c */ /* 0x010ff60000081048 */
[----:B------:R-:W-:Y:S05]  /*59c90*/  @!UPT UIADD3 URZ, URZ, URZ, URZ ;  /* 0x0000003f3f3ff290 */ /* 0x000fea000fffe03f */
[----:B-1----:R-:W-:Y:S02]  /*59ca0*/  IMAD.MOV.U32 R221, RZ, RZ, R76 ;  /* 0x000000ffffdd7224 */ /* 0x002fe400078e004c */
[----:B------:R-:W-:Y:S02]  /*59cb0*/  IMAD.MOV.U32 R216, RZ, RZ, R77 ;  /* 0x000000ffffd87224 */ /* 0x000fe400078e004d */
[----:B------:R-:W-:Y:S02]  /*59cc0*/  IMAD.MOV.U32 R217, RZ, RZ, R78 ;  /* 0x000000ffffd97224 */ /* 0x000fe400078e004e */
[----:B------:R-:W-:Y:S02]  /*59cd0*/  IMAD.MOV.U32 R218, RZ, RZ, R79 ;  /* 0x000000ffffda7224 */ /* 0x000fe400078e004f */
[----:B------:R-:W-:Y:S02]  /*59ce0*/  IMAD.MOV.U32 R205, RZ, RZ, R72 ;  /* 0x000000ffffcd7224 */ /* 0x000fe400078e0048 */
[----:B------:R-:W-:-:S02]  /*59cf0*/  IMAD.MOV.U32 R206, RZ, RZ, R73 ;  /* 0x000000ffffce7224 */ /* 0x000fc400078e0049 */
[----:B------:R-:W-:Y:S02]  /*59d00*/  IMAD.MOV.U32 R207, RZ, RZ, R74 ;  /* 0x000000ffffcf7224 */ /* 0x000fe400078e004a */
[----:B------:R-:W-:Y:S01]  /*59d10*/  IMAD.MOV.U32 R215, RZ, RZ, R75 ;  /* 0x000000ffffd77224 */ /* 0x000fe200078e004b */
[C---:B--2---:R-:W-:Y:S11]  /*59d20*/  HMMA.1688.F32.TF32 R68, R236.reuse, R52, R68 ;  /* 0x00000034ec44723c */ /* 0x044ff60000081044 */
[----:B------:R-:W-:Y:S11]  /*59d30*/  @!UPT UIADD3 URZ, URZ, URZ, URZ ;  /* 0x0000003f3f3ff290 */ /* 0x000ff6000fffe03f */
[----:B------:R-:W-:Y:S02]  /*59d40*/  @!UPT UIADD3 URZ, URZ, URZ, URZ ;  /* 0x0000003f3f3ff290 */ /* 0x000fe4000fffe03f */
[----:B------:R-:W-:Y:S01]  /*59d50*/  IMAD.MOV.U32 R224, RZ, RZ, R68 ;  /* 0x000000ffffe07224 */ /* 0x000fe200078e0044 */
[----:B------:R-:W-:Y:S01]  /*59d60*/  MOV R220, R71 ;  /* 0x0000004700dc7202 */ /* 0x000fe20000000f00 */
[----:B------:R-:W-:Y:S02]  /*59d70*/  IMAD.MOV.U32 R225, RZ, RZ, R69 ;  /* 0x000000ffffe17224 */ /* 0x000fe400078e0045 */
[----:B------:R-:W-:Y:S02]  /*59d80*/  IMAD.MOV.U32 R226, RZ, RZ, R70 ;  /* 0x000000ffffe27224 */ /* 0x000fe400078e0046 */
[C---:B------:R-:W-:Y:S11]  /*59d90*/  HMMA.1688.F32.TF32 R68, R236.reuse, R56, R244 ;  /* 0x00000038ec44723c */ /* 0x040ff600000810f4 */
[----:B------:R-:W-:Y:S11]  /*59da0*/  @!UPT UIADD3 URZ, URZ, URZ, URZ ;  /* 0x0000003f3f3ff290 */ /* 0x000ff6000fffe03f */
[----:B------:R-:W-:Y:S02]  /*59db0*/  @!UPT UIADD3 URZ, URZ, URZ, URZ ;  /* 0x0000003f3f3ff290 */ /* 0x000fe4000fffe03f */
[----:B------:R-:W-:Y:S02]  /*59dc0*/  IMAD.MOV.U32 R204, RZ, RZ, R68 ;  /* 0x000000ffffcc7224 */ /* 0x000fe400078e0044 */
[----:B------:R-:W-:Y:S02]  /*59dd0*/  IMAD.MOV.U32 R211, RZ, RZ, R69 ;  /* 0x000000ffffd37224 */ /* 0x000fe400078e0045 */
        /* <DEDUP_REMOVED lines=9> */
[----:B------:R-:W-:Y:S01]  /*59e70*/  HMMA.1688.F32.TF32 R68, R236, R64, R240 ;  /* 0x00000040ec44723c */ /* 0x000fe200000810f0 */
[----:B------:R-:W2:Y:S04]  /*59e80*/  LDL.LU R240, [R1+0x1190] ;  /* 0x0011900001f07983 */ /* 0x000ea80000300800 */
[----:B------:R-:W2:Y:S04]  /*59e90*/  LDL.LU R241, [R1+0x1194] ;  /* 0x0011940001f17983 */ /* 0x000ea80000300800 */
[----:B------:R-:W2:Y:S04]  /*59ea0*/  LDL.LU R242, [R1+0x1198] ;  /* 0x0011980001f27983 */ /* 0x000ea80000300800 */
[----:B------:R-:W2:Y:S04]  /*59eb0*/  LDL.LU R243, [R1+0x119c] ;  /* 0x00119c0001f37983 */ /* 0x000ea80000300800 */
[----:B------:R-:W3:Y:S04]  /*59ec0*/  LDL.LU R248, [R1+0x11a0] ;  /* 0x0011a00001f87983 */ /* 0x000ee80000300800 */
[----:B------:R-:W3:Y:S03]  /*59ed0*/  LDL.LU R249, [R1+0x11a4] ;  /* 0x0011a40001f97983 */ /* 0x000ee60000300800 */
[----:B------:R-:W-:Y:S01]  /*59ee0*/  IMAD.MOV.U32 R219, RZ, RZ, R68 ;  /* 0x000000ffffdb7224 */ /* 0x000fe200078e0044 */
[----:B------:R-:W3:Y:S01]  /*59ef0*/  LDL.LU R250, [R1+0x11a8] ;  /* 0x0011a80001fa7983 */ /* 0x000ee20000300800 */
[----:B------:R-:W-:-:S03]  /*59f00*/  IMAD.MOV.U32 R222, RZ, RZ, R69 ;  /* 0x000000ffffde7224 */ /* 0x000fc600078e0045 */
[----:B------:R-:W3:Y:S01]  /*59f10*/  LDL.LU R251, [R1+0x11ac] ;  /* 0x0011ac0001fb7983 */ /* 0x000ee20000300800 */
[----:B------:R-:W-:Y:S01]  /*59f20*/  IMAD.MOV.U32 R223, RZ, RZ, R70 ;  /* 0x000000ffffdf7224 */ /* 0x000fe200078e0046 */
[----:B------:R-:W-:Y:S02]  /*59f30*/  MOV R227, R71 ;  /* 0x0000004700e37202 */ /* 0x000fe40000000f00 */
        /* <DEDUP_REMOVED lines=126> */
[----:B------:R-:W-:Y:S01]  /*5a720*/  STL.64 [R1+0x8a8], R138 ;  /* 0x0008a88a01007387 */ /* 0x000fe20000100a00 */
[C---:B-1----:R-:W-:Y:S03]  /*5a730*/  HMMA.1688.F32.TF32 R84, R236.reuse, R8, R84 ;  /* 0x00000008ec54723c */ /* 0x042fe60000081054 */
[----:B------:R-:W-:Y:S05]  /*5a740*/  STL.64 [R1+0x8e0], R132 ;  /* 0x0008e08401007387 */ /* 0x000fea0000100a00 */
[C---:B------:R-:W-:Y:S01]  /*5a750*/  HMMA.1688.F32.TF32 R88, R236.reuse, R4, R88 ;  /* 0x00000004ec58723c */ /* 0x040fe20000081058 */
[----:B------:R-:W-:Y:S04]  /*5a760*/  STL.64 [R1+0x8e8], R134 ;  /* 0x0008e88601007387 */ /* 0x000fe80000100a00 */
        /* <DEDUP_REMOVED lines=37> */
[C---:B--2---:R-:W-:Y:S03]  /*5a9c0*/  HMMA.1688.F32.TF32 R72, R236.reuse, R32, R248 ;  /* 0x00000020ec48723c */ /* 0x044fe600000810f8 */
[----:B------:R-:W-:Y:S04]  /*5a9d0*/  LDS R232, [R252+0x6c100] ;  /* 0x06c10000fce87984 */ /* 0x000fe80000000800 */
[----:B------:R-:W-:Y:S01]  /*5a9e0*/  LDS R234, [R252+0x6d100] ;  /* 0x06d10000fcea7984 */ /* 0x000fe20000000800 */
[C---:B-1----:R-:W-:Y:S03]  /*5a9f0*/  HMMA.1688.F32.TF32 R68, R236.reuse, R36, R240 ;  /* 0x00000024ec44723c */ /* 0x042fe600000810f0 */
[----:B------:R-:W-:Y:S04]  /*5aa00*/  LDS R233, [R2+0x6c100] ;  /* 0x06c1000002e97984 */ /* 0x000fe80000000800 */
[----:B------:R-:W1:Y:S04]  /*5aa10*/  LDS R235, [R2+0x6d100] ;  /* 0x06d1000002eb7984 */ /* 0x000e680000000800 */
        /* <DEDUP_REMOVED lines=106> */
[C---:B---3--:R-:W-:Y:S08]  /*5b0c0*/  HMMA.1688.F32.TF32 R144, R236.reuse, R44, R144 ;  /* 0x0000002cec90723c */ /* 0x048ff00000081090 */
[C---:B------:R-:W-:Y:S08]  /*5b0d0*/  HMMA.1688.F32.TF32 R140, R236.reuse, R48, R140 ;  /* 0x00000030ec8c723c */ /* 0x040ff0000008108c */
[C---:B------:R-:W-:Y:S08]  /*5b0e0*/  HMMA.1688.F32.TF32 R136, R236.reuse, R52, R136 ;  /* 0x00000034ec88723c */ /* 0x040ff00000081088 */
[C---:B------:R-:W-:Y:S08]  /*5b0f0*/  HMMA.1688.F32.TF32 R132, R236.reuse, R56, R132 ;  /* 0x00000038ec84723c */ /* 0x040ff00000081084 */
[C---:B------:R-:W-:Y:S08]  /*5b100*/  HMMA.1688.F32.TF32 R128, R236.reuse, R60, R128 ;  /* 0x0000003cec80723c */ /* 0x040ff00000081080 */
[----:B----4-:R-:W-:Y:S01]  /*5b110*/  HMMA.1688.F32.TF32 R124, R236, R64, R124 ;  /* 0x00000040ec7c723c */ /* 0x010fe2000008107c */
        /* <DEDUP_REMOVED lines=15> */
[C---:B---3--:R-:W-:Y:S03]  /*5b210*/  HMMA.1688.F32.TF32 R124, R232.reuse, R8, R116 ;  /* 0x00000008e87c723c */ /* 0x048fe60000081074 */
[----:B------:R-:W-:Y:S04]  /*5b220*/  LDS R237, [R3+0x6c180] ;  /* 0x06c1800003ed7984 */ /* 0x000fe80000000800 */
[----:B------:R-:W2:Y:S01]  /*5b230*/  LDS R239, [R3+0x6d180] ;  /* 0x06d1800003ef7984 */ /* 0x000ea20000000800 */
        /* <DEDUP_REMOVED lines=51> */
[----:B------:R-:W1:Y:S11]  /*5b570*/  LDS R235, [R2+0x6d180] ;  /* 0x06d1800002eb7984 */ /* 0x000e760000000800 */
[----:B------:R-:W-:Y:S01]  /*5b580*/  @!UPT UIADD3 URZ, URZ, URZ, URZ ;  /* 0x0000003f3f3ff290 */ /* 0x000fe2000fffe03f */
[----:B------:R2:W-:Y:S04]  /*5b590*/  STL.64 [R1+0xfd0], R68 ;  /* 0x000fd04401007387 */ /* 0x0005e80000100a00 */
[----:B------:R4:W-:Y:S04]  /*5b5a0*/  STL.64 [R1+0xfd8], R70 ;  /* 0x000fd84601007387 */ /* 0x0009e80000100a00 */
[----:B------:R-:W3:Y:S04]  /*5b5b0*/  LDL.LU R245, [R1+0x7e4] ;  /* 0x0007e40001f57983 */ /* 0x000ee80000300800 */
[----:B------:R-:W3:Y:S04]  /*5b5c0*/  LDL.LU R246, [R1+0x7e8] ;  /* 0x0007e80001f67983 */ /* 0x000ee80000300800 */
[----:B------:R-:W3:Y:S04]  /*5b5d0*/  LDL.LU R247, [R1+0x7ec] ;  /* 0x0007ec0001f77983 */ /* 0x000ee80000300800 */
[----:B--2---:R-:W2:Y:S04]  /*5b5e0*/  LDL.LU R68, [R1+0x7f0] ;  /* 0x0007f00001447983 */ /* 0x004ea80000300800 */
        /* <DEDUP_REMOVED lines=119> */
[----:B--2---:R-:W2:Y:S01]  /*5bd60*/  LDL.LU.64 R162, [R1+0x2be0] ;  /* 0x002be00001a27983 */ /* 0x004ea20000300a00 */
[C---:B------:R-:W-:Y:S03]  /*5bd70*/  HMMA.1688.F32.TF32 R124, R236.reuse, R48, R124 ;  /* 0x00000030ec7c723c */ /* 0x040fe6000008107c */
[----:B------:R-:W2:Y:S04]  /*5bd80*/  LDL.LU.64 R160, [R1+0x2bd8] ;  /* 0x002bd80001a07983 */ /* 0x000ea80000300a00 */
[----:B------:R-:W-:Y:S04]  /*5bd90*/  STL.64 [R1+0xfb0], R240 ;  /* 0x000fb0f001007387 */ /* 0x000fe80000100a00 */
[----:B------:R3:W-:Y:S01]  /*5bda0*/  STL.64 [R1+0xfb8], R242 ;  /* 0x000fb8f201007387 */ /* 0x0007e20000100a00 */
[----:B------:R-:W-:Y:S03]  /*5bdb0*/  HMMA.1688.F32.TF32 R108, R236, R64, R108 ;  /* 0x00000040ec6c723c */ /* 0x000fe6000008106c */
[----:B------:R-:W-:Y:S04]  /*5bdc0*/  LDS R236, [R0+0x6c200] ;  /* 0x06c2000000ec7984 */ /* 0x000fe80000000800 */
[----:B---3--:R-:W3:Y:S04]  /*5bdd0*/  LDL.LU.64 R242, [R1+0x2bd0] ;  /* 0x002bd00001f27983 */ /* 0x008ee80000300a00 */
[----:B------:R-:W4:Y:S04]  /*5bde0*/  LDL.LU.64 R240, [R1+0x2bc8] ;  /* 0x002bc80001f07983 */ /* 0x000f280000300a00 */
        /* <DEDUP_REMOVED lines=25> */
[----:B------:R1:W-:Y:S02]  /*5bf80*/  STL.64 [R1+0xc38], R110 ;  /* 0x000c386e01007387 */ /* 0x0003e40000100a00 */
[C---:B-1----:R-:W-:Y:S02]  /*5bf90*/  HMMA.1688.F32.TF32 R112, R232.reuse, R4, R104 ;  /* 0x00000004e870723c */ /* 0x042fe40000081068 */
[----:B------:R-:W-:Y:S04]  /*5bfa0*/  LDS R238, [R0+0x6d200] ;  /* 0x06d2000000ee7984 */ /* 0x000fe80000000800 */
[----:B------:R-:W-:Y:S02]  /*5bfb0*/  LDS R237, [R3+0x6c200] ;  /* 0x06c2000003ed7984 */ /* 0x000fe40000000800 */
[C---:B------:R-:W-:Y:S02]  /*5bfc0*/  HMMA.1688.F32.TF32 R108, R232.reuse, R8, R100 ;  /* 0x00000008e86c723c */ /* 0x040fe40000081064 */
[----:B------:R-:W1:Y:S06]  /*5bfd0*/  LDS R239, [R3+0x6d200] ;  /* 0x06d2000003ef7984 */ /* 0x000e6c0000000800 */
        /* <DEDUP_REMOVED lines=196> */
[----:B------:R-:W-:Y:S01]  /*5cc20*/  HMMA.1688.F32.TF32 R68, R232, R12, R248 ;  /* 0x0000000ce844723c */ /* 0x000fe200000810f8 */
[----:B------:R-:W-:-:S06]  /*5cc30*/  IMAD.MOV.U32 R244, RZ, RZ, R240 ;  /* 0x000000fffff47224 */ /* 0x000fcc00078e00f0 */
        /* <DEDUP_REMOVED lines=16> */
[----:B------:R-:W3:Y:S01]  /*5cd40*/  LDL.LU R71, [R1+0x16c] ;  /* 0x00016c0001477983 */ /* 0x000ee20000300800 */
[----:B--2---:R-:W-:-:S03]  /*5cd50*/  IMAD.MOV.U32 R72, RZ, RZ, R243 ;  /* 0x000000ffff487224 */ /* 0x004fc600078e00f3 */
[----:B------:R-:W2:Y:S01]  /*5cd60*/  LDL.LU R243, [R1+0x2bb4] ;  /* 0x002bb40001f37983 */ /* 0x000ea20000300800 */
[----:B------:R-:W-:-:S03]  /*5cd70*/  IMAD.MOV.U32 R73, RZ, RZ, R241 ;  /* 0x000000ffff497224 */ /* 0x000fc600078e00f1 */
[----:B------:R-:W4:Y:S01]  /*5cd80*/  LDL.LU R241, [R1+0x2bb0] ;  /* 0x002bb00001f17983 */ /* 0x000f220000300800 */
[----:B------:R-:W-:Y:S02]  /*5cd90*/  IMAD.MOV.U32 R74, RZ, RZ, R242 ;  /* 0x000000ffff4a7224 */ /* 0x000fe400078e00f2 */
[----:B------:R-:W-:Y:S01]  /*5cda0*/  IMAD.MOV.U32 R75, RZ, RZ, R240 ;  /* 0x000000ffff4b7224 */ /* 0x000fe200078e00f0 */
[----:B------:R-:W3:Y:S04]  /*5cdb0*/  LDL.LU R242, [R1+0x2bac] ;  /* 0x002bac0001f27983 */ /* 0x000ee80000300800 */
[----:B------:R-:W3:Y:S04]  /*5cdc0*/  LDL.LU R240, [R1+0x2ba8] ;  /* 0x002ba80001f07983 */ /* 0x000ee80000300800 */
[----:B------:R-:W3:Y:S04]  /*5cdd0*/  LDL.LU R80, [R1+0x190] ;  /* 0x0001900001507983 */ /* 0x000ee80000300800 */
[----:B------:R-:W3:Y:S01]  /*5cde0*/  LDL.LU R81, [R1+0x194] ;  /* 0x0001940001517983 */ /* 0x000ee20000300800 */
[----:B--2---:R-:W-:-:S03]  /*5cdf0*/  IMAD.MOV.U32 R82, RZ, RZ, R243 ;  /* 0x000000ffff527224 */ /* 0x004fc600078e00f3 */
[----:B------:R-:W2:Y:S01]  /*5ce00*/  LDL.LU R243, [R1+0x2ba4] ;  /* 0x002ba40001f37983 */ /* 0x000ea20000300800 */
[----:B----4-:R-:W-:-:S03]  /*5ce10*/  IMAD.MOV.U32 R83, RZ, RZ, R241 ;  /* 0x000000ffff537224 */ /* 0x010fc600078e00f1 */
[----:B------:R-:W4:Y:S01]  /*5ce20*/  LDL.LU R241, [R1+0x2ba0] ;  /* 0x002ba00001f17983 */ /* 0x000f220000300800 */
[----:B---3--:R-:W-:-:S03]  /*5ce30*/  MOV R87, R242 ;  /* 0x000000f200577202 */ /* 0x008fc60000000f00 */
[----:B------:R-:W3:Y:S01]  /*5ce40*/  LDL.LU R84, [R1+0x1a0] ;  /* 0x0001a00001547983 */ /* 0x000ee20000300800 */
[----:B------:R-:W-:-:S03]  /*5ce50*/  IMAD.MOV.U32 R86, RZ, RZ, R240 ;  /* 0x000000ffff567224 */ /* 0x000fc600078e00f0 */
[----:B------:R-:W3:Y:S04]  /*5ce60*/  LDL.LU R85, [R1+0x1a4] ;  /* 0x0001a40001557983 */ /* 0x000ee80000300800 */
[----:B------:R-:W3:Y:S04]  /*5ce70*/  LDL.LU R240, [R1+0x2b9c] ;  /* 0x002b9c0001f07983 */ /* 0x000ee80000300800 */
[----:B------:R-:W3:Y:S01]  /*5ce80*/  LDL.LU R242, [R1+0x2b98] ;  /* 0x002b980001f27983 */ /* 0x000ee20000300800 */
[----:B--2---:R-:W-:-:S03]  /*5ce90*/  IMAD.MOV.U32 R88, RZ, RZ, R243 ;  /* 0x000000ffff587224 */ /* 0x004fc600078e00f3 */
[----:B------:R-:W2:Y:S01]  /*5cea0*/  LDL.LU R243, [R1+0x2b94] ;  /* 0x002b940001f37983 */ /* 0x000ea20000300800 */
[----:B----4-:R-:W-:-:S03]  /*5ceb0*/  IMAD.MOV.U32 R89, RZ, RZ, R241 ;  /* 0x000000ffff597224 */ /* 0x010fc600078e00f1 */
[----:B------:R-:W4:Y:S04]  /*5cec0*/  LDL.LU R241, [R1+0x2b90] ;  /* 0x002b900001f17983 */ /* 0x000f280000300800 */
[----:B------:R-:W4:Y:S04]  /*5ced0*/  LDL.LU R90, [R1+0x1b8] ;  /* 0x0001b800015a7983 */ /* 0x000f280000300800 */
[----:B------:R-:W4:Y:S01]  /*5cee0*/  LDL.LU R91, [R1+0x1bc] ;  /* 0x0001bc00015b7983 */ /* 0x000f220000300800 */
[----:B---3--:R-:W-:-:S03]  /*5cef0*/  IMAD.MOV.U32 R96, RZ, RZ, R240 ;  /* 0x000000ffff607224 */ /* 0x008fc600078e00f0 */
[----:B------:R-:W3:Y:S01]  /*5cf00*/  LDL.LU R240, [R1+0x2b8c] ;  /* 0x002b8c0001f07983 */ /* 0x000ee20000300800 */
[----:B------:R-:W-:-:S03]  /*5cf10*/  IMAD.MOV.U32 R97, RZ, RZ, R242 ;  /* 0x000000ffff617224 */ /* 0x000fc600078e00f2 */
        /* <DEDUP_REMOVED lines=45> */
[----:B---3--:R-:W-:-:S02]  /*5d1f0*/  IMAD.MOV.U32 R107, RZ, RZ, R240 ;  /* 0x000000ffff6b7224 */ /* 0x008fc400078e00f0 */
[----:B------:R-:W-:Y:S01]  /*5d200*/  IMAD.MOV.U32 R105, RZ, RZ, R242 ;  /* 0x000000ffff697224 */ /* 0x000fe200078e00f2 */
[----:B------:R-:W1:Y:S01]  /*5d210*/  LDL.LU R240, [R1+0xa0] ;  /* 0x0000a00001f07983 */ /* 0x000e620000300800 */
[----:B--2---:R-:W-:Y:S02]  /*5d220*/  IMAD.MOV.U32 R104, RZ, RZ, R243 ;  /* 0x000000ffff687224 */ /* 0x004fe400078e00f3 */
[----:B----4-:R-:W-:Y:S02]  /*5d230*/  IMAD.MOV.U32 R106, RZ, RZ, R241 ;  /* 0x000000ffff6a7224 */ /* 0x010fe400078e00f1 */
[----:B------:R-:W1:Y:S04]  /*5d240*/  LDL.LU R241, [R1+0xa4] ;  /* 0x0000a40001f17983 */ /* 0x000e680000300800 */
[----:B------:R-:W1:Y:S04]  /*5d250*/  LDL.LU R242, [R1+0xa8] ;  /* 0x0000a80001f27983 */ /* 0x000e680000300800 */
[----:B------:R-:W1:Y:S04]  /*5d260*/  LDL.LU R243, [R1+0xac] ;  /* 0x0000ac0001f37983 */ /* 0x000e680000300800 */
        /* <DEDUP_REMOVED lines=28> */
[C---:B------:R-:W-:Y:S08]  /*5d430*/  HMMA.1688.F32.TF32 R152, R232.reuse, R20, R152 ;  /* 0x00000014e898723c */ /* 0x040ff00000081098 */
[C---:B------:R-:W-:Y:S11]  /*5d440*/  HMMA.1688.F32.TF32 R156, R232.reuse, R16, R156 ;  /* 0x00000010e89c723c */ /* 0x040ff6000008109c */
[----:B------:R-:W-:Y:S11]  /*5d450*/  @!UPT UIADD3 URZ, URZ, URZ, URZ ;  /* 0x0000003f3f3ff290 */ /* 0x000ff6000fffe03f */
[----:B------:R-:W-:Y:S01]  /*5d460*/  @!UPT UIADD3 URZ, URZ, URZ, URZ ;  /* 0x0000003f3f3ff290 */ /* 0x000fe2000fffe03f */
[----:B------:R-:W-:Y:S04]  /*5d470*/  STL.64 [R1+0xcc0], R156 ;  /* 0x000cc09c01007387 */ /* 0x000fe80000100a00 */
[----:B------:R3:W-:Y:S04]  /*5d480*/  STL.64 [R1+0xcc8], R158 ;  /* 0x000cc89e01007387 */ /* 0x0007e80000100a00 */
[----:B---3--:R-:W3:Y:S04]  /*5d490*/  LDL.LU.64 R158, [R1+0x2b78] ;  /* 0x002b7800019e7983 */ /* 0x008ee80000300a00 */
[----:B------:R-:W3:Y:S04]  /*5d4a0*/  LDL.LU.64 R156, [R1+0x2b70] ;  /* 0x002b7000019c7983 */ /* 0x000ee80000300a00 */
[----:B------:R-:W-:Y:S04]  /*5d4b0*/  STL.64 [R1+0x620], R152 ;  /* 0x0006209801007387 */ /* 0x000fe80000100a00 */
[----:B------:R1:W-:Y:S04]  /*5d4c0*/  STL.64 [R1+0x628], R154 ;  /* 0x0006289a01007387 */ /* 0x0003e80000100a00 */
[----:B-1----:R-:W3:Y:S04]  /*5d4d0*/  LDL.LU.64 R154, [R1+0x2b68] ;  /* 0x002b6800019a7983 */ /* 0x002ee80000300a00 */
[----:B------:R-:W3:Y:S01]  /*5d4e0*/  LDL.LU.64 R152, [R1+0x2b60] ;  /* 0x002b600001987983 */ /* 0x000ee20000300a00 */
[C---:B------:R-:W-:Y:S11]  /*5d4f0*/  HMMA.1688.F32.TF32 R240, R232.reuse, R24, R240 ;  /* 0x00000018e8f0723c */ /* 0x040ff600000810f0 */
[----:B------:R-:W-:Y:S11]  /*5d500*/  @!UPT UIADD3 URZ, URZ, URZ, URZ ;  /* 0x0000003f3f3ff290 */ /* 0x000ff6000fffe03f */
[----:B------:R-:W-:Y:S01]  /*5d510*/  @!UPT UIADD3 URZ, URZ, URZ, URZ ;  /* 0x0000003f3f3ff290 */ /* 0x000fe2000fffe03f */
        /* <DEDUP_REMOVED lines=8> */
[----:B------:R1:W-:Y:S02]  /*5d5a0*/  STL.64 [R1+0x608], R150 ;  /* 0x0006089601007387 */ /* 0x0003e40000100a00 */
[C---:B-1----:R-:W-:Y:S08]  /*5d5b0*/  HMMA.1688.F32.TF32 R148, R232.reuse, R32, R144 ;  /* 0x00000020e894723c */ /* 0x042ff00000081090 */
[C---:B------:R-:W-:Y:S08]  /*5d5c0*/  HMMA.1688.F32.TF32 R144, R232.reuse, R36, R140 ;  /* 0x00000024e890723c */ /* 0x040ff0000008108c */
[C---:B--2---:R-:W-:Y:S08]  /*5d5d0*/  HMMA.1688.F32.TF32 R140, R232.reuse, R40, R136 ;  /* 0x00000028e88c723c */ /* 0x044ff00000081088 */
[C---:B------:R-:W-:Y:S08]  /*5d5e0*/  HMMA.1688.F32.TF32 R136, R232.reuse, R44, R132 ;  /* 0x0000002ce888723c */ /* 0x040ff00000081084 */
[C---:B------:R-:W-:Y:S08]  /*5d5f0*/  HMMA.1688.F32.TF32 R132, R232.reuse, R48, R128 ;  /* 0x00000030e884723c */ /* 0x040ff00000081080 */
[C---:B------:R-:W-:Y:S08]  /*5d600*/  HMMA.1688.F32.TF32 R128, R232.reuse, R52, R124 ;  /* 0x00000034e880723c */ /* 0x040ff0000008107c */
[C---:B----4-:R-:W-:Y:S08]  /*5d610*/  HMMA.1688.F32.TF32 R124, R232.reuse, R56, R120 ;  /* 0x00000038e87c723c */ /* 0x050ff00000081078 */
        /* <DEDUP_REMOVED lines=23> */
[----:B------:R-:W-:Y:S08]  /*5d790*/  HMMA.1688.F32.TF32 R72, R236, R52, R244 ;  /* 0x00000034ec48723c */ /* 0x000ff000000810f4 */
[----:B---3--:R-:W-:Y:S01]  /*5d7a0*/  HMMA.1688.F32.TF32 R116, R232, R64, R240 ;  /* 0x00000040e874723c */ /* 0x008fe200000810f0 */
[----:B------:R-:W-:Y:S04]  /*5d7b0*/  LDS R232, [R252+0x6c280] ;  /* 0x06c28000fce87984 */ /* 0x000fe80000000800 */
[----:B------:R-:W-:Y:S04]  /*5d7c0*/  LDS R234, [R252+0x6d280] ;  /* 0x06d28000fcea7984 */ /* 0x000fe80000000800 */
[----:B------:R-:W-:Y:S04]  /*5d7d0*/  LDS R233, [R2+0x6c280] ;  /* 0x06c2800002e97984 */ /* 0x000fe80000000800 */
[----:B------:R-:W1:Y:S04]  /*5d7e0*/  LDS R235, [R2+0x6d280] ;  /* 0x06d2800002eb7984 */ /* 0x000e680000000800 */
[----:B------:R-:W-:Y:S04]  /*5d7f0*/  LDS R241, [R2+0x6c380] ;  /* 0x06c3800002f17984 */ /* 0x000fe80000000800 */
[----:B------:R-:W-:Y:S04]  /*5d800*/  LDS R243, [R2+0x6d380] ;  /* 0x06d3800002f37984 */ /* 0x000fe80000000800 */
[----:B------:R-:W-:Y:S04]  /*5d810*/  STL.64 [R1+0x690], R116 ;  /* 0x0006907401007387 */ /* 0x000fe80000100a00 */
[----:B------:R2:W-:Y:S04]  /*5d820*/  STL.64 [R1+0x698], R118 ;  /* 0x0006987601007387 */ /* 0x0005e80000100a00 */
[----:B------:R-:W-:Y:S04]  /*5d830*/  LDS R240, [R252+0x6c380] ;  /* 0x06c38000fcf07984 */ /* 0x000fe80000000800 */
[----:B------:R-:W-:Y:S01]  /*5d840*/  LDS R242, [R252+0x6d380] ;  /* 0x06d38000fcf27984 */ /* 0x000fe20000000800 */
[C---:B--2---:R-:W-:Y:S08]  /*5d850*/  HMMA.1688.F32.TF32 R116, R236.reuse, R8, R108 ;  /* 0x00000008ec74723c */ /* 0x044ff0000008106c */
[C---:B------:R-:W-:Y:S08]  /*5d860*/  HMMA.1688.F32.TF32 R108, R236.reuse, R16, R100 ;  /* 0x00000010ec6c723c */ /* 0x040ff00000081064 */
[C---:B------:R-:W-:Y:S08]  /*5d870*/  HMMA.1688.F32.TF32 R100, R236.reuse, R24, R92 ;  /* 0x00000018ec64723c */ /* 0x040ff0000008105c */
        /* <DEDUP_REMOVED lines=124> */
[C---:B-1----:R-:W-:Y:S08]  /*5e040*/  HMMA.1688.F32.TF32 R84, R232.reuse, R60, R84 ;  /* 0x0000003ce854723c */ /* 0x042ff00000081054 */
[C---:B--2---:R-:W-:Y:S08]  /*5e050*/  HMMA.1688.F32.TF32 R88, R232.reuse, R56, R88 ;  /* 0x00000038e858723c */ /* 0x044ff00000081058 */
[C---:B----4-:R-:W-:Y:S08]  /*5e060*/  HMMA.1688.F32.TF32 R80, R232.reuse, R64, R80 ;  /* 0x00000040e850723c */ /* 0x050ff00000081050 */
[C---:B---3--:R-:W-:Y:S08]  /*5e070*/  HMMA.1688.F32.TF32 R96, R232.reuse, R48, R96 ;  /* 0x00000030e860723c */ /* 0x048ff00000081060 */
        /* <DEDUP_REMOVED lines=199> */
[----:B------:R1:W-:Y:S04]  /*5ecf0*/  LDS R238, [R0+0x6d380] ;  /* 0x06d3800000ee7984 */ /* 0x0003e80000000800 */
[----:B------:R2:W-:Y:S04]  /*5ed00*/  STL.64 [R1+0x958], R110 ;  /* 0x0009586e01007387 */ /* 0x0005e80000100a00 */
[----:B-1----:R-:W3:Y:S04]  /*5ed10*/  LDL.LU R0, [R1+0x2b4c] ;  /* 0x002b4c0001007983 */ /* 0x002ee80000300800 */
[----:B------:R-:W-:Y:S01]  /*5ed20*/  STL.64 [R1+0xfe0], R104 ;  /* 0x000fe06801007387 */ /* 0x000fe20000100a00 */
[C---:B--2---:R-:W-:Y:S03]  /*5ed30*/  HMMA.1688.F32.TF32 R108, R232.reuse, R8, R100 ;  /* 0x00000008e86c723c */ /* 0x044fe60000081064 */
[----:B------:R1:W-:Y:S04]  /*5ed40*/  STL.64 [R1+0xfe8], R106 ;  /* 0x000fe86a01007387 */ /* 0x0003e80000100a00 */
[----:B------:R-:W2:Y:S01]  /*5ed50*/  LDL.LU R2, [R1+0x2b48] ;  /* 0x002b480001027983 */ /* 0x000ea20000300800 */
[C---:B------:R-:W-:Y:S03]  /*5ed60*/  HMMA.1688.F32.TF32 R100, R232.reuse, R16, R92 ;  /* 0x00000010e864723c */ /* 0x040fe6000008105c */
[----:B------:R-:W-:Y:S04]  /*5ed70*/  LDS R237, [R3+0x6c380] ;  /* 0x06c3800003ed7984 */ /* 0x000fe80000000800 */
[----:B------:R-:W4:Y:S01]  /*5ed80*/  LDS R239, [R3+0x6d380] ;  /* 0x06d3800003ef7984 */ /* 0x000f220000000800 */
[C---:B-1----:R-:W-:Y:S08]  /*5ed90*/  HMMA.1688.F32.TF32 R104, R232.reuse, R12, R96 ;  /* 0x0000000ce868723c */ /* 0x042ff00000081060 */
        /* <DEDUP_REMOVED lines=122> */
[C---:B----4-:R-:W-:Y:S08]  /*5f540*/  HMMA.1688.F32.TF32 R84, R236.reuse, R52, R84 ;  /* 0x00000034ec54723c */ /* 0x050ff00000081054 */
[C---:B--2---:R-:W-:Y:S08]  /*5f550*/  HMMA.1688.F32.TF32 R88, R236.reuse, R48, R88 ;  /* 0x00000030ec58723c */ /* 0x044ff00000081058 */
[C---:B---3--:R-:W-:Y:S08]  /*5f560*/  HMMA.1688.F32.TF32 R96, R236.reuse, R40, R96 ;  /* 0x00000028ec60723c */ /* 0x048ff00000081060 */
        /* <DEDUP_REMOVED lines=9> */
[----:B------:R-:W-:Y:S07]  /*5f600*/  HMMA.1688.F32.TF32 R232, R232, R64, R136 ;  /* 0x00000040e8e8723c */ /* 0x000fee0000081088 */
[----:B------:R-:W-:Y:S01]  /*5f610*/  STL.64 [R1+0x12a0], R148 ;  /* 0x0012a09401007387 */ /* 0x000fe20000100a00 */
[C---:B------:R-:W-:Y:S03]  /*5f620*/  HMMA.1688.F32.TF32 R132, R236.reuse, R4, R132 ;  /* 0x00000004ec84723c */ /* 0x040fe60000081084 */
[----:B------:R1:W-:Y:S04]  /*5f630*/  STL.64 [R1+0x12a8], R150 ;  /* 0x0012a89601007387 */ /* 0x0003e80000100a00 */
[----:B-1----:R-:W2:Y:S04]  /*5f640*/  LDL.LU.64 R150, [R1+0x2b40] ;  /* 0x002b400001967983 */ /* 0x002ea80000300a00 */
[----:B------:R-:W2:Y:S01]  /*5f650*/  LDL.LU.64 R148, [R1+0x2b38] ;  /* 0x002b380001947983 */ /* 0x000ea20000300a00 */
[C---:B------:R-:W-:Y:S03]  /*5f660*/  HMMA.1688.F32.TF32 R124, R236.reuse, R12, R124 ;  /* 0x0000000cec7c723c */ /* 0x040fe6000008107c */
        /* <DEDUP_REMOVED lines=9> */
[----:B------:R-:W2:Y:S04]  /*5f700*/  LDL.LU.64 R138, [R1+0x2b10] ;  /* 0x002b1000018a7983 */ /* 0x000ea80000300a00 */
[----:B------:R-:W2:Y:S04]  /*5f710*/  LDL.LU.64 R136, [R1+0x2b08] ;  /* 0x002b080001887983 */ /* 0x000ea80000300a00 */
[----:B------:R1:W-:Y:S04]  /*5f720*/  STL.64 [R1+0x13a0], R232 ;  /* 0x0013a0e801007387 */ /* 0x0003e80000100a00 */
[----:B------:R1:W-:Y:S04]  /*5f730*/  STL.64 [R1+0x13a8], R234 ;  /* 0x0013a8ea01007387 */ /* 0x0003e80000100a00 */
[----:B-1----:R-:W2:Y:S04]  /*5f740*/  LDL.LU R232, [R1] ;  /* 0x0000000001e87983 */ /* 0x002ea80000300800 */
[----:B------:R-:W2:Y:S04]  /*5f750*/  LDL.LU R233, [R1+0x4] ;  /* 0x0000040001e97983 */ /* 0x000ea80000300800 */
[----:B------:R-:W2:Y:S04]  /*5f760*/  LDL.LU R234, [R1+0x8] ;  /* 0x0000080001ea7983 */ /* 0x000ea80000300800 */
[----:B------:R-:W2:Y:S04]  /*5f770*/  LDL.LU R235, [R1+0xc] ;  /* 0x00000c0001eb7983 */ /* 0x000ea80000300800 */
        /* <DEDUP_REMOVED lines=67> */
[----:B------:R-:W3:Y:S04]  /*5fbb0*/  LDL.LU.64 R74, [R1+0x2a10] ;  /* 0x002a1000014a7983 */ /* 0x000ee80000300a00 */
[----:B------:R-:W3:Y:S04]  /*5fbc0*/  LDL.LU.64 R72, [R1+0x2a08] ;  /* 0x002a080001487983 */ /* 0x000ee80000300a00 */
[----:B------:R1:W-:Y:S04]  /*5fbd0*/  STL.64 [R1+0x1290], R236 ;  /* 0x001290ec01007387 */ /* 0x0003e80000100a00 */
[----:B------:R4:W-:Y:S04]  /*5fbe0*/  STL.64 [R1+0x1298], R238 ;  /* 0x001298ee01007387 */ /* 0x0009e80000100a00 */
[----:B-1----:R-:W3:Y:S04]  /*5fbf0*/  LDL.LU R236, [R1+0x110] ;  /* 0x0001100001ec7983 */ /* 0x002ee80000300800 */
[----:B------:R-:W3:Y:S04]  /*5fc00*/  LDL.LU R237, [R1+0x114] ;  /* 0x0001140001ed7983 */ /* 0x000ee80000300800 */
[----:B------:R-:W-:Y:S04]  /*5fc10*/  STL.64 [R1+0x1280], R68 ;  /* 0x0012804401007387 */ /* 0x000fe80000100a00 */
[----:B------:R1:W-:Y:S01]  /*5fc20*/  STL.64 [R1+0x1288], R70 ;  /* 0x0012884601007387 */ /* 0x0003e20000100a00 */
[----:B----4-:R-:W-:Y:S01]  /*5fc30*/  MOV R239, R0 ;  /* 0x0000000000ef7202 */ /* 0x010fe20000000f00 */
[----:B------:R-:W-:-:S02]  /*5fc40*/  IMAD.MOV.U32 R0, RZ, RZ, R251 ;  /* 0x000000ffff007224 */ /* 0x000fc400078e00fb */
[----:B-1----:R-:W4:Y:S04]  /*5fc50*/  LDL.LU.64 R70, [R1+0x2a00] ;  /* 0x002a000001467983 */ /* 0x002f280000300a00 */
[----:B------:R-:W4:Y:S04]  /*5fc60*/  LDL.LU.64 R68, [R1+0x29f8] ;  /* 0x0029f80001447983 */ /* 0x000f280000300a00 */
[----:B------:R-:W-:Y:S04]  /*5fc70*/  STL.64 [R1+0x1270], R244 ;  /* 0x001270f401007387 */ /* 0x000fe80000100a00 */
[----:B------:R1:W-:Y:S04]  /*5fc80*/  STL.64 [R1+0x1278], R246 ;  /* 0x001278f601007387 */ /* 0x0003e80000100a00 */
[----:B-1----:R-:W4:Y:S04]  /*5fc90*/  LDL.LU.64 R246, [R1+0x29f0] ;  /* 0x0029f00001f67983 */ /* 0x002f280000300a00 */
[----:B------:R-:W4:Y:S04]  /*5fca0*/  LDL.LU.64 R244, [R1+0x29e8] ;  /* 0x0029e80001f47983 */ /* 0x000f280000300a00 */
[----:B------:R-:W-:Y:S04]  /*5fcb0*/  STL.64 [R1+0x1260], R248 ;  /* 0x001260f801007387 */ /* 0x000fe80000100a00 */
[----:B------:R1:W-:Y:S04]  /*5fcc0*/  STL [R1+0x1268], R250 ;  /* 0x001268fa01007387 */ /* 0x0003e80000100800 */
[----:B-1----:R-:W4:Y:S04]  /*5fcd0*/  LDL.LU.64 R250, [R1+0x29e0] ;  /* 0x0029e00001fa7983 */ /* 0x002f280000300a00 */
[----:B------:R-:W4:Y:S04]  /*5fce0*/  LDL.LU.64 R248, [R1+0x29d8] ;  /* 0x0029d80001f87983 */ /* 0x000f280000300a00 */
[----:B------:R1:W-:Y:S04]  /*5fcf0*/  STL [R1+0x28e0], R0 ;  /* 0x0028e00001007387 */ /* 0x0003e80000100800 */
[----:B-1----:R-:W4:Y:S01]  /*5fd00*/  LDL.LU R0, [R1+0x824] ;  /* 0x0008240001007983 */ /* 0x002f220000300800 */
[----:B------:R-:W-:Y:S01]  /*5fd10*/  IMAD.MOV.U32 R238, RZ, RZ, R2 ;  /* 0x000000ffffee7224 */ /* 0x000fe200078e0002 */
[----:B--2---:R-:W-:Y:S11]  /*5fd20*/  HMMA.1688.F32.TF32 R232, R240, R20, R232 ;  /* 0x00000014f0e8723c */ /* 0x004ff600000810e8 */
[----:B------:R-:W-:Y:S11]  /*5fd30*/  @!UPT UIADD3 URZ, URZ, URZ, URZ ;  /* 0x0000003f3f3ff290 */ /* 0x000ff6000fffe03f */
[----:B------:R-:W-:Y:S02]  /*5fd40*/  @!UPT UIADD3 URZ, URZ, URZ, URZ ;  /* 0x0000003f3f3ff290 */ /* 0x000fe4000fffe03f */
[----:B------:R-:W-:Y:S02]  /*5fd50*/  IMAD.MOV.U32 R12, RZ, RZ, R232 ;  /* 0x000000ffff0c7224 */ /* 0x000fe400078e00e8 */
[----:B------:R-:W-:Y:S02]  /*5fd60*/  IMAD.MOV.U32 R8, RZ, RZ, R233 ;  /* 0x000000ffff087224 */ /* 0x000fe400078e00e9 */
[----:B------:R-:W-:Y:S01]  /*5fd70*/  IMAD.MOV.U32 R5, RZ, RZ, R234 ;  /* 0x000000ffff057224 */ /* 0x000fe200078e00ea */
[----:B------:R-:W-:Y:S01]  /*5fd80*/  LDS R233, [R3+0x6e000] ;  /* 0x06e0000003e97984 */ /* 0x000fe20000000800 */
[----:B------:R-:W-:-:S03]  /*5fd90*/  IMAD.MOV.U32 R4, RZ, RZ, R235 ;  /* 0x000000ffff047224 */ /* 0x000fc600078e00eb */
[----:B------:R-:W-:Y:S01]  /*5fda0*/  LDS R235, [R3+0x6f000] ;  /* 0x06f0000003eb7984 */ /* 0x000fe20000000800 */
[C---:B---3--:R-:W-:Y:S11]  /*5fdb0*/  HMMA.1688.F32.TF32 R236, R240.reuse, R16, R236 ;  /* 0x00000010f0ec723c */ /* 0x048ff600000810ec */
[----:B------:R-:W-:Y:S11]  /*5fdc0*/  @!UPT UIADD3 URZ, URZ, URZ, URZ ;  /* 0x0000003f3f3ff290 */ /* 0x000ff6000fffe03f */
[----:B------:R-:W-:Y:S01]  /*5fdd0*/  @!UPT UIADD3 URZ, URZ, URZ, URZ ;  /* 0x0000003f3f3ff290 */ /* 0x000fe2000fffe03f */
[----:B------:R-:W-:Y:S04]  /*5fde0*/  STL.64 [R1+0x1250], R236 ;  /* 0x001250ec01007387 */ /* 0x000fe80000100a00 */
[----:B------:R1:W-:Y:S01]  /*5fdf0*/  STL.64 [R1+0x1258], R238 ;  /* 0x001258ee01007387 */ /* 0x0003e20000100a00 */
[C---:B----4-:R-:W-:Y:S03]  /*5fe00*/  HMMA.1688.F32.TF32 R248, R240.reuse, R24, R248 ;  /* 0x00000018f0f8723c */ /* 0x050fe600000810f8 */
[----:B------:R-:W2:Y:S05]  /*5fe10*/  LDL.LU R24, [R1+0x820] ;  /* 0x0008200001187983 */ /* 0x000eaa0000300800 */
[C---:B-1----:R-:W-:Y:S01]  /*5fe20*/  HMMA.1688.F32.TF32 R236, R240.reuse, R28, R244 ;  /* 0x0000001cf0ec723c */ /* 0x042fe200000810f4 */
[----:B------:R-:W-:Y:S07]  /*5fe30*/  LDS R232, [R0+0x6e000] ;  /* 0x06e0000000e87984 */ /* 0x000fee0000000800 */
[----:B------:R-:W-:Y:S01]  /*5fe40*/  HMMA.1688.F32.TF32 R68, R240, R32, R68 ;  /* 0x00000020f044723c */ /* 0x000fe20000081044 */
[----:B------:R-:W1:Y:S06]  /*5fe50*/  LDS R234, [R0+0x6f000] ;  /* 0x06f0000000ea7984 */ /* 0x000e6c0000000800 */
[----:B------:R-:W-:Y:S04]  /*5fe60*/  STL.64 [R1+0x13d0], R248 ;  /* 0x0013d0f801007387 */ /* 0x000fe80000100a00 */
[----:B------:R-:W-:Y:S04]  /*5fe70*/  STL.64 [R1+0x13d8], R250 ;  /* 0x0013d8fa01007387 */ /* 0x000fe80000100a00 */
[----:B------:R-:W-:Y:S04]  /*5fe80*/  STL.64 [R1+0x13c0], R236 ;  /* 0x0013c0ec01007387 */ /* 0x000fe80000100a00 */
[----:B------:R-:W-:Y:S04]  /*5fe90*/  STL.64 [R1+0x13c8], R238 ;  /* 0x0013c8ee01007387 */ /* 0x000fe80000100a00 */
[----:B------:R3:W-:Y:S01]  /*5fea0*/  STL.64 [R1+0x1400], R68 ;  /* 0x0014004401007387 */ /* 0x0007e20000100a00 */
[----:B------:R-:W-:-:S02]  /*5feb0*/  IMAD.MOV.U32 R2, RZ, RZ, R70 ;  /* 0x000000ffff027224 */ /* 0x000fc400078e0046 */
[----:B------:R-:W-:Y:S01]  /*5fec0*/  IMAD.MOV.U32 R9, RZ, RZ, R71 ;  /* 0x000000ffff097224 */ /* 0x000fe200078e0047 */
[----:B------:R-:W-:Y:S04]  /*5fed0*/  LDS R248, [R252+0x6e000] ;  /* 0x06e00000fcf87984 */ /* 0x000fe80000000800 */
[----:B------:R-:W-:Y:S01]  /*5fee0*/  LDS R250, [R252+0x6f000] ;  /* 0x06f00000fcfa7984 */ /* 0x000fe20000000800 */
[C---:B---3--:R-:W-:Y:S11]  /*5fef0*/  HMMA.1688.F32.TF32 R68, R240.reuse, R36, R72 ;  /* 0x00000024f044723c */ /* 0x048ff60000081048 */
[----:B------:R-:W-:Y:S11]  /*5ff00*/  @!UPT UIADD3 URZ, URZ, URZ, URZ ;  /* 0x0000003f3f3ff290 */ /* 0x000ff6000fffe03f */
[----:B------:R-:W-:Y:S02]  /*5ff10*/  @!UPT UIADD3 URZ, URZ, URZ, URZ ;  /* 0x0000003f3f3ff290 */ /* 0x000fe4000fffe03f */
[----:B------:R-:W-:Y:S02]  /*5ff20*/  IMAD.MOV.U32 R37, RZ, RZ, R68 ;  /* 0x000000ffff257224 */ /* 0x000fe400078e0044 */
[----:B------:R-:W-:Y:S02]  /*5ff30*/  IMAD.MOV.U32 R36, RZ, RZ, R69 ;  /* 0x000000ffff247224 */ /* 0x000fe400078e0045 */
[----:B------:R-:W-:Y:S02]  /*5ff40*/  IMAD.MOV.U32 R16, RZ, RZ, R70 ;  /* 0x000000ffff107224 */ /* 0x000fe400078e0046 */
[----:B------:R-:W-:Y:S02]  /*5ff50*/  IMAD.MOV.U32 R13, RZ, RZ, R71 ;  /* 0x000000ffff0d7224 */ /* 0x000fe400078e0047 */
[C---:B------:R-:W-:Y:S08]  /*5ff60*/  HMMA.1688.F32.TF32 R68, R240.reuse, R40, R76 ;  /* 0x00000028f044723c */ /* 0x040ff0000008104c */
[C---:B------:R-:W-:Y:S11]  /*5ff70*/  HMMA.1688.F32.TF32 R72, R240.reuse, R48, R84 ;  /* 0x00000030f048723c */ /* 0x040ff60000081054 */
[----:B------:R-:W-:Y:S05]  /*5ff80*/  @!UPT UIADD3 URZ, URZ, URZ, URZ ;  /* 0x0000003f3f3ff290 */ /* 0x000fea000fffe03f */
[----:B------:R-:W-:Y:S01]  /*5ff90*/  MOV R33, R68 ;  /* 0x0000004400217202 */ /* 0x000fe20000000f00 */
[----:B------:R-:W-:Y:S02]  /*5ffa0*/  IMAD.MOV.U32 R32, RZ, RZ, R69 ;  /* 0x000000ffff207224 */ /* 0x000fe400078e0045 */
[----:B------:R-:W-:Y:S02]  /*5ffb0*/  IMAD.MOV.U32 R29, RZ, RZ, R70 ;  /* 0x000000ffff1d7224 */ /* 0x000fe400078e0046 */
[----:B------:R-:W-:Y:S02]  /*5ffc0*/  IMAD.MOV.U32 R28, RZ, RZ, R71 ;  /* 0x000000ffff1c7224 */ /* 0x000fe400078e0047 */
[C---:B------:R-:W-:Y:S01]  /*5ffd0*/  HMMA.1688.F32.TF32 R68, R240.reuse, R44, R80 ;  /* 0x0000002cf044723c */ /* 0x040fe20000081050 */
[----:B------:R-:W-:Y:S04]  /*5ffe0*/  STL.64 [R1+0x1470], R72 ;  /* 0x0014704801007387 */ /* 0x000fe80000100a00 */
[----:B------:R3:W-:Y:S03]  /*5fff0*/  STL.64 [R1+0x1478], R74 ;  /* 0x0014784a01007387 */ /* 0x0007e60000100a00 */
[C---:B------:R-:W-:Y:S08]  /*60000*/  HMMA.1688.F32.TF32 R76, R240.reuse, R56, R92 ;  /* 0x00000038f04c723c */ /* 0x040ff0000008105c */
[----:B---3--:R-:W-:Y:S08]  /*60010*/  HMMA.1688.F32.TF32 R72, R240, R60, R96 ;  /* 0x0000003cf048723c */ /* 0x008ff00000081060 */
[----:B------:R-:W-:-:S02]  /*60020*/  IMAD.MOV.U32 R25, RZ, RZ, R68 ;  /* 0x000000ffff197224 */ /* 0x000fc400078e0044 */
[----:B------:R-:W-:Y:S02]  /*60030*/  IMAD.MOV.U32 R21, RZ, RZ, R69 ;  /* 0x000000ffff157224 */ /* 0x000fe400078e0045 */
[----:B------:R-:W-:Y:S02]  /*60040*/  IMAD.MOV.U32 R20, RZ, RZ, R70 ;  /* 0x000000ffff147224 */ /* 0x000fe400078e0046 */
[----:B------:R-:W-:Y:S02]  /*60050*/  IMAD.MOV.U32 R17, RZ, RZ, R71 ;  /* 0x000000ffff117224 */ /* 0x000fe400078e0047 */
[C---:B------:R-:W-:Y:S11]  /*60060*/  HMMA.1688.F32.TF32 R68, R240.reuse, R52, R88 ;  /* 0x00000034f044723c */ /* 0x040ff60000081058 */
[----:B------:R-:W-:Y:S11]  /*60070*/  @!UPT UIADD3 URZ, URZ, URZ, URZ ;  /* 0x0000003f3f3ff290 */ /* 0x000ff6000fffe03f */
[----:B------:R-:W-:Y:S01]  /*60080*/  @!UPT UIADD3 URZ, URZ, URZ, URZ ;  /* 0x0000003f3f3ff290 */ /* 0x000fe2000fffe03f */
[----:B------:R-:W-:Y:S04]  /*60090*/  STL.64 [R1+0x1460], R68 ;  /* 0x0014604401007387 */ /* 0x000fe80000100a00 */
[----:B------:R3:W-:Y:S04]  /*600a0*/  STL.64 [R1+0x1468], R70 ;  /* 0x0014684601007387 */ /* 0x0007e80000100a00 */
[----:B------:R-:W-:Y:S04]  /*600b0*/  STL.64 [R1+0x1450], R76 ;  /* 0x0014504c01007387 */ /* 0x000fe80000100a00 */
[----:B------:R-:W-:Y:S01]  /*600c0*/  STL.64 [R1+0x1458], R78 ;  /* 0x0014584e01007387 */ /* 0x000fe20000100a00 */
[----:B---3--:R-:W-:Y:S03]  /*600d0*/  HMMA.1688.F32.TF32 R68, R240, R64, R100 ;  /* 0x00000040f044723c */ /* 0x008fe60000081064 */
[----:B------:R-:W-:Y:S04]  /*600e0*/  STL.64 [R1+0x1440], R72 ;  /* 0x0014404801007387 */ /* 0x000fe80000100a00 */
[----:B------:R1:W-:Y:S02]  /*600f0*/  STL.64 [R1+0x1448], R74 ;  /* 0x0014484a01007387 */ /* 0x0003e40000100a00 */
[C---:B-1----:R-:W-:Y:S11]  /*60100*/  HMMA.1688.F32.TF32 R72, R232.reuse, R6, R104 ;  /* 0x00000006e848723c */ /* 0x042ff60000081068 */
[----:B------:R-:W-:Y:S03]  /*60110*/  @!UPT UIADD3 URZ, URZ, URZ, URZ ;  /* 0x0000003f3f3ff290 */ /* 0x000fe6000fffe03f */
[----:B------:R-:W-:Y:S04]  /*60120*/  STL.64 [R1+0x1410], R68 ;  /* 0x0014104401007387 */ /* 0x000fe80000100a00 */
[----:B------:R1:W-:Y:S01]  /*60130*/  STL.64 [R1+0x1418], R70 ;  /* 0x0014184601007387 */ /* 0x0003e20000100a00 */
[C---:B------:R-:W-:Y:S08]  /*60140*/  HMMA.1688.F32.TF32 R76, R232.reuse, R14, R112 ;  /* 0x0000000ee84c723c */ /* 0x040ff00000081070 */
[C---:B-1----:R-:W-:Y:S01]  /*60150*/  HMMA.1688.F32.TF32 R68, R232.reuse, R10, R108 ;  /* 0x0000000ae844723c */ /* 0x042fe2000008106c */
[----:B------:R-:W-:Y:S04]  /*60160*/  STL.64 [R1+0xde0], R72 ;  /* 0x000de04801007387 */ /* 0x000fe80000100a00 */
[----:B------:R1:W-:Y:S03]  /*60170*/  STL.64 [R1+0xde8], R74 ;  /* 0x000de84a01007387 */ /* 0x0003e60000100a00 */
[C---:B-1----:R-:W-:Y:S11]  /*60180*/  HMMA.1688.F32.TF32 R72, R232.reuse, R18, R116 ;  /* 0x00000012e848723c */ /* 0x042ff60000081074 */
[----:B------:R-:W-:Y:S04]  /*60190*/  @!UPT UIADD3 URZ, URZ, URZ, URZ ;  /* 0x0000003f3f3ff290 */ /* 0x000fe8000fffe03f */
        /* <DEDUP_REMOVED lines=16> */
[C---:B---3--:R-:W-:Y:S03]  /*602a0*/  HMMA.1688.F32.TF32 R76, R232.reuse, R38, R136 ;  /* 0x00000026e84c723c */ /* 0x048fe60000081088 */
[----:B--2---:R-:W-:Y:S04]  /*602b0*/  LDS R249, [R24+0x6e000] ;  /* 0x06e0000018f97984 */ /* 0x004fe80000000800 */
[----:B------:R-:W2:Y:S01]  /*602c0*/  LDS R251, [R24+0x6f000] ;  /* 0x06f0000018fb7984 */ /* 0x000ea20000000800 */
        /* <DEDUP_REMOVED lines=18> */
[----:B-1----:R-:W-:Y:S01]  /*603f0*/  HMMA.1688.F32.TF32 R72, R232, R66, R164 ;  /* 0x00000042e848723c */ /* 0x002fe200000810a4 */
[----:B------:R-:W-:-:S02]  /*60400*/  IMAD.MOV.U32 R244, RZ, RZ, R212 ;  /* 0x000000fffff47224 */ /* 0x000fc400078e00d4 */
[----:B------:R-:W-:Y:S02]  /*60410*/  IMAD.MOV.U32 R245, RZ, RZ, R213 ;  /* 0x000000fffff57224 */ /* 0x000fe400078e00d5 */
[----:B------:R-:W-:Y:S02]  /*60420*/  IMAD.MOV.U32 R246, RZ, RZ, R214 ;  /* 0x000000fffff67224 */ /* 0x000fe400078e00d6 */
[----:B------:R-:W-:Y:S01]  /*60430*/  STL.64 [R1+0x700], R68 ;  /* 0x0007004401007387 */ /* 0x000fe20000100a00 */
[----:B--2---:R-:W-:Y:S03]  /*60440*/  HMMA.1688.F32.TF32 R80, R248, R6, R168 ;  /* 0x00000006f850723c */ /* 0x004fe600000810a8 */
[----:B------:R-:W-:Y:S04]  /*60450*/  STL.64 [R1+0x708], R70 ;  /* 0x0007084601007387 */ /* 0x000fe80000100a00 */
[----:B------:R-:W-:Y:S04]  /*60460*/  STL.64 [R1+0x6b0], R76 ;  /* 0x0006b04c01007387 */ /* 0x000fe80000100a00 */
[----:B------:R1:W-:Y:S01]  /*60470*/  STL.64 [R1+0x6b8], R78 ;  /* 0x0006b84e01007387 */ /* 0x0003e20000100a00 */
[----:B------:R-:W-:-:S02]  /*60480*/  IMAD.MOV.U32 R247, RZ, RZ, R208 ;  /* 0x000000fffff77224 */ /* 0x000fc400078e00d0 */
[----:B------:R-:W-:Y:S02]  /*60490*/  IMAD.MOV.U32 R84, RZ, RZ, R221 ;  /* 0x000000ffff547224 */ /* 0x000fe400078e00dd */
[----:B------:R-:W-:Y:S01]  /*604a0*/  IMAD.MOV.U32 R85, RZ, RZ, R216 ;  /* 0x000000ffff557224 */ /* 0x000fe200078e00d8 */
[----:B------:R-:W-:Y:S04]  /*604b0*/  STL.64 [R1+0x4c0], R72 ;  /* 0x0004c04801007387 */ /* 0x000fe80000100a00 */
[----:B------:R2:W-:Y:S01]  /*604c0*/  STL.64 [R1+0x4c8], R74 ;  /* 0x0004c84a01007387 */ /* 0x0005e20000100a00 */
[C---:B-1----:R-:W-:Y:S01]  /*604d0*/  HMMA.1688.F32.TF32 R76, R248.reuse, R10, R172 ;  /* 0x0000000af84c723c */ /* 0x042fe200000810ac */
[----:B------:R-:W-:Y:S02]  /*604e0*/  IMAD.MOV.U32 R86, RZ, RZ, R217 ;  /* 0x000000ffff567224 */ /* 0x000fe400078e00d9 */
[----:B------:R-:W-:Y:S01]  /*604f0*/  IMAD.MOV.U32 R87, RZ, RZ, R218 ;  /* 0x000000ffff577224 */ /* 0x000fe200078e00da */
[----:B------:R-:W-:Y:S01]  /*60500*/  MOV R88, R231 ;  /* 0x000000e700587202 */ /* 0x000fe20000000f00 */
[----:B------:R-:W-:Y:S01]  /*60510*/  IMAD.MOV.U32 R89, RZ, RZ, R230 ;  /* 0x000000ffff597224 */ /* 0x000fe200078e00e6 */
[----:B------:R-:W-:Y:S02]  /*60520*/  LDS R68, [R0+0x6e080] ;  /* 0x06e0800000447984 */ /* 0x000fe40000000800 */
[----:B--2---:R-:W-:Y:S02]  /*60530*/  HMMA.1688.F32.TF32 R72, R248, R14, R176 ;  /* 0x0000000ef848723c */ /* 0x004fe400000810b0 */
[----:B------:R-:W-:Y:S04]  /*60540*/  STL.64 [R1+0x4b0], R80 ;  /* 0x0004b05001007387 */ /* 0x000fe80000100a00 */
[----:B------:R1:W-:Y:S01]  /*60550*/  STL.64 [R1+0x4b8], R82 ;  /* 0x0004b85201007387 */ /* 0x0003e20000100a00 */
[----:B------:R-:W-:-:S02]  /*60560*/  IMAD.MOV.U32 R90, RZ, RZ, R229 ;  /* 0x000000ffff5a7224 */ /* 0x000fc400078e00e5 */
[----:B------:R-:W-:Y:S01]  /*60570*/  IMAD.MOV.U32 R91, RZ, RZ, R228 ;  /* 0x000000ffff5b7224 */ /* 0x000fe200078e00e4 */
[----:B------:R-:W-:Y:S05]  /*60580*/  LDS R70, [R0+0x6f080] ;  /* 0x06f0800000467984 */ /* 0x000fea0000000800 */
[----:B------:R-:W-:Y:S01]  /*60590*/  STL.64 [R1+0x490], R76 ;  /* 0x0004904c01007387 */ /* 0x000fe20000100a00 */
[----:B-1----:R-:W-:Y:S03]  /*605a0*/  HMMA.1688.F32.TF32 R80, R248, R18, R180 ;  /* 0x00000012f850723c */ /* 0x002fe600000810b4 */
[----:B------:R1:W-:Y:S01]  /*605b0*/  STL.64 [R1+0x498], R78 ;  /* 0x0004984e01007387 */ /* 0x0003e20000100a00 */
[----:B------:R-:W-:-:S02]  /*605c0*/  IMAD.MOV.U32 R236, RZ, RZ, R219 ;  /* 0x000000ffffec7224 */ /* 0x000fc400078e00db */
[----:B------:R-:W-:Y:S01]  /*605d0*/  IMAD.MOV.U32 R237, RZ, RZ, R222 ;  /* 0x000000ffffed7224 */ /* 0x000fe200078e00de */
[----:B------:R-:W-:Y:S04]  /*605e0*/  LDS R69, [R3+0x6e080] ;  /* 0x06e0800003457984 */ /* 0x000fe80000000800 */
[----:B------:R-:W-:Y:S01]  /*605f0*/  STL.64 [R1+0x470], R72 ;  /* 0x0004704801007387 */ /* 0x000fe20000100a00 */
[----:B-1----:R-:W-:Y:S03]  /*60600*/  HMMA.1688.F32.TF32 R76, R248, R22, R184 ;  /* 0x00000016f84c723c */ /* 0x002fe600000810b8 */
[----:B------:R1:W-:Y:S01]  /*60610*/  STL.64 [R1+0x478], R74 ;  /* 0x0004784a01007387 */ /* 0x0003e20000100a00 */
[----:B------:R-:W-:-:S02]  /*60620*/  IMAD.MOV.U32 R238, RZ, RZ, R223 ;  /* 0x000000ffffee7224 */ /* 0x000fc400078e00df */
[----:B------:R-:W-:Y:S01]  /*60630*/  IMAD.MOV.U32 R239, RZ, RZ, R227 ;  /* 0x000000ffffef7224 */ /* 0x000fe200078e00e3 */
[----:B------:R-:W2:Y:S04]  /*60640*/  LDS R71, [R3+0x6f080] ;  /* 0x06f0800003477984 */ /* 0x000ea80000000800 */
[----:B------:R-:W-:Y:S01]  /*60650*/  LDS R164, [R0+0x6e100] ;  /* 0x06e1000000a47984 */ /* 0x000fe20000000800 */
[C---:B-1----:R-:W-:Y:S03]  /*60660*/  HMMA.1688.F32.TF32 R72, R248.reuse, R26, R188 ;  /* 0x0000001af848723c */ /* 0x042fe600000810bc */
[----:B------:R-:W-:Y:S04]  /*60670*/  STL.64 [R1+0x450], R80 ;  /* 0x0004505001007387 */ /* 0x000fe80000100a00 */
[----:B------:R1:W-:Y:S04]  /*60680*/  STL.64 [R1+0x458], R82 ;  /* 0x0004585201007387 */ /* 0x0003e80000100a00 */
[----:B------:R-:W-:Y:S04]  /*60690*/  LDS R166, [R0+0x6f100] ;  /* 0x06f1000000a67984 */ /* 0x000fe80000000800 */
[----:B------:R-:W-:Y:S01]  /*606a0*/  STL.64 [R1+0x430], R76 ;  /* 0x0004304c01007387 */ /* 0x000fe20000100a00 */
[C---:B-1----:R-:W-:Y:S03]  /*606b0*/  HMMA.1688.F32.TF32 R80, R248.reuse, R30, R192 ;  /* 0x0000001ef850723c */ /* 0x042fe600000810c0 */
[----:B------:R1:W-:Y:S04]  /*606c0*/  STL.64 [R1+0x438], R78 ;  /* 0x0004384e01007387 */ /* 0x0003e80000100a00 */
[----:B------:R-:W-:Y:S04]  /*606d0*/  LDS R165, [R3+0x6e100] ;  /* 0x06e1000003a57984 */ /* 0x000fe80000000800 */
[----:B------:R-:W-:Y:S01]  /*606e0*/  STL.64 [R1+0x410], R72 ;  /* 0x0004104801007387 */ /* 0x000fe20000100a00 */
[C---:B-1----:R-:W-:Y:S03]  /*606f0*/  HMMA.1688.F32.TF32 R76, R248.reuse, R34, R196 ;  /* 0x00000022f84c723c */ /* 0x042fe600000810c4 */
[----:B------:R1:W-:Y:S04]  /*60700*/  STL.64 [R1+0x418], R74 ;  /* 0x0004184a01007387 */ /* 0x0003e80000100a00 */
[----:B------:R-:W-:Y:S04]  /*60710*/  LDS R167, [R3+0x6f100] ;  /* 0x06f1000003a77984 */ /* 0x000fe80000000800 */
[----:B------:R-:W-:Y:S01]  /*60720*/  LDS R232, [R252+0x6e180] ;  /* 0x06e18000fce87984 */ /* 0x000fe20000000800 */
[----:B-1----:R-:W-:Y:S03]  /*60730*/  HMMA.1688.F32.TF32 R72, R248, R38, R200 ;  /* 0x00000026f848723c */ /* 0x002fe600000810c8 */
[----:B------:R-:W-:Y:S04]  /*60740*/  STL.64 [R1+0x2f0], R80 ;  /* 0x0002f05001007387 */ /* 0x000fe80000100a00 */
[----:B------:R-:W-:Y:S04]  /*60750*/  STL.64 [R1+0x2f8], R82 ;  /* 0x0002f85201007387 */ /* 0x000fe80000100a00 */
[----:B------:R-:W-:Y:S04]  /*60760*/  LDS R234, [R252+0x6f180] ;  /* 0x06f18000fcea7984 */ /* 0x000fe80000000800 */
[----:B------:R-:W-:Y:S04]  /*60770*/  STL.64 [R1+0x2b0], R76 ;  /* 0x0002b04c01007387 */ /* 0x000fe80000100a00 */
[----:B------:R-:W-:Y:S04]  /*60780*/  STL.64 [R1+0x2b8], R78 ;  /* 0x0002b84e01007387 */ /* 0x000fe80000100a00 */
[----:B------:R-:W3:Y:S04]  /*60790*/  LDL.LU R212, [R1+0x29d0] ;  /* 0x0029d00001d47983 */ /* 0x000ee80000300800 */
[----:B------:R1:W-:Y:S04]  /*607a0*/  STL.64 [R1+0x290], R72 ;  /* 0x0002904801007387 */ /* 0x0003e80000100a00 */
[----:B------:R4:W-:Y:S04]  /*607b0*/  STL.64 [R1+0x298], R74 ;  /* 0x0002984a01007387 */ /* 0x0009e80000100a00 */
[----:B------:R-:W2:Y:S04]  /*607c0*/  LDL.LU R213, [R1+0x29cc] ;  /* 0x0029cc0001d57983 */ /* 0x000ea80000300800 */
[----:B------:R-:W2:Y:S01]  /*607d0*/  LDL.LU R214, [R1+0x29c8] ;  /* 0x0029c80001d67983 */ /* 0x000ea20000300800 */
[----:B-1----:R-:W-:Y:S01]  /*607e0*/  MOV R72, R204 ;  /* 0x000000cc00487202 */ /* 0x002fe20000000f00 */
[----:B------:R-:W-:-:S02]  /*607f0*/  IMAD.MOV.U32 R73, RZ, RZ, R211 ;  /* 0x000000ffff497224 */ /* 0x000fc400078e00d3 */
[----:B------:R-:W2:Y:S01]  /*60800*/  LDL.LU R208, [R1+0x29c4] ;  /* 0x0029c40001d07983 */ /* 0x000ea20000300800 */
[----:B----4-:R-:W-:-:S03]  /*60810*/  IMAD.MOV.U32 R74, RZ, RZ, R210 ;  /* 0x000000ffff4a7224 */ /* 0x010fc600078e00d2 */
        /* <DEDUP_REMOVED lines=22> */
[----:B------:R-:W-:Y:S01]  /*60980*/  LDS R235, [R24+0x6f180] ;  /* 0x06f1800018eb7984 */ /* 0x000fe20000000800 */
[----:B---3--:R-:W-:-:S02]  /*60990*/  IMAD.MOV.U32 R95, RZ, RZ, R212 ;  /* 0x000000ffff5f7224 */ /* 0x008fc400078e00d4 */
[----:B--2---:R-:W-:Y:S02]  /*609a0*/  IMAD.MOV.U32 R94, RZ, RZ, R213 ;  /* 0x000000ffff5e7224 */ /* 0x004fe400078e00d5 */
[----:B------:R-:W-:Y:S02]  /*609b0*/  IMAD.MOV.U32 R93, RZ, RZ, R214 ;  /* 0x000000ffff5d7224 */ /* 0x000fe400078e00d6 */
[----:B------:R-:W-:Y:S02]  /*609c0*/  IMAD.MOV.U32 R92, RZ, RZ, R208 ;  /* 0x000000ffff5c7224 */ /* 0x000fe400078e00d0 */
[----:B------:R-:W2:Y:S04]  /*609d0*/  LDL.LU R208, [R1+0x2980] ;  /* 0x0029800001d07983 */ /* 0x000ea80000300800 */
[----:B------:R-:W3:Y:S04]  /*609e0*/  LDL.LU R214, [R1+0x297c] ;  /* 0x00297c0001d67983 */ /* 0x000ee80000300800 */
[----:B------:R-:W3:Y:S04]  /*609f0*/  LDL.LU R213, [R1+0x2978] ;  /* 0x0029780001d57983 */ /* 0x000ee80000300800 */
[----:B------:R-:W3:Y:S01]  /*60a00*/  LDL.LU R212, [R1+0x2974] ;  /* 0x0029740001d47983 */ /* 0x000ee20000300800 */
[----:B----4-:R-:W-:-:S02]  /*60a10*/  IMAD.MOV.U32 R103, RZ, RZ, R224 ;  /* 0x000000ffff677224 */ /* 0x010fc400078e00e0 */
[----:B------:R-:W-:Y:S02]  /*60a20*/  IMAD.MOV.U32 R102, RZ, RZ, R225 ;  /* 0x000000ffff667224 */ /* 0x000fe400078e00e1 */
[----:B------:R-:W-:Y:S02]  /*60a30*/  IMAD.MOV.U32 R101, RZ, RZ, R226 ;  /* 0x000000ffff657224 */ /* 0x000fe400078e00e2 */
[----:B------:R-:W-:Y:S02]  /*60a40*/  IMAD.MOV.U32 R100, RZ, RZ, R220 ;  /* 0x000000ffff647224 */ /* 0x000fe400078e00dc */
[----:B------:R-:W4:Y:S04]  /*60a50*/  LDL.LU R220, [R1+0x2970] ;  /* 0x0029700001dc7983 */ /* 0x000f280000300800 */
[----:B------:R-:W4:Y:S04]  /*60a60*/  LDL.LU R226, [R1+0x296c] ;  /* 0x00296c0001e27983 */ /* 0x000f280000300800 */
[----:B------:R-:W4:Y:S01]  /*60a70*/  LDL.LU R225, [R1+0x2968] ;  /* 0x0029680001e17983 */ /* 0x000f220000300800 */
[----:B------:R-:W-:-:S02]  /*60a80*/  IMAD.MOV.U32 R242, RZ, RZ, R216 ;  /* 0x000000fffff27224 */ /* 0x000fc400078e00d8 */
[----:B------:R-:W-:Y:S01]  /*60a90*/  IMAD.MOV.U32 R241, RZ, RZ, R217 ;  /* 0x000000fffff17224 */ /* 0x000fe200078e00d9 */
[----:B------:R-:W4:Y:S01]  /*60aa0*/  LDL.LU R224, [R1+0x2964] ;  /* 0x0029640001e07983 */ /* 0x000f220000300800 */
[----:B------:R-:W-:-:S03]  /*60ab0*/  MOV R240, R218 ;  /* 0x000000da00f07202 */ /* 0x000fc60000000f00 */
[----:B------:R-:W4:Y:S01]  /*60ac0*/  LDL.LU R218, [R1+0x2960] ;  /* 0x0029600001da7983 */ /* 0x000f220000300800 */
[----:B------:R-:W-:-:S03]  /*60ad0*/  IMAD.MOV.U32 R243, RZ, RZ, R221 ;  /* 0x000000fffff37224 */ /* 0x000fc600078e00dd */
[----:B------:R-:W4:Y:S04]  /*60ae0*/  LDL.LU R217, [R1+0x295c] ;  /* 0x00295c0001d97983 */ /* 0x000f280000300800 */
[----:B------:R-:W4:Y:S04]  /*60af0*/  LDL.LU R216, [R1+0x2958] ;  /* 0x0029580001d87983 */ /* 0x000f280000300800 */
[----:B------:R-:W4:Y:S01]  /*60b00*/  LDL.LU R221, [R1+0x2954] ;  /* 0x0029540001dd7983 */ /* 0x000f220000300800 */
[----:B------:R-:W-:Y:S02]  /*60b10*/  IMAD.MOV.U32 R105, RZ, RZ, R229 ;  /* 0x000000ffff697224 */ /* 0x000fe400078e00e5 */
[----:B------:R-:W-:-:S02]  /*60b20*/  IMAD.MOV.U32 R104, RZ, RZ, R228 ;  /* 0x000000ffff687224 */ /* 0x000fc400078e00e4 */
[----:B------:R-:W4:Y:S01]  /*60b30*/  LDL.LU R228, [R1+0x2950] ;  /* 0x0029500001e47983 */ /* 0x000f220000300800 */
[----:B------:R-:W-:Y:S02]  /*60b40*/  IMAD.MOV.U32 R106, RZ, RZ, R230 ;  /* 0x000000ffff6a7224 */ /* 0x000fe400078e00e6 */
[----:B------:R-:W-:Y:S01]  /*60b50*/  IMAD.MOV.U32 R107, RZ, RZ, R231 ;  /* 0x000000ffff6b7224 */ /* 0x000fe200078e00e7 */
[----:B------:R-:W4:Y:S04]  /*60b60*/  LDL.LU R229, [R1+0x294c] ;  /* 0x00294c0001e57983 */ /* 0x000f280000300800 */
[----:B------:R-:W4:Y:S04]  /*60b70*/  LDL.LU R230, [R1+0x2948] ;  /* 0x0029480001e67983 */ /* 0x000f280000300800 */
[----:B------:R-:W4:Y:S01]  /*60b80*/  LDL.LU R231, [R1+0x2944] ;  /* 0x0029440001e77983 */ /* 0x000f220000300800 */
[----:B------:R-:W-:-:S02]  /*60b90*/  IMAD.MOV.U32 R96, RZ, RZ, R209 ;  /* 0x000000ffff607224 */ /* 0x000fc400078e00d1 */
[----:B------:R-:W-:Y:S02]  /*60ba0*/  IMAD.MOV.U32 R97, RZ, RZ, R210 ;  /* 0x000000ffff617224 */ /* 0x000fe400078e00d2 */
[----:B------:R-:W-:Y:S01]  /*60bb0*/  IMAD.MOV.U32 R98, RZ, RZ, R211 ;  /* 0x000000ffff627224 */ /* 0x000fe200078e00d3 */
[----:B------:R-:W-:Y:S01]  /*60bc0*/  MOV R80, R205 ;  /* 0x000000cd00507202 */ /* 0x000fe20000000f00 */
[----:B------:R-:W-:Y:S02]  /*60bd0*/  IMAD.MOV.U32 R99, RZ, RZ, R204 ;  /* 0x000000ffff637224 */ /* 0x000fe400078e00cc */
[----:B------:R-:W-:Y:S02]  /*60be0*/  IMAD.MOV.U32 R81, RZ, RZ, R206 ;  /* 0x000000ffff517224 */ /* 0x000fe400078e00ce */
[----:B------:R-:W-:Y:S02]  /*60bf0*/  IMAD.MOV.U32 R82, RZ, RZ, R207 ;  /* 0x000000ffff527224 */ /* 0x000fe400078e00cf */
[----:B------:R-:W-:-:S02]  /*60c00*/  IMAD.MOV.U32 R83, RZ, RZ, R215 ;  /* 0x000000ffff537224 */ /* 0x000fc400078e00d7 */
[----:B--2---:R-:W-:Y:S02]  /*60c10*/  IMAD.MOV.U32 R111, RZ, RZ, R208 ;  /* 0x000000ffff6f7224 */ /* 0x004fe400078e00d0 */
[----:B---3--:R-:W-:Y:S02]  /*60c20*/  IMAD.MOV.U32 R110, RZ, RZ, R214 ;  /* 0x000000ffff6e7224 */ /* 0x008fe400078e00d6 */
[----:B------:R-:W-:Y:S02]  /*60c30*/  IMAD.MOV.U32 R109, RZ, RZ, R213 ;  /* 0x000000ffff6d7224 */ /* 0x000fe400078e00d5 */
[----:B------:R-:W-:Y:S02]  /*60c40*/  IMAD.MOV.U32 R108, RZ, RZ, R212 ;  /* 0x000000ffff6c7224 */ /* 0x000fe400078e00d4 */
[----:B----4-:R-:W-:Y:S02]  /*60c50*/  IMAD.MOV.U32 R115, RZ, RZ, R220 ;  /* 0x000000ffff737224 */ /* 0x010fe400078e00dc */
[----:B------:R-:W-:-:S02]  /*60c60*/  IMAD.MOV.U32 R114, RZ, RZ, R226 ;  /* 0x000000ffff727224 */ /* 0x000fc400078e00e2 */
[----:B------:R-:W-:Y:S02]  /*60c70*/  IMAD.MOV.U32 R113, RZ, RZ, R225 ;  /* 0x000000ffff717224 */ /* 0x000fe400078e00e1 */
[----:B------:R-:W-:Y:S02]  /*60c80*/  IMAD.MOV.U32 R112, RZ, RZ, R224 ;  /* 0x000000ffff707224 */ /* 0x000fe400078e00e0 */
[----:B------:R-:W2:Y:S04]  /*60c90*/  LDL.LU R224, [R1+0x2940] ;  /* 0x0029400001e07983 */ /* 0x000ea80000300800 */
[----:B------:R-:W2:Y:S04]  /*60ca0*/  LDL.LU R225, [R1+0x293c] ;  /* 0x00293c0001e17983 */ /* 0x000ea80000300800 */
[----:B------:R-:W2:Y:S01]  /*60cb0*/  LDL.LU R226, [R1+0x2938] ;  /* 0x0029380001e27983 */ /* 0x000ea20000300800 */
[----:B------:R-:W-:-:S02]  /*60cc0*/  IMAD.MOV.U32 R118, RZ, RZ, R217 ;  /* 0x000000ffff767224 */ /* 0x000fc400078e00d9 */
[----:B------:R-:W-:Y:S01]  /*60cd0*/  IMAD.MOV.U32 R117, RZ, RZ, R216 ;  /* 0x000000ffff757224 */ /* 0x000fe200078e00d8 */
[----:B------:R-:W3:Y:S01]  /*60ce0*/  LDL.LU R220, [R1+0x2934] ;  /* 0x0029340001dc7983 */ /* 0x000ee20000300800 */
[----:B------:R-:W-:-:S03]  /*60cf0*/  MOV R116, R221 ;  /* 0x000000dd00747202 */ /* 0x000fc60000000f00 */
[----:B------:R-:W3:Y:S01]  /*60d00*/  LDL.LU R221, [R1+0x2930] ;  /* 0x0029300001dd7983 */ /* 0x000ee20000300800 */
[----:B------:R-:W-:-:S03]  /*60d10*/  IMAD.MOV.U32 R119, RZ, RZ, R218 ;  /* 0x000000ffff777224 */ /* 0x000fc600078e00da */
        /* <DEDUP_REMOVED lines=22> */
[----:B------:R-:W4:Y:S01]  /*60e80*/  LDL.LU R227, [R1+0x28e4] ;  /* 0x0028e40001e37983 */ /* 0x000f220000300800 */
[----:B------:R-:W-:Y:S08]  /*60e90*/  HMMA.1688.F32.TF32 R72, R68, R58, R72 ;  /* 0x0000003a4448723c */ /* 0x000ff00000081048 */
        /* <DEDUP_REMOVED lines=12> */
[C---:B-1----:R-:W-:Y:S08]  /*60f60*/  HMMA.1688.F32.TF32 R124, R248.reuse, R62, R224 ;  /* 0x0000003ef87c723c */ /* 0x042ff000000810e0 */
[----:B------:R-:W-:Y:S01]  /*60f70*/  HMMA.1688.F32.TF32 R248, R248, R66, R228 ;  /* 0x00000042f8f8723c */ /* 0x000fe200000810e4 */
[----:B------:R-:W-:Y:S04]  /*60f80*/  STL.64 [R1+0x220], R132 ;  /* 0x0002208401007387 */ /* 0x000fe80000100a00 */
[----:B------:R-:W-:Y:S04]  /*60f90*/  STL.64 [R1+0x228], R134 ;  /* 0x0002288601007387 */ /* 0x000fe80000100a00 */
[----:B------:R-:W-:Y:S04]  /*60fa0*/  STL.64 [R1+0x200], R128 ;  /* 0x0002008001007387 */ /* 0x000fe80000100a00 */
[----:B------:R1:W-:Y:S04]  /*60fb0*/  STL.64 [R1+0x208], R130 ;  /* 0x0002088201007387 */ /* 0x0003e80000100a00 */
[----:B------:R-:W-:Y:S04]  /*60fc0*/  LDS R228, [R252+0x6e080] ;  /* 0x06e08000fce47984 */ /* 0x000fe80000000800 */
[----:B------:R-:W-:Y:S04]  /*60fd0*/  LDS R230, [R252+0x6f080] ;  /* 0x06f08000fce67984 */ /* 0x000fe80000000800 */
[----:B------:R-:W-:Y:S01]  /*60fe0*/  STL [R1+0x2590], R248 ;  /* 0x002590f801007387 */ /* 0x000fe20000100800 */
[C---:B-1----:R-:W-:Y:S03]  /*60ff0*/  HMMA.1688.F32.TF32 R128, R68.reuse, R6, R120 ;  /* 0x000000064480723c */ /* 0x042fe60000081078 */
[----:B------:R-:W-:Y:S04]  /*61000*/  STL.64 [R1+0x100], R124 ;  /* 0x0001007c01007387 */ /* 0x000fe80000100a00 */
[----:B------:R1:W-:Y:S01]  /*61010*/  STL.64 [R1+0x108], R126 ;  /* 0x0001087e01007387 */ /* 0x0003e20000100a00 */
[C---:B------:R-:W-:Y:S03]  /*61020*/  HMMA.1688.F32.TF32 R120, R68.reuse, R14, R112 ;  /* 0x0000000e4478723c */ /* 0x040fe60000081070 */
[----:B------:R-:W-:Y:S04]  /*61030*/  LDS R229, [R24+0x6e080] ;  /* 0x06e0800018e57984 */ /* 0x000fe80000000800 */
[----:B------:R-:W2:Y:S01]  /*61040*/  LDS R231, [R24+0x6f080] ;  /* 0x06f0800018e77984 */ /* 0x000ea20000000800 */
[C---:B-1----:R-:W-:Y:S08]  /*61050*/  HMMA.1688.F32.TF32 R124, R68.reuse, R10, R116 ;  /* 0x0000000a447c723c */ /* 0x042ff00000081074 */
[C---:B------:R-:W-:Y:S08]  /*61060*/  HMMA.1688.F32.TF32 R116, R68.reuse, R18, R108 ;  /* 0x000000124474723c */ /* 0x040ff0000008106c */
[C---:B------:R-:W-:Y:S08]  /*61070*/  HMMA.1688.F32.TF32 R112, R68.reuse, R22, R104 ;  /* 0x000000164470723c */ /* 0x040ff00000081068 */
[C---:B------:R-:W-:Y:S08]  /*61080*/  HMMA.1688.F32.TF32 R108, R68.reuse, R26, R240 ;  /* 0x0000001a446c723c */ /* 0x040ff000000810f0 */
[C---:B------:R-:W-:Y:S01]  /*61090*/  HMMA.1688.F32.TF32 R104, R68.reuse, R30, R100 ;  /* 0x0000001e4468723c */ /* 0x040fe20000081064 */
[----:B------:R-:W-:Y:S07]  /*610a0*/  STL [R1+0x258c], R249 ;  /* 0x00258cf901007387 */ /* 0x000fee0000100800 */
[C---:B------:R-:W-:Y:S01]  /*610b0*/  HMMA.1688.F32.TF32 R100, R68.reuse, R34, R96 ;  /* 0x000000224464723c */ /* 0x040fe20000081060 */
[----:B------:R-:W-:Y:S07]  /*610c0*/  STL [R1+0x2588], R250 ;  /* 0x002588fa01007387 */ /* 0x000fee0000100800 */
[C---:B------:R-:W-:Y:S01]  /*610d0*/  HMMA.1688.F32.TF32 R96, R68.reuse, R38, R92 ;  /* 0x000000264460723c */ /* 0x040fe2000008105c */
[----:B------:R-:W-:Y:S07]  /*610e0*/  STL [R1+0x2584], R251 ;  /* 0x002584fb01007387 */ /* 0x000fee0000100800 */
        /* <DEDUP_REMOVED lines=34> */
[----:B-1----:R-:W4:Y:S04]  /*61310*/  LDL.LU R72, [R1+0x9b0] ;  /* 0x0009b00001487983 */ /* 0x002f280000300800 */
[----:B------:R1:W-:Y:S04]  /*61320*/  STL.64 [R1+0x10], R76 ;  /* 0x0000104c01007387 */ /* 0x0003e80000100a00 */
[----:B------:R1:W-:Y:S04]  /*61330*/  STL.64 [R1+0x18], R78 ;  /* 0x0000184e01007387 */ /* 0x0003e80000100a00 */
[----:B------:R-:W-:Y:S04]  /*61340*/  STL.64 [R1], R68 ;  /* 0x0000004401007387 */ /* 0x000fe80000100a00 */
[----:B------:R1:W-:Y:S04]  /*61350*/  STL.64 [R1+0x8], R70 ;  /* 0x0000084601007387 */ /* 0x0003e80000100a00 */
        /* <DEDUP_REMOVED lines=81> */
[----:B------:R-:W-:Y:S04]  /*61870*/  STL.64 [R1+0x1b8], R110 ;  /* 0x0001b86e01007387 */ /* 0x000fe80000100a00 */
[----:B------:R-:W-:Y:S04]  /*61880*/  STL.64 [R1+0x1a0], R104 ;  /* 0x0001a06801007387 */ /* 0x000fe80000100a00 */
[----:B------:R-:W-:Y:S01]  /*61890*/  STL.64 [R1+0x1a8], R106 ;  /* 0x0001a86a01007387 */ /* 0x000fe20000100a00 */
[C---:B------:R-:W-:Y:S03]  /*618a0*/  HMMA.1688.F32.TF32 R88, R228.reuse, R50, R88 ;  /* 0x00000032e458723c */ /* 0x040fe60000081058 */
[----:B------:R-:W-:Y:S04]  /*618b0*/  LDS R100, [R252+0x6e100] ;  /* 0x06e10000fc647984 */ /* 0x000fe80000000800 */
[----:B------:R-:W-:Y:S04]  /*618c0*/  LDS R102, [R252+0x6f100] ;  /* 0x06f10000fc667984 */ /* 0x000fe80000000800 */
[----:B------:R-:W-:Y:S04]  /*618d0*/  STL.64 [R1+0x180], R68 ;  /* 0x0001804401007387 */ /* 0x000fe80000100a00 */
[----:B------:R1:W-:Y:S01]  /*618e0*/  STL.64 [R1+0x188], R70 ;  /* 0x0001884601007387 */ /* 0x0003e20000100a00 */
[C---:B------:R-:W-:Y:S03]  /*618f0*/  HMMA.1688.F32.TF32 R84, R228.reuse, R54, R84 ;  /* 0x00000036e454723c */ /* 0x040fe60000081054 */
[----:B------:R-:W-:Y:S04]  /*61900*/  LDS R101, [R24+0x6e100] ;  /* 0x06e1000018657984 */ /* 0x000fe80000000800 */
[----:B------:R-:W2:Y:S01]  /*61910*/  LDS R103, [R24+0x6f100] ;  /* 0x06f1000018677984 */ /* 0x000ea20000000800 */
[C---:B-1----:R-:W-:Y:S03]  /*61920*/  HMMA.1688.F32.TF32 R68, R228.reuse, R42, R80 ;  /* 0x0000002ae444723c */ /* 0x042fe60000081050 */
        /* <DEDUP_REMOVED lines=8> */
[----:B------:R-:W3:Y:S04]  /*619b0*/  LDL.LU R82, [R1+0x9e8] ;  /* 0x0009e80001527983 */ /* 0x000ee80000300800 */
[----:B------:R-:W3:Y:S01]  /*619c0*/  LDL.LU R83, [R1+0x9ec] ;  /* 0x0009ec0001537983 */ /* 0x000ee20000300800 */
[C---:B-1----:R-:W-:Y:S03]  /*619d0*/  HMMA.1688.F32.TF32 R68, R228.reuse, R46, R76 ;  /* 0x0000002ee444723c */ /* 0x042fe6000008104c */
[----:B------:R-:W4:Y:S05]  /*619e0*/  LDL.LU R76, [R1+0x9f0] ;  /* 0x0009f000014c7983 */ /* 0x000f2a0000300800 */
[C---:B------:R-:W-:Y:S11]  /*619f0*/  HMMA.1688.F32.TF32 R244, R228.reuse, R62, R244 ;  /* 0x0000003ee4f4723c */ /* 0x040ff600000810f4 */
[----:B------:R-:W-:Y:S04]  /*61a00*/  @!UPT UIADD3 URZ, URZ, URZ, URZ ;  /* 0x0000003f3f3ff290 */ /* 0x000fe8000fffe03f */
[----:B------:R-:W-:Y:S04]  /*61a10*/  STL.64 [R1+0x140], R68 ;  /* 0x0001404401007387 */ /* 0x000fe80000100a00 */
[----:B------:R1:W-:Y:S04]  /*61a20*/  STL.64 [R1+0x148], R70 ;  /* 0x0001484601007387 */ /* 0x0003e80000100a00 */
[----:B------:R-:W4:Y:S04]  /*61a30*/  LDL.LU R77, [R1+0x9f4] ;  /* 0x0009f400014d7983 */ /* 0x000f280000300800 */
[----:B------:R-:W4:Y:S01]  /*61a40*/  LDL.LU R78, [R1+0x9f8] ;  /* 0x0009f800014e7983 */ /* 0x000f220000300800 */
[C---:B-1----:R-:W-:Y:S03]  /*61a50*/  HMMA.1688.F32.TF32 R68, R228.reuse, R58, R72 ;  /* 0x0000003ae444723c */ /* 0x042fe60000081048 */
[----:B------:R-:W4:Y:S04]  /*61a60*/  LDL.LU R79, [R1+0x9fc] ;  /* 0x0009fc00014f7983 */ /* 0x000f280000300800 */
[----:B------:R-:W-:Y:S04]  /*61a70*/  STL.64 [R1+0x130], R88 ;  /* 0x0001305801007387 */ /* 0x000fe80000100a00 */
[----:B------:R-:W-:Y:S04]  /*61a80*/  STL.64 [R1+0x138], R90 ;  /* 0x0001385a01007387 */ /* 0x000fe80000100a00 */
[----:B------:R1:W-:Y:S04]  /*61a90*/  STL.64 [R1+0x120], R84 ;  /* 0x0001205401007387 */ /* 0x0003e80000100a00 */
[----:B------:R1:W-:Y:S04]  /*61aa0*/  STL.64 [R1+0x128], R86 ;  /* 0x0001285601007387 */ /* 0x0003e80000100a00 */
[----:B------:R-:W-:Y:S04]  /*61ab0*/  STL [R1+0x25a0], R244 ;  /* 0x0025a0f401007387 */ /* 0x000fe80000100800 */
[----:B------:R-:W-:Y:S01]  /*61ac0*/  STL.64 [R1+0x110], R68 ;  /* 0x0001104401007387 */ /* 0x000fe20000100a00 */
[----:B------:R-:W-:Y:S03]  /*61ad0*/  HMMA.1688.F32.TF32 R228, R228, R66, R236 ;  /* 0x00000042e4e4723c */ /* 0x000fe600000810ec */
[----:B------:R-:W-:Y:S04]  /*61ae0*/  STL.64 [R1+0x118], R70 ;  /* 0x0001184601007387 */ /* 0x000fe80000100a00 */
        /* <DEDUP_REMOVED lines=11> */
[----:B------:R-:W-:Y:S04]  /*61ba0*/  STL [R1+0x25b0], R228 ;  /* 0x0025b0e401007387 */ /* 0x000fe80000100800 */
[----:B------:R-:W-:Y:S04]  /*61bb0*/  STL [R1+0x25ac], R229 ;  /* 0x0025ace501007387 */ /* 0x000fe80000100800 */
[----:B------:R-:W-:Y:S04]  /*61bc0*/  STL [R1+0x25a8], R230 ;  /* 0x0025a8e601007387 */ /* 0x000fe80000100800 */
[----:B------:R-:W-:Y:S01]  /*61bd0*/  STL [R1+0x25a4], R231 ;  /* 0x0025a4e701007387 */ /* 0x000fe20000100800 */
[C---:B---3--:R-:W-:Y:S11]  /*61be0*/  HMMA.1688.F32.TF32 R224, R164.reuse, R6, R80 ;  /* 0x00000006a4e0723c */ /* 0x048ff60000081050 */
[----:B------:R-:W-:Y:S11]  /*61bf0*/  @!UPT UIADD3 URZ, URZ, URZ, URZ ;  /* 0x0000003f3f3ff290 */ /* 0x000ff6000fffe03f */
[----:B------:R-:W-:Y:S01]  /*61c00*/  @!UPT UIADD3 URZ, URZ, URZ, URZ ;  /* 0x0000003f3f3ff290 */ /* 0x000fe2000fffe03f */
[----:B------:R-:W-:Y:S04]  /*61c10*/  STL [R1+0x25c0], R224 ;  /* 0x0025c0e001007387 */ /* 0x000fe80000100800 */
[----:B------:R-:W-:Y:S04]  /*61c20*/  STL [R1+0x25bc], R225 ;  /* 0x0025bce101007387 */ /* 0x000fe80000100800 */
[----:B------:R-:W-:Y:S04]  /*61c30*/  STL [R1+0x25b8], R226 ;  /* 0x0025b8e201007387 */ /* 0x000fe80000100800 */
[----:B------:R-:W-:Y:S04]  /*61c40*/  STL [R1+0x25b4], R227 ;  /* 0x0025b4e301007387 */ /* 0x000fe80000100800 */
[----:B-1----:R-:W3:Y:S04]  /*61c50*/  LDL.LU R84, [R1+0xa20] ;  /* 0x000a200001547983 */ /* 0x002ee80000300800 */
[----:B------:R-:W3:Y:S04]  /*61c60*/  LDL.LU R85, [R1+0xa24] ;  /* 0x000a240001557983 */ /* 0x000ee80000300800 */
[----:B------:R-:W3:Y:S04]  /*61c70*/  LDL.LU R86, [R1+0xa28] ;  /* 0x000a280001567983 */ /* 0x000ee80000300800 */
[----:B------:R-:W3:Y:S01]  /*61c80*/  LDL.LU R87, [R1+0xa2c] ;  /* 0x000a2c0001577983 */ /* 0x000ee20000300800 */
[C---:B----4-:R-:W-:Y:S03]  /*61c90*/  HMMA.1688.F32.TF32 R220, R164.reuse, R10, R76 ;  /* 0x0000000aa4dc723c */ /* 0x050fe6000008104c */
[----:B------:R-:W4:Y:S04]  /*61ca0*/  LDL.LU R76, [R1+0xa30] ;  /* 0x000a3000014c7983 */ /* 0x000f280000300800 */
[----:B------:R-:W4:Y:S04]  /*61cb0*/  LDL.LU R77, [R1+0xa34] ;  /* 0x000a3400014d7983 */ /* 0x000f280000300800 */
[----:B------:R-:W4:Y:S04]  /*61cc0*/  LDL.LU R78, [R1+0xa38] ;  /* 0x000a3800014e7983 */ /* 0x000f280000300800 */
[----:B------:R-:W4:Y:S08]  /*61cd0*/  LDL.LU R79, [R1+0xa3c] ;  /* 0x000a3c00014f7983 */ /* 0x000f300000300800 */
[----:B------:R-:W-:Y:S04]  /*61ce0*/  STL [R1+0x25d0], R220 ;  /* 0x0025d0dc01007387 */ /* 0x000fe80000100800 */
[----:B------:R-:W-:Y:S01]  /*61cf0*/  STL [R1+0x25cc], R221 ;  /* 0x0025ccdd01007387 */ /* 0x000fe20000100800 */
[C---:B--2---:R-:W-:Y:S03]  /*61d00*/  HMMA.1688.F32.TF32 R216, R164.reuse, R14, R236 ;  /* 0x0000000ea4d8723c */ /* 0x044fe600000810ec */
[----:B------:R-:W-:Y:S04]  /*61d10*/  STL [R1+0x25c8], R222 ;  /* 0x0025c8de01007387 */ /* 0x000fe80000100800 */
[----:B------:R-:W-:Y:S04]  /*61d20*/  STL [R1+0x25c4], R223 ;  /* 0x0025c4df01007387 */ /* 0x000fe80000100800 */
[----:B------:R-:W2:Y:S04]  /*61d30*/  LDL.LU R236, [R1+0xa40] ;  /* 0x000a400001ec7983 */ /* 0x000ea80000300800 */
[----:B------:R-:W2:Y:S04]  /*61d40*/  LDL.LU R237, [R1+0xa44] ;  /* 0x000a440001ed7983 */ /* 0x000ea80000300800 */
[----:B------:R-:W2:Y:S04]  /*61d50*/  LDL.LU R238, [R1+0xa48] ;  /* 0x000a480001ee7983 */ /* 0x000ea80000300800 */
[----:B------:R-:W2:Y:S04]  /*61d60*/  LDL.LU R239, [R1+0xa4c] ;  /* 0x000a4c0001ef7983 */ /* 0x000ea80000300800 */
[----:B------:R-:W-:Y:S04]  /*61d70*/  STL [R1+0x25e0], R216 ;  /* 0x0025e0d801007387 */ /* 0x000fe80000100800 */
[----:B------:R-:W-:Y:S04]  /*61d80*/  STL [R1+0x25dc], R217 ;  /* 0x0025dcd901007387 */ /* 0x000fe80000100800 */
[----:B------:R-:W-:Y:S04]  /*61d90*/  STL [R1+0x25d8], R218 ;  /* 0x0025d8da01007387 */ /* 0x000fe80000100800 */
[----:B------:R-:W-:Y:S04]  /*61da0*/  STL [R1+0x25d4], R219 ;  /* 0x0025d4db01007387 */ /* 0x000fe80000100800 */
        /* <DEDUP_REMOVED lines=9> */
[----:B------:R-:W-:Y:S04]  /*61e40*/  STL [R1+0x25f0], R212 ;  /* 0x0025f0d401007387 */ /* 0x000fe80000100800 */
[----:B------:R-:W-:Y:S04]  /*61e50*/  STL [R1+0x25ec], R213 ;  /* 0x0025ecd501007387 */ /* 0x000fe80000100800 */
[----:B------:R-:W-:Y:S04]  /*61e60*/  STL [R1+0x25e8], R214 ;  /* 0x0025e8d601007387 */ /* 0x000fe80000100800 */
[----:B------:R-:W-:Y:S01]  /*61e70*/  STL [R1+0x25e4], R215 ;  /* 0x0025e4d701007387 */ /* 0x000fe20000100800 */
[C---:B---3--:R-:W-:Y:S08]  /*61e80*/  HMMA.1688.F32.TF32 R208, R164.reuse, R22, R84 ;  /* 0x00000016a4d0723c */ /* 0x048ff00000081054 */
[C---:B----4-:R-:W-:Y:S11]  /*61e90*/  HMMA.1688.F32.TF32 R204, R164.reuse, R26, R76 ;  /* 0x0000001aa4cc723c */ /* 0x050ff6000008104c */
[----:B------:R-:W-:Y:S04]  /*61ea0*/  @!UPT UIADD3 URZ, URZ, URZ, URZ ;  /* 0x0000003f3f3ff290 */ /* 0x000fe8000fffe03f */
        /* <DEDUP_REMOVED lines=8> */
[C---:B--2---:R-:W-:Y:S03]  /*61f30*/  HMMA.1688.F32.TF32 R200, R164.reuse, R30, R236 ;  /* 0x0000001ea4c8723c */ /* 0x044fe600000810ec */
        /* <DEDUP_REMOVED lines=9> */
[----:B------:R-:W-:Y:S04]  /*61fd0*/  STL [R1+0x2620], R200 ;  /* 0x002620c801007387 */ /* 0x000fe80000100800 */
[----:B------:R-:W-:Y:S04]  /*61fe0*/  STL [R1+0x261c], R201 ;  /* 0x00261cc901007387 */ /* 0x000fe80000100800 */
[----:B------:R-:W-:Y:S04]  /*61ff0*/  STL [R1+0x2618], R202 ;  /* 0x002618ca01007387 */ /* 0x000fe80000100800 */
[----:B------:R-:W-:Y:S08]  /*62000*/  STL [R1+0x2614], R203 ;  /* 0x002614cb01007387 */ /* 0x000ff00000100800 */
        /* <DEDUP_REMOVED lines=13> */
[----:B------:R-:W-:Y:S04]  /*620e0*/  STL [R1+0x2640], R192 ;  /* 0x002640c001007387 */ /* 0x000fe80000100800 */
[----:B------:R-:W-:Y:S04]  /*620f0*/  STL [R1+0x263c], R193 ;  /* 0x00263cc101007387 */ /* 0x000fe80000100800 */
[----:B------:R-:W-:Y:S04]  /*62100*/  STL [R1+0x2638], R194 ;  /* 0x002638c201007387 */ /* 0x000fe80000100800 */
[----:B------:R-:W-:Y:S01]  /*62110*/  STL [R1+0x2634], R195 ;  /* 0x002634c301007387 */ /* 0x000fe20000100800 */
[C---:B---3--:R-:W-:Y:S03]  /*62120*/  HMMA.1688.F32.TF32 R188, R164.reuse, R42, R76 ;  /* 0x0000002aa4bc723c */ /* 0x048fe6000008104c */
[----:B------:R-:W3:Y:S04]  /*62130*/  LDL.LU R76, [R1+0xab0] ;  /* 0x000ab000014c7983 */ /* 0x000ee80000300800 */
[----:B------:R-:W3:Y:S04]  /*62140*/  LDL.LU R77, [R1+0xab4] ;  /* 0x000ab400014d7983 */ /* 0x000ee80000300800 */
[----:B------:R-:W3:Y:S04]  /*62150*/  LDL.LU R78, [R1+0xab8] ;  /* 0x000ab800014e7983 */ /* 0x000ee80000300800 */
[----:B------:R-:W3:Y:S08]  /*62160*/  LDL.LU R79, [R1+0xabc] ;  /* 0x000abc00014f7983 */ /* 0x000ef00000300800 */
        /* <DEDUP_REMOVED lines=9> */
[----:B------:R-:W2:Y:S04]  /*62200*/  LDL.LU R236, [R1+0xac0] ;  /* 0x000ac00001ec7983 */ /* 0x000ea80000300800 */
[----:B------:R-:W2:Y:S04]  /*62210*/  LDL.LU R237, [R1+0xac4] ;  /* 0x000ac40001ed7983 */ /* 0x000ea80000300800 */
[----:B------:R-:W2:Y:S04]  /*62220*/  LDL.LU R238, [R1+0xac8] ;  /* 0x000ac80001ee7983 */ /* 0x000ea80000300800 */
[----:B------:R-:W2:Y:S08]  /*62230*/  LDL.LU R239, [R1+0xacc] ;  /* 0x000acc0001ef7983 */ /* 0x000eb00000300800 */
[----:B------:R-:W-:Y:S04]  /*62240*/  STL [R1+0x2660], R184 ;  /* 0x002660b801007387 */ /* 0x000fe80000100800 */
[----:B------:R-:W-:Y:S01]  /*62250*/  STL [R1+0x265c], R185 ;  /* 0x00265cb901007387 */ /* 0x000fe20000100800 */
[C---:B----4-:R-:W-:Y:S03]  /*62260*/  HMMA.1688.F32.TF32 R180, R164.reuse, R50, R84 ;  /* 0x00000032a4b4723c */ /* 0x050fe60000081054 */
[----:B------:R-:W-:Y:S04]  /*62270*/  STL [R1+0x2658], R186 ;  /* 0x002658ba01007387 */ /* 0x000fe80000100800 */
[----:B------:R-:W-:Y:S01]  /*62280*/  STL [R1+0x2654], R187 ;  /* 0x002654bb01007387 */ /* 0x000fe20000100800 */
[C---:B------:R-:W-:Y:S11]  /*62290*/  HMMA.1688.F32.TF32 R176, R164.reuse, R54, R72 ;  /* 0x00000036a4b0723c */ /* 0x040ff60000081048 */
[----:B------:R-:W-:Y:S04]  /*622a0*/  @!UPT UIADD3 URZ, URZ, URZ, URZ ;  /* 0x0000003f3f3ff290 */ /* 0x000fe8000fffe03f */
        /* <DEDUP_REMOVED lines=8> */
[----:B------:R-:W-:Y:S04]  /*62330*/  STL.64 [R1+0x2680], R176 ;  /* 0x002680b001007387 */ /* 0x000fe80000100a00 */
[----:B------:R-:W-:Y:S04]  /*62340*/  STL [R1+0x2678], R178 ;  /* 0x002678b201007387 */ /* 0x000fe80000100800 */
[----:B------:R-:W-:Y:S01]  /*62350*/  STL [R1+0x2674], R179 ;  /* 0x002674b301007387 */ /* 0x000fe20000100800 */
[C---:B---3--:R-:W-:Y:S03]  /*62360*/  HMMA.1688.F32.TF32 R172, R164.reuse, R58, R76 ;  /* 0x0000003aa4ac723c */ /* 0x048fe6000008104c */
[----:B------:R-:W3:Y:S04]  /*62370*/  LDL.LU R76, [R1+0xaf0] ;  /* 0x000af000014c7983 */ /* 0x000ee80000300800 */
[----:B------:R-:W3:Y:S04]  /*62380*/  LDL.LU R77, [R1+0xaf4] ;  /* 0x000af400014d7983 */ /* 0x000ee80000300800 */
[----:B------:R-:W3:Y:S04]  /*62390*/  LDL.LU R78, [R1+0xaf8] ;  /* 0x000af800014e7983 */ /* 0x000ee80000300800 */
[----:B------:R-:W3:Y:S01]  /*623a0*/  LDL.LU R79, [R1+0xafc] ;  /* 0x000afc00014f7983 */ /* 0x000ee20000300800 */
[C---:B------:R-:W-:Y:S07]  /*623b0*/  HMMA.1688.F32.TF32 R168, R164.reuse, R62, R80 ;  /* 0x0000003ea4a8723c */ /* 0x040fee0000081050 */
        /* <DEDUP_REMOVED lines=12> */
[----:B--2---:R-:W-:Y:S03]  /*62480*/  HMMA.1688.F32.TF32 R164, R164, R66, R236 ;  /* 0x00000042a4a4723c */ /* 0x004fe600000810ec */
[----:B------:R-:W-:Y:S04]  /*62490*/  LDS R236, [R0+0x6e180] ;  /* 0x06e1800000ec7984 */ /* 0x000fe80000000800 */
[----:B------:R-:W-:Y:S04]  /*624a0*/  LDS R238, [R0+0x6f180] ;  /* 0x06f1800000ee7984 */ /* 0x000fe80000000800 */
[----:B------:R-:W-:Y:S04]  /*624b0*/  LDS R237, [R3+0x6e180] ;  /* 0x06e1800003ed7984 */ /* 0x000fe80000000800 */
[----:B------:R-:W1:Y:S08]  /*624c0*/  LDS R239, [R3+0x6f180] ;  /* 0x06f1800003ef7984 */ /* 0x000e700000000800 */
[----:B------:R2:W-:Y:S04]  /*624d0*/  STL [R1+0x26b4], R164 ;  /* 0x0026b4a401007387 */ /* 0x0005e80000100800 */
[----:B------:R1:W-:Y:S04]  /*624e0*/  STL [R1+0x26b0], R165 ;  /* 0x0026b0a501007387 */ /* 0x0003e80000100800 */
[----:B------:R1:W-:Y:S04]  /*624f0*/  STL [R1+0x26ac], R166 ;  /* 0x0026aca601007387 */ /* 0x0003e80000100800 */
[----:B------:R1:W-:Y:S01]  /*62500*/  STL [R1+0x26a8], R167 ;  /* 0x0026a8a701007387 */ /* 0x0003e20000100800 */
[C---:B----4-:R-:W-:Y:S03]  /*62510*/  HMMA.1688.F32.TF32 R160, R100.reuse, R6, R72 ;  /* 0x0000000664a0723c */ /* 0x050fe60000081048 */
[----:B------:R-:W4:Y:S04]  /*62520*/  LDL.LU R72, [R1+0xb10] ;  /* 0x000b100001487983 */ /* 0x000f280000300800 */
[----:B------:R-:W4:Y:S04]  /*62530*/  LDL.LU R73, [R1+0xb14] ;  /* 0x000b140001497983 */ /* 0x000f280000300800 */
[----:B------:R-:W4:Y:S04]  /*62540*/  LDL.LU R74, [R1+0xb18] ;  /* 0x000b1800014a7983 */ /* 0x000f280000300800 */
[----:B------:R-:W4:Y:S08]  /*62550*/  LDL.LU R75, [R1+0xb1c] ;  /* 0x000b1c00014b7983 */ /* 0x000f300000300800 */
        /* <DEDUP_REMOVED lines=21> */
[C---:B------:R-:W-:Y:S03]  /*626b0*/  HMMA.1688.F32.TF32 R152, R100.reuse, R14, R80 ;  /* 0x0000000e6498723c */ /* 0x040fe60000081050 */
[----:B------:R-:W3:Y:S04]  /*626c0*/  LDL.LU R80, [R1+0xb50] ;  /* 0x000b500001507983 */ /* 0x000ee80000300800 */
[----:B------:R-:W3:Y:S04]  /*626d0*/  LDL.LU R81, [R1+0xb54] ;  /* 0x000b540001517983 */ /* 0x000ee80000300800 */
[----:B------:R-:W3:Y:S04]  /*626e0*/  LDL.LU R82, [R1+0xb58] ;  /* 0x000b580001527983 */ /* 0x000ee80000300800 */
[----:B------:R-:W3:Y:S08]  /*626f0*/  LDL.LU R83, [R1+0xb5c] ;  /* 0x000b5c0001537983 */ /* 0x000ef00000300800 */
        /* <DEDUP_REMOVED lines=8> */
[----:B------:R-:W4:Y:S01]  /*62780*/  LDL.LU R75, [R1+0xb6c] ;  /* 0x000b6c00014b7983 */ /* 0x000f220000300800 */
[C---:B--2---:R-:W-:Y:S07]  /*62790*/  HMMA.1688.F32.TF32 R144, R100.reuse, R22, R88 ;  /* 0x000000166490723c */ /* 0x044fee0000081058 */
[----:B------:R2:W-:Y:S04]  /*627a0*/  STL [R1+0x26f4], R148 ;  /* 0x0026f49401007387 */ /* 0x0005e80000100800 */
[----:B------:R1:W-:Y:S04]  /*627b0*/  STL [R1+0x26f0], R149 ;  /* 0x0026f09501007387 */ /* 0x0003e80000100800 */
[----:B------:R1:W-:Y:S04]  /*627c0*/  STL [R1+0x26ec], R150 ;  /* 0x0026ec9601007387 */ /* 0x0003e80000100800 */
[----:B------:R1:W-:Y:S04]  /*627d0*/  STL [R1+0x26e8], R151 ;  /* 0x0026e89701007387 */ /* 0x0003e80000100800 */
        /* <DEDUP_REMOVED lines=14> */
[----:B------:R-:W-:Y:S01]  /*628c0*/  STL [R1+0x2724], R136 ;  /* 0x0027248801007387 */ /* 0x000fe20000100800 */
[C---:B------:R-:W-:Y:S03]  /*628d0*/  HMMA.1688.F32.TF32 R132, R100.reuse, R34, R80 ;  /* 0x000000226484723c */ /* 0x040fe60000081050 */
[----:B------:R-:W-:Y:S04]  /*628e0*/  STL [R1+0x2720], R137 ;  /* 0x0027208901007387 */ /* 0x000fe80000100800 */
        /* <DEDUP_REMOVED lines=14> */
[C---:B----4-:R-:W-:Y:S03]  /*629d0*/  HMMA.1688.F32.TF32 R128, R100.reuse, R38, R72 ;  /* 0x000000266480723c */ /* 0x050fe60000081048 */
[----:B------:R-:W4:Y:S04]  /*629e0*/  LDL.LU R72, [R1+0x1010] ;  /* 0x0010100001487983 */ /* 0x000f280000300800 */
[----:B------:R-:W4:Y:S04]  /*629f0*/  LDL.LU R73, [R1+0x1014] ;  /* 0x0010140001497983 */ /* 0x000f280000300800 */
[----:B------:R-:W4:Y:S04]  /*62a00*/  LDL.LU R74, [R1+0x1018] ;  /* 0x00101800014a7983 */ /* 0x000f280000300800 */
[----:B------:R-:W4:Y:S08]  /*62a10*/  LDL.LU R75, [R1+0x101c] ;  /* 0x00101c00014b7983 */ /* 0x000f300000300800 */
        /* <DEDUP_REMOVED lines=20> */
[----:B------:R-:W-:Y:S01]  /*62b60*/  STL [R1+0x2748], R127 ;  /* 0x0027487f01007387 */ /* 0x000fe20000100800 */
[C---:B--2---:R-:W-:Y:S08]  /*62b70*/  HMMA.1688.F32.TF32 R120, R100.reuse, R46, R92 ;  /* 0x0000002e6478723c */ /* 0x044ff0000008105c */
[C---:B------:R-:W-:Y:S11]  /*62b80*/  HMMA.1688.F32.TF32 R116, R100.reuse, R50, R88 ;  /* 0x000000326474723c */ /* 0x040ff60000081058 */
[----:B------:R-:W-:Y:S04]  /*62b90*/  @!UPT UIADD3 URZ, URZ, URZ, URZ ;  /* 0x0000003f3f3ff290 */ /* 0x000fe8000fffe03f */
[----:B------:R-:W-:Y:S04]  /*62ba0*/  STL [R1+0x2764], R120 ;  /* 0x0027647801007387 */ /* 0x000fe80000100800 */
[----:B------:R-:W-:Y:S04]  /*62bb0*/  STL [R1+0x2760], R121 ;  /* 0x0027607901007387 */ /* 0x000fe80000100800 */
[----:B------:R-:W-:Y:S04]  /*62bc0*/  STL [R1+0x275c], R122 ;  /* 0x00275c7a01007387 */ /* 0x000fe80000100800 */
[----:B------:R-:W-:Y:S01]  /*62bd0*/  STL [R1+0x2758], R123 ;  /* 0x0027587b01007387 */ /* 0x000fe20000100800 */
[C---:B----4-:R-:W-:Y:S03]  /*62be0*/  HMMA.1688.F32.TF32 R112, R100.reuse, R54, R72 ;  /* 0x000000366470723c */ /* 0x050fe60000081048 */
[----:B------:R-:W-:Y:S04]  /*62bf0*/  STL [R1+0x2774], R116 ;  /* 0x0027747401007387 */ /* 0x000fe80000100800 */
[----:B------:R-:W-:Y:S04]  /*62c00*/  STL [R1+0x2770], R117 ;  /* 0x0027707501007387 */ /* 0x000fe80000100800 */
[----:B------:R-:W-:Y:S04]  /*62c10*/  STL [R1+0x276c], R118 ;  /* 0x00276c7601007387 */ /* 0x000fe80000100800 */
[----:B------:R-:W-:Y:S04]  /*62c20*/  STL [R1+0x2768], R119 ;  /* 0x0027687701007387 */ /* 0x000fe80000100800 */
[----:B------:R-:W1:Y:S04]  /*62c30*/  LDL.LU R72, [R1+0xfd0] ;  /* 0x000fd00001487983 */ /* 0x000e680000300800 */
[----:B------:R-:W1:Y:S04]  /*62c40*/  LDL.LU R73, [R1+0xfd4] ;  /* 0x000fd40001497983 */ /* 0x000e680000300800 */
[----:B------:R-:W1:Y:S04]  /*62c50*/  LDL.LU R74, [R1+0xfd8] ;  /* 0x000fd800014a7983 */ /* 0x000e680000300800 */
[----:B------:R-:W1:Y:S01]  /*62c60*/  LDL.LU R75, [R1+0xfdc] ;  /* 0x000fdc00014b7983 */ /* 0x000e620000300800 */
[C---:B------:R-:W-:Y:S03]  /*62c70*/  HMMA.1688.F32.TF32 R108, R100.reuse, R58, R84 ;  /* 0x0000003a646c723c */ /* 0x040fe60000081054 */
[----:B------:R-:W-:Y:S05]  /*62c80*/  STL [R1+0x2784], R112 ;  /* 0x0027847001007387 */ /* 0x000fea0000100800 */
[C---:B------:R-:W-:Y:S01]  /*62c90*/  HMMA.1688.F32.TF32 R104, R100.reuse, R62, R80 ;  /* 0x0000003e6468723c */ /* 0x040fe20000081050 */
[----:B------:R-:W-:Y:S04]  /*62ca0*/  STL [R1+0x2780], R113 ;  /* 0x0027807101007387 */ /* 0x000fe80000100800 */
[----:B------:R-:W-:Y:S04]  /*62cb0*/  STL [R1+0x277c], R114 ;  /* 0x00277c7201007387 */ /* 0x000fe80000100800 */
[----:B------:R-:W-:Y:S06]  /*62cc0*/  STL [R1+0x2778], R115 ;  /* 0x0027787301007387 */ /* 0x000fec0000100800 */
        /* <DEDUP_REMOVED lines=16> */
[----:B---3--:R-:W-:Y:S11]  /*62dd0*/  HMMA.1688.F32.TF32 R100, R100, R66, R76 ;  /* 0x000000426464723c */ /* 0x008ff6000008104c */
[----:B------:R-:W-:Y:S11]  /*62de0*/  @!UPT UIADD3 URZ, URZ, URZ, URZ ;  /* 0x0000003f3f3ff290 */ /* 0x000ff6000fffe03f */
[----:B------:R-:W-:Y:S01]  /*62df0*/  @!UPT UIADD3 URZ, URZ, URZ, URZ ;  /* 0x0000003f3f3ff290 */ /* 0x000fe2000fffe03f */
        /* <DEDUP_REMOVED lines=16> */
[C---:B-1----:R-:W-:Y:S03]  /*62f00*/  HMMA.1688.F32.TF32 R96, R236.reuse, R6, R72 ;  /* 0x00000006ec60723c */ /* 0x042fe60000081048 */
        /* <DEDUP_REMOVED lines=8> */
[----:B------:R-:W-:Y:S04]  /*62f90*/  STL [R1+0x27c4], R96 ;  /* 0x0027c46001007387 */ /* 0x000fe80000100800 */
[----:B------:R-:W-:Y:S04]  /*62fa0*/  STL [R1+0x27c0], R97 ;  /* 0x0027c06101007387 */ /* 0x000fe80000100800 */
[----:B------:R-:W-:Y:S04]  /*62fb0*/  STL [R1+0x27bc], R98 ;  /* 0x0027bc6201007387 */ /* 0x000fe80000100800 */
[----:B------:R-:W-:Y:S01]  /*62fc0*/  STL [R1+0x27b8], R99 ;  /* 0x0027b86301007387 */ /* 0x000fe20000100800 */
[C---:B--2---:R-:W-:Y:S08]  /*62fd0*/  HMMA.1688.F32.TF32 R88, R236.reuse, R14, R88 ;  /* 0x0000000eec58723c */ /* 0x044ff00000081058 */
[C---:B----4-:R-:W-:Y:S11]  /*62fe0*/  HMMA.1688.F32.TF32 R92, R236.reuse, R10, R92 ;  /* 0x0000000aec5c723c */ /* 0x050ff6000008105c */
[----:B------:R-:W-:Y:S11]  /*62ff0*/  @!UPT UIADD3 URZ, URZ, URZ, URZ ;  /* 0x0000003f3f3ff290 */ /* 0x000ff6000fffe03f */
[----:B------:R-:W-:Y:S01]  /*63000*/  @!UPT UIADD3 URZ, URZ, URZ, URZ ;  /* 0x0000003f3f3ff290 */ /* 0x000fe2000fffe03f */
        /* <DEDUP_REMOVED lines=8> */
[C---:B---3--:R-:W-:Y:S08]  /*63090*/  HMMA.1688.F32.TF32 R84, R236.reuse, R18, R84 ;  /* 0x00000012ec54723c */ /* 0x048ff00000081054 */
[C---:B------:R-:W-:Y:S08]  /*630a0*/  HMMA.1688.F32.TF32 R80, R236.reuse, R22, R80 ;  /* 0x00000016ec50723c */ /* 0x040ff00000081050 */
        /* <DEDUP_REMOVED lines=13> */
[C---:B------:R-:W-:Y:S08]  /*63180*/  HMMA.1688.F32.TF32 R72, R236.reuse, R30, R72 ;  /* 0x0000001eec48723c */ /* 0x040ff00000081048 */
[C---:B------:R-:W-:Y:S11]  /*63190*/  HMMA.1688.F32.TF32 R68, R236.reuse, R34, R240 ;  /* 0x00000022ec44723c */ /* 0x040ff600000810f0 */
[----:B------:R-:W-:Y:S04]  /*631a0*/  @!UPT UIADD3 URZ, URZ, URZ, URZ ;  /* 0x0000003f3f3ff290 */ /* 0x000fe8000fffe03f */
        /* <DEDUP_REMOVED lines=100> */
[----:B------:R-:W-:Y:S04]  /*637f0*/  STL [R1+0x2834], R68 ;  /* 0x0028344401007387 */ /* 0x000fe80000100800 */
[----:B------:R-:W-:Y:S04]  /*63800*/  STL [R1+0x2830], R69 ;  /* 0x0028304501007387 */ /* 0x000fe80000100800 */
[----:B------:R-:W-:Y:S04]  /*63810*/  STL [R1+0x282c], R70 ;  /* 0x00282c4601007387 */ /* 0x000fe80000100800 */
[----:B------:R2:W-:Y:S02]  /*63820*/  STL [R1+0x2828], R71 ;  /* 0x0028284701007387 */ /* 0x0005e40000100800 */
        /* <DEDUP_REMOVED lines=21> */
[----:B------:R-:W-:Y:S04]  /*63980*/  LDS R236, [R0+0x6e200] ;  /* 0x06e2000000ec7984 */ /* 0x000fe80000000800 */
[----:B------:R-:W-:Y:S04]  /*63990*/  LDS R238, [R0+0x6f200] ;  /* 0x06f2000000ee7984 */ /* 0x000fe80000000800 */
[----:B------:R-:W-:Y:S04]  /*639a0*/  STL.64 [R1+0x300], R72 ;  /* 0x0003004801007387 */ /* 0x000fe80000100a00 */
[----:B------:R-:W-:Y:S04]  /*639b0*/  STL.64 [R1+0x308], R74 ;  /* 0x0003084a01007387 */ /* 0x000fe80000100a00 */
[----:B------:R-:W-:Y:S04]  /*639c0*/  STL.64 [R1+0x2e0], R68 ;  /* 0x0002e04401007387 */ /* 0x000fe80000100a00 */
[----:B------:R1:W-:Y:S04]  /*639d0*/  STL.64 [R1+0x2e8], R70 ;  /* 0x0002e84601007387 */ /* 0x0003e80000100a00 */
[----:B------:R-:W-:Y:S04]  /*639e0*/  LDS R237, [R3+0x6e200] ;  /* 0x06e2000003ed7984 */ /* 0x000fe80000000800 */
[----:B------:R-:W2:Y:S01]  /*639f0*/  LDS R239, [R3+0x6f200] ;  /* 0x06f2000003ef7984 */ /* 0x000ea20000000800 */
        /* <DEDUP_REMOVED lines=12> */
[C---:B---3--:R-:W-:Y:S03]  /*63ac0*/  HMMA.1688.F32.TF32 R72, R232.reuse, R26, R200 ;  /* 0x0000001ae848723c */ /* 0x048fe600000810c8 */
[----:B------:R1:W-:Y:S05]  /*63ad0*/  STL.64 [R1+0x3d8], R70 ;  /* 0x0003d84601007387 */ /* 0x0003ea0000100a00 */
[C---:B-1----:R-:W-:Y:S06]  /*63ae0*/  HMMA.1688.F32.TF32 R68, R232.reuse, R30, R204 ;  /* 0x0000001ee844723c */ /* 0x042fec00000810cc */
[----:B------:R-:W-:Y:S04]  /*63af0*/  STL.64 [R1+0x3c0], R76 ;  /* 0x0003c04c01007387 */ /* 0x000fe80000100a00 */
[----:B------:R1:W-:Y:S05]  /*63b00*/  STL.64 [R1+0x3c8], R78 ;  /* 0x0003c84e01007387 */ /* 0x0003ea0000100a00 */
        /* <DEDUP_REMOVED lines=27> */
[----:B------:R-:W3:Y:S04]  /*63cc0*/  LDL.LU R248, [R1+0xcb0] ;  /* 0x000cb00001f87983 */ /* 0x000ee80000300800 */
[----:B------:R-:W-:Y:S04]  /*63cd0*/  STL.64 [R1+0x320], R72 ;  /* 0x0003204801007387 */ /* 0x000fe80000100a00 */
[----:B------:R-:W-:Y:S04]  /*63ce0*/  STL.64 [R1+0x328], R74 ;  /* 0x0003284a01007387 */ /* 0x000fe80000100a00 */
        /* <DEDUP_REMOVED lines=96> */
[----:B------:R-:W1:Y:S01]  /*642f0*/  LDS R235, [R24+0x6f200] ;  /* 0x06f2000018eb7984 */ /* 0x000e620000000800 */
[C---:B--2---:R-:W-:Y:S08]  /*64300*/  HMMA.1688.F32.TF32 R68, R236.reuse, R6, R152 ;  /* 0x00000006ec44723c */ /* 0x044ff00000081098 */
[C---:B------:R-:W-:Y:S08]  /*64310*/  HMMA.1688.F32.TF32 R76, R236.reuse, R10, R156 ;  /* 0x0000000aec4c723c */ /* 0x040ff0000008109c */
[C---:B---3--:R-:W-:Y:S07]  /*64320*/  HMMA.1688.F32.TF32 R72, R236.reuse, R14, R160 ;  /* 0x0000000eec48723c */ /* 0x048fee00000810a0 */
        /* <DEDUP_REMOVED lines=11> */
[C---:B----4-:R-:W-:Y:S06]  /*643e0*/  HMMA.1688.F32.TF32 R68, R236.reuse, R30, R176 ;  /* 0x0000001eec44723c */ /* 0x050fec00000810b0 */
        /* <DEDUP_REMOVED lines=28> */
[----:B------:R-:W-:Y:S04]  /*645b0*/  STL.64 [R1+0x538], R78 ;  /* 0x0005384e01007387 */ /* 0x000fe80000100a00 */
[----:B------:R-:W-:Y:S04]  /*645c0*/  STL.64 [R1+0x550], R72 ;  /* 0x0005504801007387 */ /* 0x000fe80000100a00 */
[----:B------:R-:W-:Y:S04]  /*645d0*/  STL.64 [R1+0x558], R74 ;  /* 0x0005584a01007387 */ /* 0x000fe80000100a00 */
[----:B------:R-:W-:Y:S04]  /*645e0*/  LDS R236, [R0+0x6e280] ;  /* 0x06e2800000ec7984 */ /* 0x000fe80000000800 */
[----:B------:R-:W-:Y:S04]  /*645f0*/  LDS R238, [R0+0x6f280] ;  /* 0x06f2800000ee7984 */ /* 0x000fe80000000800 */
        /* <DEDUP_REMOVED lines=20> */
[----:B------:R-:W-:Y:S04]  /*64740*/  STL.64 [R1+0x628], R78 ;  /* 0x0006284e01007387 */ /* 0x000fe80000100a00 */
[----:B------:R-:W3:Y:S04]  /*64750*/  LDL.LU R244, [R1+0x10d0] ;  /* 0x0010d00001f47983 */ /* 0x000ee80000300800 */
[----:B------:R-:W-:Y:S04]  /*64760*/  STL.64 [R1+0x610], R72 ;  /* 0x0006104801007387 */ /* 0x000fe80000100a00 */
[----:B------:R1:W-:Y:S04]  /*64770*/  STL.64 [R1+0x618], R74 ;  /* 0x0006184a01007387 */ /* 0x0003e80000100a00 */
        /* <DEDUP_REMOVED lines=110> */
[C---:B---3--:R-:W-:Y:S03]  /*64e60*/  HMMA.1688.F32.TF32 R76, R232.reuse, R58, R176 ;  /* 0x0000003ae84c723c */ /* 0x048fe600000810b0 */
[----:B------:R-:W-:Y:S04]  /*64e70*/  STL.64 [R1+0x5a0], R68 ;  /* 0x0005a04401007387 */ /* 0x000fe80000100a00 */
[----:B------:R2:W-:Y:S01]  /*64e80*/  STL.64 [R1+0x5a8], R70 ;  /* 0x0005a84601007387 */ /* 0x0005e20000100a00 */
[C---:B-1----:R-:W-:Y:S08]  /*64e90*/  HMMA.1688.F32.TF32 R72, R232.reuse, R62, R180 ;  /* 0x0000003ee848723c */ /* 0x042ff000000810b4 */
[----:B--2---:R-:W-:Y:S01]  /*64ea0*/  HMMA.1688.F32.TF32 R68, R232, R66, R240 ;  /* 0x00000042e844723c */ /* 0x004fe200000810f0 */
[----:B------:R-:W-:Y:S04]  /*64eb0*/  LDS R240, [R252+0x6e280] ;  /* 0x06e28000fcf07984 */ /* 0x000fe80000000800 */
[----:B------:R-:W-:Y:S04]  /*64ec0*/  LDS R242, [R252+0x6f280] ;  /* 0x06f28000fcf27984 */ /* 0x000fe80000000800 */
        /* <DEDUP_REMOVED lines=10> */
[----:B------:R-:W-:Y:S04]  /*64f70*/  LDS R234, [R0+0x6f300] ;  /* 0x06f3000000ea7984 */ /* 0x000fe80000000800 */
[----:B------:R-:W-:Y:S04]  /*64f80*/  LDS R233, [R3+0x6e300] ;  /* 0x06e3000003e97984 */ /* 0x000fe80000000800 */
[----:B------:R-:W1:Y:S08]  /*64f90*/  LDS R235, [R3+0x6f300] ;  /* 0x06f3000003eb7984 */ /* 0x000e700000000800 */
[----:B------:R-:W-:Y:S04]  /*64fa0*/  STL.64 [R1+0x570], R68 ;  /* 0x0005704401007387 */ /* 0x000fe80000100a00 */
[----:B------:R3:W-:Y:S02]  /*64fb0*/  STL.64 [R1+0x578], R70 ;  /* 0x0005784601007387 */ /* 0x0007e40000100a00 */
[C---:B---3--:R-:W-:Y:S08]  /*64fc0*/  HMMA.1688.F32.TF32 R68, R236.reuse, R10, R188 ;  /* 0x0000000aec44723c */ /* 0x048ff000000810bc */
[C---:B------:R-:W-:Y:S08]  /*64fd0*/  HMMA.1688.F32.TF32 R76, R236.reuse, R14, R192 ;  /* 0x0000000eec4c723c */ /* 0x040ff000000810c0 */
[C---:B------:R-:W-:Y:S07]  /*64fe0*/  HMMA.1688.F32.TF32 R72, R236.reuse, R18, R196 ;  /* 0x00000012ec48723c */ /* 0x040fee00000810c4 */
[----:B------:R-:W-:Y:S04]  /*64ff0*/  STL.64 [R1+0x670], R68 ;  /* 0x0006704401007387 */ /* 0x000fe80000100a00 */
[----:B------:R3:W-:Y:S02]  /*65000*/  STL.64 [R1+0x678], R70 ;  /* 0x0006784601007387 */ /* 0x0007e40000100a00 */
[C---:B---3--:R-:W-:Y:S02]  /*65010*/  HMMA.1688.F32.TF32 R68, R236.reuse, R22, R200 ;  /* 0x00000016ec44723c */ /* 0x048fe400000810c8 */
[----:B------:R-:W-:Y:S04]  /*65020*/  STL.64 [R1+0x680], R76 ;  /* 0x0006804c01007387 */ /* 0x000fe80000100a00 */
[----:B------:R3:W-:Y:S04]  /*65030*/  STL.64 [R1+0x688], R78 ;  /* 0x0006884e01007387 */ /* 0x0007e80000100a00 */
[----:B------:R-:W-:Y:S04]  /*65040*/  STL.64 [R1+0x690], R72 ;  /* 0x0006904801007387 */ /* 0x000fe80000100a00 */
[----:B------:R4:W-:Y:S01]  /*65050*/  STL.64 [R1+0x698], R74 ;  /* 0x0006984a01007387 */ /* 0x0009e20000100a00 */
[C---:B---3--:R-:W-:Y:S08]  /*65060*/  HMMA.1688.F32.TF32 R76, R236.reuse, R26, R204 ;  /* 0x0000001aec4c723c */ /* 0x048ff000000810cc */
[----:B------:R-:W-:Y:S01]  /*65070*/  STL.64 [R1+0x6a0], R68 ;  /* 0x0006a04401007387 */ /* 0x000fe20000100a00 */
[C---:B----4-:R-:W-:Y:S03]  /*65080*/  HMMA.1688.F32.TF32 R72, R236.reuse, R30, R208 ;  /* 0x0000001eec48723c */ /* 0x050fe600000810d0 */
[----:B------:R3:W-:Y:S05]  /*65090*/  STL.64 [R1+0x6a8], R70 ;  /* 0x0006a84601007387 */ /* 0x0007ea0000100a00 */
[C---:B---3--:R-:W-:Y:S06]  /*650a0*/  HMMA.1688.F32.TF32 R68, R236.reuse, R34, R212 ;  /* 0x00000022ec44723c */ /* 0x048fec00000810d4 */
[----:B------:R-:W-:Y:S04]  /*650b0*/  STL.64 [R1+0x6c0], R76 ;  /* 0x0006c04c01007387 */ /* 0x000fe80000100a00 */
[----:B------:R3:W-:Y:S05]  /*650c0*/  STL.64 [R1+0x6c8], R78 ;  /* 0x0006c84e01007387 */ /* 0x0007ea0000100a00 */
[----:B------:R-:W-:Y:S04]  /*650d0*/  STL.64 [R1+0x6d0], R72 ;  /* 0x0006d04801007387 */ /* 0x000fe80000100a00 */
[----:B------:R4:W-:Y:S01]  /*650e0*/  STL.64 [R1+0x6d8], R74 ;  /* 0x0006d84a01007387 */ /* 0x0009e20000100a00 */
[C---:B---3--:R-:W-:Y:S03]  /*650f0*/  HMMA.1688.F32.TF32 R76, R236.reuse, R38, R216 ;  /* 0x00000026ec4c723c */ /* 0x048fe600000810d8 */
[----:B------:R-:W-:Y:S05]  /*65100*/  STL.64 [R1+0x6e0], R68 ;  /* 0x0006e04401007387 */ /* 0x000fea0000100a00 */
[C---:B----4-:R-:W-:Y:S01]  /*65110*/  HMMA.1688.F32.TF32 R72, R236.reuse, R42, R220 ;  /* 0x0000002aec48723c */ /* 0x050fe200000810dc */
[----:B------:R3:W-:Y:S07]  /*65120*/  STL.64 [R1+0x6e8], R70 ;  /* 0x0006e84601007387 */ /* 0x0007ee0000100a00 */
[C---:B---3--:R-:W-:Y:S07]  /*65130*/  HMMA.1688.F32.TF32 R68, R236.reuse, R46, R224 ;  /* 0x0000002eec44723c */ /* 0x048fee00000810e0 */
[----:B------:R-:W-:Y:S04]  /*65140*/  STL.64 [R1+0x6f0], R76 ;  /* 0x0006f04c01007387 */ /* 0x000fe80000100a00 */
[----:B------:R3:W-:Y:S04]  /*65150*/  STL.64 [R1+0x6f8], R78 ;  /* 0x0006f84e01007387 */ /* 0x0007e80000100a00 */
        /* <DEDUP_REMOVED lines=122> */
[----:B--2---:R-:W-:Y:S01]  /*65900*/  HMMA.1688.F32.TF32 R76, R236, R62, R132 ;  /* 0x0000003eec4c723c */ /* 0x004fe20000081084 */
[----:B------:R-:W-:Y:S04]  /*65910*/  LDS R238, [R0+0x6f380] ;  /* 0x06f3800000ee7984 */ /* 0x000fe80000000800 */
[----:B------:R-:W-:Y:S04]  /*65920*/  LDS R236, [R0+0x6e380] ;  /* 0x06e3800000ec7984 */ /* 0x000fe80000000800 */
[----:B------:R-:W-:Y:S04]  /*65930*/  LDS R239, [R3+0x6f380] ;  /* 0x06f3800003ef7984 */ /* 0x000fe80000000800 */
[----:B------:R-:W-:Y:S01]  /*65940*/  LDS R237, [R3+0x6e380] ;  /* 0x06e3800003ed7984 */ /* 0x000fe20000000800 */
[C---:B---3--:R-:W-:Y:S09]  /*65950*/  HMMA.1688.F32.TF32 R68, R240.reuse, R6, R140 ;  /* 0x00000006f044723c */ /* 0x048ff2000008108c */
        /* <DEDUP_REMOVED lines=44> */
[----:B--2---:R-:W-:Y:S01]  /*65c20*/  HMMA.1688.F32.TF32 R68, R240, R66, R200 ;  /* 0x00000042f044723c */ /* 0x004fe200000810c8 */
[----:B------:R-:W-:Y:S04]  /*65c30*/  LDS R240, [R252+0x6e300] ;  /* 0x06e30000fcf07984 */ /* 0x000fe80000000800 */
[----:B------:R-:W-:Y:S04]  /*65c40*/  LDS R242, [R252+0x6f300] ;  /* 0x06f30000fcf27984 */ /* 0x000fe80000000800 */
        /* <DEDUP_REMOVED lines=133> */
[C---:B--2---:R-:W-:Y:S08]  /*664a0*/  HMMA.1688.F32.TF32 R76, R232.reuse, R46, R148 ;  /* 0x0000002ee84c723c */ /* 0x044ff00000081094 */
[C---:B---3--:R-:W-:Y:S07]  /*664b0*/  HMMA.1688.F32.TF32 R72, R232.reuse, R50, R152 ;  /* 0x00000032e848723c */ /* 0x048fee0000081098 */
        /* <DEDUP_REMOVED lines=11> */
[----:B----4-:R-:W-:Y:S06]  /*66570*/  HMMA.1688.F32.TF32 R68, R232, R66, R168 ;  /* 0x00000042e844723c */ /* 0x010fec00000810a8 */
[----:B------:R-:W-:Y:S04]  /*66580*/  STL.64 [R1+0x910], R76 ;  /* 0x0009104c01007387 */ /* 0x000fe80000100a00 */
[----:B------:R-:W-:Y:S05]  /*66590*/  STL.64 [R1+0x918], R78 ;  /* 0x0009184e01007387 */ /* 0x000fea0000100a00 */
        /* <DEDUP_REMOVED lines=53> */
[----:B------:R1:W-:Y:S04]  /*668f0*/  STL.64 [R1+0xdc8], R74 ;  /* 0x000dc84a01007387 */ /* 0x0003e80000100a00 */
[----:B------:R-:W3:Y:S04]  /*66900*/  LDL.LU R244, [R1+0x1250] ;  /* 0x0012500001f47983 */ /* 0x000ee80000300800 */
        /* <DEDUP_REMOVED lines=76> */
[----:B------:R-:W3:Y:S01]  /*66dd0*/  LDL.LU R230, [R1+0x1268] ;  /* 0x0012680001e67983 */ /* 0x000ee20000300800 */
[----:B------:R-:W-:-:S03]  /*66de0*/  IMAD.MOV.U32 R231, RZ, RZ, R0 ;  /* 0x000000ffffe77224 */ /* 0x000fc600078e0000 */
[----:B------:R-:W3:Y:S08]  /*66df0*/  LDL.LU R0, [R1+0x28dc] ;  /* 0x0028dc0001007983 */ /* 0x000ef00000300800 */
[----:B------:R-:W-:Y:S04]  /*66e00*/  STL [R1+0x2844], R240 ;  /* 0x002844f001007387 */ /* 0x000fe80000100800 */
[----:B------:R-:W-:Y:S04]  /*66e10*/  STL [R1+0x2840], R241 ;  /* 0x002840f101007387 */ /* 0x000fe80000100800 */
[----:B------:R-:W-:Y:S04]  /*66e20*/  STL [R1+0x283c], R242 ;  /* 0x00283cf201007387 */ /* 0x000fe80000100800 */
[----:B------:R-:W-:Y:S01]  /*66e30*/  STL [R1+0x2838], R243 ;  /* 0x002838f301007387 */ /* 0x000fe20000100800 */
[----:B------:R-:W-:Y:S01]  /*66e40*/  IMAD.MOV.U32 R250, RZ, RZ, R5 ;  /* 0x000000fffffa7224 */ /* 0x000fe200078e0005 */
[C---:B-1----:R-:W-:Y:S08]  /*66e50*/  HMMA.1688.F32.TF32 R72, R236.reuse, R14, R164 ;  /* 0x0000000eec48723c */ /* 0x042ff000000810a4 */
[C---:B----4-:R-:W-:Y:S08]  /*66e60*/  HMMA.1688.F32.TF32 R68, R236.reuse, R10, R160 ;  /* 0x0000000aec44723c */ /* 0x050ff000000810a0 */
[C---:B--2---:R-:W-:Y:S11]  /*66e70*/  HMMA.1688.F32.TF32 R76, R236.reuse, R18, R168 ;  /* 0x00000012ec4c723c */ /* 0x044ff600000810a8 */
        /* <DEDUP_REMOVED lines=13> */
[----:B------:R1:W-:Y:S04]  /*66f50*/  STL.64 [R1+0x988], R74 ;  /* 0x0009884a01007387 */ /* 0x0003e80000100a00 */
[----:B------:R-:W-:Y:S04]  /*66f60*/  STL.64 [R1+0x990], R76 ;  /* 0x0009904c01007387 */ /* 0x000fe80000100a00 */
[----:B------:R-:W-:Y:S04]  /*66f70*/  STL.64 [R1+0x998], R78 ;  /* 0x0009984e01007387 */ /* 0x000fe80000100a00 */
[----:B------:R-:W2:Y:S01]  /*66f80*/  LDL R5, [R1+0x1940] ;  /* 0x0019400001057983 */ /* 0x000ea20000100800 */
[C---:B---3--:R-:W-:Y:S08]  /*66f90*/  HMMA.1688.F32.TF32 R68, R236.reuse, R34, R184 ;  /* 0x00000022ec44723c */ /* 0x048ff000000810b8 */
[C---:B-1----:R-:W-:Y:S11]  /*66fa0*/  HMMA.1688.F32.TF32 R72, R236.reuse, R38, R188 ;  /* 0x00000026ec48723c */ /* 0x042ff600000810bc */
[----:B------:R-:W-:Y:S04]  /*66fb0*/  @!UPT UIADD3 URZ, URZ, URZ, URZ ;  /* 0x0000003f3f3ff290 */ /* 0x000fe8000fffe03f */
[----:B------:R-:W-:Y:S04]  /*66fc0*/  STL.64 [R1+0x9a0], R68 ;  /* 0x0009a04401007387 */ /* 0x000fe80000100a00 */
[----:B------:R1:W-:Y:S02]  /*66fd0*/  STL.64 [R1+0x9a8], R70 ;  /* 0x0009a84601007387 */ /* 0x0003e40000100a00 */
[----:B-1----:R-:W-:Y:S02]  /*66fe0*/  HMMA.1688.F32.TF32 R68, R236, R42, R192 ;  /* 0x0000002aec44723c */ /* 0x002fe400000810c0 */
[----:B------:R-:W-:Y:S01]  /*66ff0*/  STL.64 [R1+0x9b0], R72 ;  /* 0x0009b04801007387 */ /* 0x000fe20000100a00 */
[----:B------:R-:W-:-:S03]  /*67000*/  MOV R251, R4 ;  /* 0x0000000400fb7202 */ /* 0x000fc60000000f00 */
[----:B------:R1:W-:Y:S02]  /*67010*/  STL.64 [R1+0x9b8], R74 ;  /* 0x0009b84a01007387 */ /* 0x0003e40000100a00 */
[C---:B------:R-:W-:Y:S02]  /*67020*/  HMMA.1688.F32.TF32 R76, R236.reuse, R46, R196 ;  /* 0x0000002eec4c723c */ /* 0x040fe400000810c4 */
[----:B------:R-:W3:Y:S06]  /*67030*/  LDL.LU R4, [R1+0x1934] ;  /* 0x0019340001047983 */ /* 0x000eec0000300800 */
[C---:B-1----:R-:W-:Y:S07]  /*67040*/  HMMA.1688.F32.TF32 R72, R236.reuse, R50, R200 ;  /* 0x00000032ec48723c */ /* 0x042fee00000810c8 */
[----:B------:R-:W-:Y:S04]  /*67050*/  STL.64 [R1+0x9c0], R68 ;  /* 0x0009c04401007387 */ /* 0x000fe80000100a00 */
[----:B------:R1:W-:Y:S02]  /*67060*/  STL.64 [R1+0x9c8], R70 ;  /* 0x0009c84601007387 */ /* 0x0003e40000100a00 */
[C---:B-1----:R-:W-:Y:S02]  /*67070*/  HMMA.1688.F32.TF32 R68, R236.reuse, R54, R204 ;  /* 0x00000036ec44723c */ /* 0x042fe400000810cc */
[----:B------:R-:W-:Y:S04]  /*67080*/  STL.64 [R1+0x9d0], R76 ;  /* 0x0009d04c01007387 */ /* 0x000fe80000100a00 */
[----:B------:R1:W-:Y:S04]  /*67090*/  STL.64 [R1+0x9d8], R78 ;  /* 0x0009d84e01007387 */ /* 0x0003e80000100a00 */
[----:B------:R-:W3:Y:S04]  /*670a0*/  LDL.LU R44, [R1+0x2130] ;  /* 0x00213000012c7983 */ /* 0x000ee80000300800 */
[----:B------:R-:W-:Y:S01]  /*670b0*/  STL.64 [R1+0x9e0], R72 ;  /* 0x0009e04801007387 */ /* 0x000fe20000100a00 */
[C---:B-1----:R-:W-:Y:S03]  /*670c0*/  HMMA.1688.F32.TF32 R76, R236.reuse, R58, R208 ;  /* 0x0000003aec4c723c */ /* 0x042fe600000810d0 */
[----:B------:R1:W-:Y:S05]  /*670d0*/  STL.64 [R1+0x9e8], R74 ;  /* 0x0009e84a01007387 */ /* 0x0003ea0000100a00 */
[----:B------:R-:W-:Y:S04]  /*670e0*/  STL.64 [R1+0x9f0], R68 ;  /* 0x0009f04401007387 */ /* 0x000fe80000100a00 */
[----:B------:R1:W-:Y:S02]  /*670f0*/  STL.64 [R1+0x9f8], R70 ;  /* 0x0009f84601007387 */ /* 0x0003e40000100a00 */
[C---:B-1----:R-:W-:Y:S08]  /*67100*/  HMMA.1688.F32.TF32 R72, R236.reuse, R62, R212 ;  /* 0x0000003eec48723c */ /* 0x042ff000000810d4 */
[----:B------:R-:W-:Y:S01]  /*67110*/  HMMA.1688.F32.TF32 R68, R236, R66, R216 ;  /* 0x00000042ec44723c */ /* 0x000fe200000810d8 */
[----:B------:R-:W-:Y:S04]  /*67120*/  STL.64 [R1+0xa00], R76 ;  /* 0x000a004c01007387 */ /* 0x000fe80000100a00 */
[----:B------:R-:W-:Y:S04]  /*67130*/  STL.64 [R1+0xa08], R78 ;  /* 0x000a084e01007387 */ /* 0x000fe80000100a00 */
[----:B------:R-:W3:Y:S06]  /*67140*/  LDL.LU R45, [R1+0x2128] ;  /* 0x00212800012d7983 */ /* 0x000eec0000300800 */
[----:B------:R-:W-:Y:S04]  /*67150*/  STL.64 [R1+0xa20], R72 ;  /* 0x000a204801007387 */ /* 0x000fe80000100a00 */
[----:B------:R1:W-:Y:S04]  /*67160*/  STL.64 [R1+0xa28], R74 ;  /* 0x000a284a01007387 */ /* 0x0003e80000100a00 */
[----:B------:R-:W-:Y:S04]  /*67170*/  STL.64 [R1+0xa10], R68 ;  /* 0x000a104401007387 */ /* 0x000fe80000100a00 */
[----:B------:R1:W-:Y:S02]  /*67180*/  STL.64 [R1+0xa18], R70 ;  /* 0x000a184601007387 */ /* 0x0003e40000100a00 */
[C---:B-1----:R-:W-:Y:S08]  /*67190*/  HMMA.1688.F32.TF32 R72, R232.reuse, R6, R220 ;  /* 0x00000006e848723c */ /* 0x042ff000000810dc */
[C---:B------:R-:W-:Y:S11]  /*671a0*/  HMMA.1688.F32.TF32 R68, R232.reuse, R10, R224 ;  /* 0x0000000ae844723c */ /* 0x040ff600000810e0 */
[----:B------:R-:W-:Y:S04]  /*671b0*/  @!UPT UIADD3 URZ, URZ, URZ, URZ ;  /* 0x0000003f3f3ff290 */ /* 0x000fe8000fffe03f */
[----:B------:R-:W-:Y:S04]  /*671c0*/  STL.64 [R1+0xd60], R72 ;  /* 0x000d604801007387 */ /* 0x000fe80000100a00 */
[----:B------:R1:W-:Y:S04]  /*671d0*/  STL.64 [R1+0xd68], R74 ;  /* 0x000d684a01007387 */ /* 0x0003e80000100a00 */
[----:B------:R-:W-:Y:S04]  /*671e0*/  STL.64 [R1+0xd50], R68 ;  /* 0x000d504401007387 */ /* 0x000fe80000100a00 */
[----:B------:R1:W-:Y:S02]  /*671f0*/  STL.64 [R1+0xd58], R70 ;  /* 0x000d584601007387 */ /* 0x0003e40000100a00 */
[C---:B-1----:R-:W-:Y:S08]  /*67200*/  HMMA.1688.F32.TF32 R72, R232.reuse, R14, R228 ;  /* 0x0000000ee848723c */ /* 0x042ff000000810e4 */
[----:B------:R-:W-:Y:S01]  /*67210*/  HMMA.1688.F32.TF32 R68, R232, R18, R244 ;  /* 0x00000012e844723c */ /* 0x000fe200000810f4 */
[----:B------:R-:W-:-:S02]  /*67220*/  IMAD.MOV.U32 R248, RZ, RZ, R12 ;  /* 0x000000fffff87224 */ /* 0x000fc400078e000c */
[----:B------:R-:W-:Y:S02]  /*67230*/  IMAD.MOV.U32 R249, RZ, RZ, R8 ;  /* 0x000000fffff97224 */ /* 0x000fe400078e0008 */
[----:B------:R-:W-:-:S10]  /*67240*/  IMAD.MOV.U32 R24, RZ, RZ, 0x3f ;  /* 0x0000003fff187424 */ /* 0x000fd400078e00ff */
[----:B------:R-:W-:Y:S04]  /*67250*/  STL.64 [R1+0xda0], R72 ;  /* 0x000da04801007387 */ /* 0x000fe80000100a00 */
[----:B------:R-:W-:Y:S04]  /*67260*/  STL.64 [R1+0xda8], R74 ;  /* 0x000da84a01007387 */ /* 0x000fe80000100a00 */
[----:B------:R-:W-:Y:S04]  /*67270*/  STL.64 [R1+0xd90], R68 ;  /* 0x000d904401007387 */ /* 0x000fe80000100a00 */
[----:B------:R1:W-:Y:S01]  /*67280*/  STL.64 [R1+0xd98], R70 ;  /* 0x000d984601007387 */ /* 0x0003e20000100a00 */
[----:B------:R-:W-:Y:S01]  /*67290*/  IADD3 R24, R24, c[0x0][0x180], RZ ;  /* 0x0000600018187a10 */ /* 0x000fe20007ffe0ff */
[----:B-1----:R-:W-:Y:S03]  /*672a0*/  HMMA.1688.F32.TF32 R68, R232, R22, R248 ;  /* 0x00000016e844723c */ /* 0x002fe600000810f8 */
[----:B------:R-:W-:-:S04]  /*672b0*/  SHF.R.S32.HI R8, RZ, 0x1f, R24 ;  /* 0x0000001fff087819 */ /* 0x000fc80000011418 */
[----:B------:R-:W-:-:S04]  /*672c0*/  LEA.HI R8, R8, R24, RZ, 0x6 ;  /* 0x0000001808087211 */ /* 0x000fc800078f30ff */
[----:B------:R-:W-:-:S04]  /*672d0*/  SHF.R.S32.HI R8, RZ, 0x6, R8 ;  /* 0x00000006ff087819 */ /* 0x000fc80000011408 */
[----:B------:R-:W-:-:S08]  /*672e0*/  IADD3 R8, R8, -0x3, RZ ;  /* 0xfffffffd08087810 */ /* 0x000fd00007ffe0ff */
[----:B------:R-:W-:Y:S04]  /*672f0*/  STL.64 [R1+0xd80], R68 ;  /* 0x000d804401007387 */ /* 0x000fe80000100a00 */
[----:B------:R-:W-:Y:S04]  /*67300*/  STL.64 [R1+0xd88], R70 ;  /* 0x000d884601007387 */ /* 0x000fe80000100a00 */
[----:B------:R-:W4:Y:S04]  /*67310*/  LDL.LU R23, [R1+0x2120] ;  /* 0x0021200001177983 */ /* 0x000f280000300800 */
[----:B------:R-:W4:Y:S04]  /*67320*/  LDL.LU R22, [R1+0x212c] ;  /* 0x00212c0001167983 */ /* 0x000f280000300800 */
[----:B------:R-:W4:Y:S04]  /*67330*/  LDL.LU R19, [R1+0x2118] ;  /* 0x0021180001137983 */ /* 0x000f280000300800 */
[----:B------:R-:W-:Y:S01]  /*67340*/  BAR.SYNC.DEFER_BLOCKING 0x0 ;  /* 0x0000000000007b1d */ /* 0x000fe20000010000 */
[----:B--2---:R-:W-:-:S05]  /*67350*/  ISETP.GE.AND P0, PT, R5, R8, PT ;  /* 0x000000080500720c */ /* 0x004fca0003f06270 */
[----:B------:R-:W3:Y:S04]  /*67360*/  LDL.LU R8, [R1+0x2124] ;  /* 0x0021240001087983 */ /* 0x000ee80000300800 */
[----:B------:R-:W3:Y:S04]  /*67370*/  LDL.LU R40, [R1+0x1d4c] ;  /* 0x001d4c0001287983 */ /* 0x000ee80000300800 */
[----:B------:R-:W3:Y:S04]  /*67380*/  LDL.LU R14, [R1+0x1d50] ;  /* 0x001d5000010e7983 */ /* 0x000ee80000300800 */
[----:B------:R-:W3:Y:S04]  /*67390*/  LDL.LU R11, [R1+0x2110] ;  /* 0x00211000010b7983 */ /* 0x000ee80000300800 */
[----:B------:R-:W3:Y:S01]  /*673a0*/  LDL.LU R10, [R1+0x211c] ;  /* 0x00211c00010a7983 */ /* 0x000ee20000300800 */
[----:B------:R-:W-:-:S03]  /*673b0*/  IMAD.MOV.U32 R12, RZ, RZ, c[0x0][0x180] ;  /* 0x00006000ff0c7624 */ /* 0x000fc600078e00ff */
[----:B------:R-:W1:Y:S02]  /*673c0*/  S2R R41, SR_TID.X ;  /* 0x0000000000297919 */ /* 0x000e640000002100 */
[----:B------:R-:W-:Y:S01]  /*673d0*/  IADD3 R3, R12, -0xc0, RZ ;  /* 0xffffff400c037810 */ /* 0x000fe20007ffe0ff */
[----:B------:R-:W-:-:S04]  /*673e0*/  IMAD.MOV.U32 R24, RZ, RZ, c[0x0][0x188] ;  /* 0x00006200ff187624 */ /* 0x000fc800078e00ff */
[----:B------:R-:W-:Y:S02]  /*673f0*/  IMAD R3, R5, -0x40, R3 ;  /* 0xffffffc005037824 */ /* 0x000fe400078e0203 */
[----:B------:R-:W-:-:S03]  /*67400*/  IMAD.SHL.U32 R24, R24, 0x40, RZ ;  /* 0x0000004018187824 */ /* 0x000fc600078e00ff */
[----:B------:R-:W-:Y:S01]  /*67410*/  ISETP.GT.AND P1, PT, R3, RZ, PT ;  /* 0x000000ff0300720c */ /* 0x000fe20003f24270 */
[----:B------:R-:W-:-:S03]  /*67420*/  IMAD.SHL.U32 R24, R24, 0x4, RZ ;  /* 0x0000000418187824 */ /* 0x000fc600078e00ff */
[----:B------:R-:W-:-:S04]  /*67430*/  SEL R5, RZ, 0x4, !P1 ;  /* 0x00000004ff057807 */ /* 0x000fc80004800000 */
[----:B------:R-:W-:Y:S02]  /*67440*/  SEL R5, R5, RZ, !P0 ;  /* 0x000000ff05057207 */ /* 0x000fe40004000000 */
[----:B---3--:R-:W-:Y:S02]  /*67450*/  IADD3 R4, R4, 0x1, RZ ;  /* 0x0000000104047810 */ /* 0x008fe40007ffe0ff */
[----:B-1----:R-:W-:Y:S02]  /*67460*/  LOP3.LUT R12, R41, 0x7f, RZ, 0xc0, !PT ;  /* 0x0000007f290c7812 */ /* 0x002fe400078ec0ff */
[----:B------:R-:W-:Y:S02]  /*67470*/  ISETP.GT.AND P2, PT, R4, 0x2, PT ;  /* 0x000000020400780c */ /* 0x000fe40003f44270 */
[----:B------:R-:W-:Y:S01]  /*67480*/  ISETP.NE.U32.AND P1, PT, R5, RZ, PT ;  /* 0x000000ff0500720c */ /* 0x000fe20003f25070 */
[----:B------:R-:W-:Y:S01]  /*67490*/  IMAD.SHL.U32 R15, R12, 0x4, RZ ;  /* 0x000000040c0f7824 */ /* 0x000fe200078e00ff */
[----:B------:R-:W-:-:S05]  /*674a0*/  SEL R175, R4, RZ, !P2 ;  /* 0x000000ff04af7207 */ /* 0x000fca0005000000 */
[----:B------:R-:W-:Y:S01]  /*674b0*/  IMAD R4, R175, 0x10000, R15 ;  /* 0x00010000af047824 */ /* 0x000fe200078e020f */
[----:B------:R-:W-:-:S05]  /*674c0*/  IADD3 R44, P3, R44, R24, RZ ;  /* 0x000000182c2c7210 */ /* 0x000fca0007f7e0ff */
[----:B------:R-:W-:Y:S01]  /*674d0*/  STL [R1+0x2130], R44 ;  /* 0x0021302c01007387 */ /* 0x000fe20000100800 */
[----:B------:R-:W-:-:S03]  /*674e0*/  IMAD.MOV.U32 R6, RZ, RZ, R44 ;  /* 0x000000ffff067224 */ /* 0x000fc600078e002c */
[----:B------:R-:W-:Y:S01]  /*674f0*/  STL [R1+0x1934], R175 ;  /* 0x001934af01007387 */ /* 0x000fe20000100800 */
[----:B------:R-:W-:-:S04]  /*67500*/  IMAD.X R45, R45, 0x1, R0, P3 ;  /* 0x000000012d2d7824 */ /* 0x000fc800018e0600 */
[----:B------:R-:W-:Y:S01]  /*67510*/  IMAD.MOV.U32 R7, RZ, RZ, R45 ;  /* 0x000000ffff077224 */ /* 0x000fe200078e002d */
[----:B------:R1:W-:Y:S04]  /*67520*/  STL [R1+0x2128], R45 ;  /* 0x0021282d01007387 */ /* 0x0003e80000100800 */
[----:B------:R-:W-:Y:S01]  /*67530*/  @!PT LDS RZ, [RZ] ;  /* 0x00000000fffff984 */ /* 0x000fe20000000800 */
[----:B------:R-:W-:Y:S01]  /*67540*/  @!PT LDS RZ, [RZ] ;  /* 0x00000000fffff984 */ /* 0x000fe20000000800 */
[----:B------:R-:W-:Y:S01]  /*67550*/  @!PT LDS RZ, [RZ] ;  /* 0x00000000fffff984 */ /* 0x000fe20000000800 */
[----:B------:R3:W-:Y:S04]  /*67560*/  LDGSTS.E [R4+0x60000], [R6.64], P1 ;  /* 0x6000000006047fae */ /* 0x0007e80008921844 */
[----:B-1----:R-:W3:Y:S04]  /*67570*/  LDL.LU R45, [R1+0x1d70] ;  /* 0x001d7000012d7983 */ /* 0x002ee80000300800 */
[----:B------:R-:W3:Y:S01]  /*67580*/  LDL.LU R18, [R1+0x2114] ;  /* 0x0021140001127983 */ /* 0x000ee20000300800 */
[----:B----4-:R-:W-:-:S05]  /*67590*/  IADD3 R22, P3, R22, R24, RZ ;  /* 0x0000001816167210 */ /* 0x010fca0007f7e0ff */
[----:B------:R-:W-:Y:S01]  /*675a0*/  IMAD.X R23, R23, 0x1, R0, P3 ;  /* 0x0000000117177824 */ /* 0x000fe200018e0600 */
[----:B------:R1:W-:Y:S01]  /*675b0*/  STL [R1+0x212c], R22 ;  /* 0x00212c1601007387 */ /* 0x0003e20000100800 */
[----:B---3--:R-:W-:Y:S02]  /*675c0*/  IMAD.MOV.U32 R6, RZ, RZ, R22 ;  /* 0x000000ffff067224 */ /* 0x008fe400078e0016 */
[----:B------:R-:W-:Y:S01]  /*675d0*/  IMAD.MOV.U32 R7, RZ, RZ, R23 ;  /* 0x000000ffff077224 */ /* 0x000fe200078e0017 */
[----:B------:R3:W-:Y:S04]  /*675e0*/  STL [R1+0x2120], R23 ;  /* 0x0021201701007387 */ /* 0x0007e80000100800 */
[----:B------:R4:W-:Y:S01]  /*675f0*/  LDGSTS.E [R4+0x60200], [R6.64], P1 ;  /* 0x6020000006047fae */ /* 0x0009e20008921844 */
[----:B------:R-:W-:-:S04]  /*67600*/  IADD3 R8, P4, R8, R24, RZ ;  /* 0x0000001808087210 */ /* 0x000fc80007f9e0ff */
[----:B------:R-:W-:Y:S01]  /*67610*/  IADD3.X R19, R19, R0, RZ, P4, !PT ;  /* 0x0000000013137210 */ /* 0x000fe200027fe4ff */
[----:B------:R-:W-:Y:S04]  /*67620*/  STL [R1+0x2124], R8 ;  /* 0x0021240801007387 */ /* 0x000fe80000100800 */
[----:B------:R-:W2:Y:S01]  /*67630*/  LDL.LU R48, [R1+0x1d6c] ;  /* 0x001d6c0001307983 */ /* 0x000ea20000300800 */
[----:B----4-:R-:W-:-:S03]  /*67640*/  IMAD.MOV.U32 R7, RZ, RZ, R19 ;  /* 0x000000ffff077224 */ /* 0x010fc600078e0013 */
[----:B------:R4:W-:Y:S04]  /*67650*/  STL [R1+0x2118], R19 ;  /* 0x0021181301007387 */ /* 0x0009e80000100800 */
[----:B-1----:R-:W2:Y:S01]  /*67660*/  LDL.LU R22, [R1+0x2108] ;  /* 0x0021080001167983 */ /* 0x002ea20000300800 */
[----:B------:R-:W-:-:S03]  /*67670*/  IMAD.MOV.U32 R6, RZ, RZ, R8 ;  /* 0x000000ffff067224 */ /* 0x000fc600078e0008 */
[----:B---3--:R-:W3:Y:S04]  /*67680*/  LDL.LU R23, [R1+0x1d8c] ;  /* 0x001d8c0001177983 */ /* 0x008ee80000300800 */
[----:B----4-:R-:W4:Y:S04]  /*67690*/  LDL.LU R19, [R1+0x1d90] ;  /* 0x001d900001137983 */ /* 0x010f280000300800 */
[----:B------:R-:W3:Y:S04]  /*676a0*/  LDL.LU R44, [R1+0x2100] ;  /* 0x00210000012c7983 */ /* 0x000ee80000300800 */
[----:B------:R-:W3:Y:S01]  /*676b0*/  LDL.LU R8, [R1+0x210c] ;  /* 0x00210c0001087983 */ /* 0x000ee20000300800 */
[----:B------:R-:W-:-:S04]  /*676c0*/  ISETP.GT.AND P2, PT, R3, 0x4, PT ;  /* 0x000000040300780c */ /* 0x000fc80003f44270 */
[----:B------:R-:W-:-:S04]  /*676d0*/  SEL R5, RZ, 0x4, !P2 ;  /* 0x00000004ff057807 */ /* 0x000fc80005000000 */
[----:B------:R-:W-:-:S04]  /*676e0*/  SEL R5, R5, RZ, !P0 ;  /* 0x000000ff05057207 */ /* 0x000fc80004000000 */
[----:B------:R-:W-:Y:S02]  /*676f0*/  ISETP.NE.U32.AND P2, PT, R5, RZ, PT ;  /* 0x000000ff0500720c */ /* 0x000fe40003f45070 */
[-C--:B------:R-:W-:Y:S02]  /*67700*/  IADD3 R14, P3, R14, R24.reuse, RZ ;  /* 0x000000180e0e7210 */ /* 0x080fe40007f7e0ff */
[----:B------:R-:W-:-:S03]  /*67710*/  IADD3 R10, P4, R10, R24, RZ ;  /* 0x000000180a0a7210 */ /* 0x000fc60007f9e0ff */
[--C-:B------:R-:W-:Y:S02]  /*67720*/  IMAD.X R40, R40, 0x1, R0.reuse, P3 ;  /* 0x0000000128287824 */ /* 0x100fe400018e0600 */
[----:B------:R-:W-:Y:S01]  /*67730*/  IMAD.X R11, R11, 0x1, R0, P4 ;  /* 0x000000010b0b7824 */ /* 0x000fe200020e0600 */
[----:B------:R-:W-:Y:S04]  /*67740*/  STL [R1+0x1d50], R14 ;  /* 0x001d500e01007387 */ /* 0x000fe80000100800 */
[----:B------:R1:W-:Y:S04]  /*67750*/  LDGSTS.E [R4+0x61000], [R6.64], P2 ;  /* 0x6100000006047fae */ /* 0x0003e80009121844 */
[----:B------:R1:W-:Y:S04]  /*67760*/  STL [R1+0x1d4c], R40 ;  /* 0x001d4c2801007387 */ /* 0x0003e80000100800 */
[----:B------:R-:W-:Y:S01]  /*67770*/  STL [R1+0x211c], R10 ;  /* 0x00211c0a01007387 */ /* 0x000fe20000100800 */
[----:B-1----:R-:W-:-:S02]  /*67780*/  IMAD.MOV.U32 R6, RZ, RZ, R14 ;  /* 0x000000ffff067224 */ /* 0x002fc400078e000e */
[----:B------:R-:W-:Y:S01]  /*67790*/  IMAD.MOV.U32 R7, RZ, RZ, R40 ;  /* 0x000000ffff077224 */ /* 0x000fe200078e0028 */
[----:B------:R1:W-:Y:S04]  /*677a0*/  STL [R1+0x2110], R11 ;  /* 0x0021100b01007387 */ /* 0x0003e80000100800 */
[----:B------:R1:W-:Y:S04]  /*677b0*/  LDGSTS.E [R4+0x61200], [R6.64], P2 ;  /* 0x6120000006047fae */ /* 0x0003e80009121844 */
[----:B------:R-:W3:Y:S01]  /*677c0*/  LDL.LU R40, [R1+0x1dac] ;  /* 0x001dac0001287983 */ /* 0x000ee20000300800 */
[----:B-1----:R-:W-:-:S03]  /*677d0*/  IMAD.MOV.U32 R7, RZ, RZ, R11 ;  /* 0x000000ffff077224 */ /* 0x002fc600078e000b */
[----:B------:R-:W3:Y:S01]  /*677e0*/  LDL.LU R11, [R1+0x1db0] ;  /* 0x001db000010b7983 */ /* 0x000ee20000300800 */
[----:B------:R-:W-:-:S03]  /*677f0*/  IMAD.MOV.U32 R6, RZ, RZ, R10 ;  /* 0x000000ffff067224 */ /* 0x000fc600078e000a */
[----:B------:R-:W3:Y:S04]  /*67800*/  LDL.LU R14, [R1+0x20f8] ;  /* 0x0020f800010e7983 */ /* 0x000ee80000300800 */
[----:B------:R-:W3:Y:S01]  /*67810*/  LDL.LU R10, [R1+0x2104] ;  /* 0x00210400010a7983 */ /* 0x000ee20000300800 */
[----:B------:R-:W-:-:S04]  /*67820*/  ISETP.GT.AND P1, PT, R3, 0x8, PT ;  /* 0x000000080300780c */ /* 0x000fc80003f24270 */
[----:B------:R-:W-:-:S04]  /*67830*/  SEL R5, RZ, 0x4, !P1 ;  /* 0x00000004ff057807 */ /* 0x000fc80004800000 */
[----:B------:R-:W-:Y:S02]  /*67840*/  SEL R5, R5, RZ, !P0 ;  /* 0x000000ff05057207 */ /* 0x000fe40004000000 */
[----:B------:R-:W-:Y:S02]  /*67850*/  ISETP.GT.AND P2, PT, R3, 0xc, PT ;  /* 0x0000000c0300780c */ /* 0x000fe40003f44270 */
[----:B------:R-:W-:Y:S02]  /*67860*/  ISETP.NE.U32.AND P1, PT, R5, RZ, PT ;  /* 0x000000ff0500720c */ /* 0x000fe40003f25070 */
[----:B------:R-:W-:-:S04]  /*67870*/  SEL R5, RZ, 0x4, !P2 ;  /* 0x00000004ff057807 */ /* 0x000fc80005000000 */
[----:B------:R-:W-:-:S04]  /*67880*/  SEL R5, R5, RZ, !P0 ;  /* 0x000000ff05057207 */ /* 0x000fc80004000000 */
[----:B------:R-:W-:-:S03]  /*67890*/  ISETP.NE.U32.AND P2, PT, R5, RZ, PT ;  /* 0x000000ff0500720c */ /* 0x000fc60003f45070 */
[----:B------:R1:W-:Y:S01]  /*678a0*/  LDGSTS.E [R4+0x62000], [R6.64], P1 ;  /* 0x6200000006047fae */ /* 0x0003e20008921844 */
[-C--:B------:R-:W-:Y:S02]  /*678b0*/  IADD3 R45, P3, R45, R24.reuse, RZ ;  /* 0x000000182d2d7210 */ /* 0x080fe40007f7e0ff */
[----:B------:R-:W-:-:S03]  /*678c0*/  IADD3 R18, P4, R18, R24, RZ ;  /* 0x0000001812127210 */ /* 0x000fc60007f9e0ff */
[----:B-1----:R-:W-:Y:S01]  /*678d0*/  IMAD.MOV.U32 R6, RZ, RZ, R45 ;  /* 0x000000ffff067224 */ /* 0x002fe200078e002d */
[----:B------:R-:W-:Y:S01]  /*678e0*/  STL [R1+0x1d70], R45 ;  /* 0x001d702d01007387 */ /* 0x000fe20000100800 */
[----:B--2---:R-:W-:-:S04]  /*678f0*/  IMAD.X R48, R48, 0x1, R0, P3 ;  /* 0x0000000130307824 */ /* 0x004fc800018e0600 */
[----:B------:R-:W-:Y:S01]  /*67900*/  IMAD.MOV.U32 R7, RZ, RZ, R48 ;  /* 0x000000ffff077224 */ /* 0x000fe200078e0030 */
[----:B------:R-:W-:Y:S01]  /*67910*/  IADD3.X R22, R22, R0, RZ, P4, !PT ;  /* 0x0000000016167210 */ /* 0x000fe200027fe4ff */
[----:B------:R-:W-:Y:S04]  /*67920*/  STL [R1+0x1d6c], R48 ;  /* 0x001d6c3001007387 */ /* 0x000fe80000100800 */
[----:B------:R1:W-:Y:S01]  /*67930*/  LDGSTS.E [R4+0x62200], [R6.64], P1 ;  /* 0x6220000006047fae */ /* 0x0003e20008921844 */
[----:B----4-:R-:W-:-:S03]  /*67940*/  IADD3 R19, P3, R19, R24, RZ ;  /* 0x0000001813137210 */ /* 0x010fc60007f7e0ff */
[----:B------:R-:W-:Y:S02]  /*67950*/  STL [R1+0x2114], R18 ;  /* 0x0021141201007387 */ /* 0x000fe40000100800 */
[----:B---3--:R-:W-:Y:S01]  /*67960*/  IMAD.X R23, R23, 0x1, R0, P3 ;  /* 0x0000000117177824 */ /* 0x008fe200018e0600 */
[----:B------:R-:W-:Y:S01]  /*67970*/  IADD3 R8, P4, R8, R24, RZ ;  /* 0x0000001808087210 */ /* 0x000fe20007f9e0ff */
[----:B-1----:R-:W-:Y:S01]  /*67980*/  IMAD.MOV.U32 R6, RZ, RZ, R18 ;  /* 0x000000ffff067224 */ /* 0x002fe200078e0012 */
[----:B------:R1:W-:Y:S01]  /*67990*/  STL [R1+0x2108], R22 ;  /* 0x0021081601007387 */ /* 0x0003e20000100800 */
[----:B------:R-:W-:Y:S02]  /*679a0*/  IMAD.MOV.U32 R7, RZ, RZ, R22 ;  /* 0x000000ffff077224 */ /* 0x000fe400078e0016 */
[----:B------:R-:W-:-:S03]  /*679b0*/  IMAD.X R44, R44, 0x1, R0, P4 ;  /* 0x000000012c2c7824 */ /* 0x000fc600020e0600 */
[----:B------:R2:W-:Y:S04]  /*679c0*/  LDGSTS.E [R4+0x63000], [R6.64], P2 ;  /* 0x6300000006047fae */ /* 0x0005e80009121844 */
[----:B-1----:R-:W3:Y:S04]  /*679d0*/  LDL.LU R22, [R1+0x1dd0] ;  /* 0x001dd00001167983 */ /* 0x002ee80000300800 */
[----:B------:R-:W4:Y:S04]  /*679e0*/  LDL.LU R18, [R1+0x20fc] ;  /* 0x0020fc0001127983 */ /* 0x000f280000300800 */
[----:B------:R-:W-:Y:S01]  /*679f0*/  STL [R1+0x1d90], R19 ;  /* 0x001d901301007387 */ /* 0x000fe20000100800 */
[----:B--2---:R-:W-:-:S03]  /*67a00*/  IMAD.MOV.U32 R7, RZ, RZ, R23 ;  /* 0x000000ffff077224 */ /* 0x004fc600078e0017 */
[----:B------:R1:W-:Y:S01]  /*67a10*/  STL [R1+0x1d8c], R23 ;  /* 0x001d8c1701007387 */ /* 0x0003e20000100800 */
[----:B------:R-:W-:-:S03]  /*67a20*/  IMAD.MOV.U32 R6, RZ, RZ, R19 ;  /* 0x000000ffff067224 */ /* 0x000fc600078e0013 */
[----:B------:R2:W-:Y:S01]  /*67a30*/  STL [R1+0x210c], R8 ;  /* 0x00210c0801007387 */ /* 0x0005e20000100800 */
[----:B------:R-:W-:-:S03]  /*67a40*/  ISETP.GT.AND P1, PT, R3, 0x10, PT ;  /* 0x000000100300780c */ /* 0x000fc60003f24270 */
[----:B------:R2:W-:Y:S04]  /*67a50*/  LDGSTS.E [R4+0x63200], [R6.64], P2 ;  /* 0x6320000006047fae */ /* 0x0005e80009121844 */
[----:B-1----:R-:W4:Y:S04]  /*67a60*/  LDL.LU R23, [R1+0x1dcc] ;  /* 0x001dcc0001177983 */ /* 0x002f280000300800 */
[----:B------:R-:W-:Y:S04]  /*67a70*/  STL [R1+0x2100], R44 ;  /* 0x0021002c01007387 */ /* 0x000fe80000100800 */
[----:B------:R-:W4:Y:S01]  /*67a80*/  LDL.LU R19, [R1+0x20f0] ;  /* 0x0020f00001137983 */ /* 0x000f220000300800 */
[----:B------:R-:W-:Y:S01]  /*67a90*/  SEL R5, RZ, 0x4, !P1 ;  /* 0x00000004ff057807 */ /* 0x000fe20004800000 */
[----:B--2---:R-:W-:-:S02]  /*67aa0*/  IMAD.MOV.U32 R6, RZ, RZ, R8 ;  /* 0x000000ffff067224 */ /* 0x004fc400078e0008 */
[----:B------:R-:W-:Y:S01]  /*67ab0*/  IMAD.MOV.U32 R7, RZ, RZ, R44 ;  /* 0x000000ffff077224 */ /* 0x000fe200078e002c */
[----:B------:R-:W-:Y:S01]  /*67ac0*/  SEL R5, R5, RZ, !P0 ;  /* 0x000000ff05057207 */ /* 0x000fe20004000000 */
[----:B------:R-:W2:Y:S03]  /*67ad0*/  LDL.LU R45, [R1+0x1df0] ;  /* 0x001df000012d7983 */ /* 0x000ea60000300800 */
[----:B------:R-:W-:Y:S01]  /*67ae0*/  ISETP.NE.U32.AND P1, PT, R5, RZ, PT ;  /* 0x000000ff0500720c */ /* 0x000fe20003f25070 */
[----:B------:R-:W2:Y:S01]  /*67af0*/  LDL.LU R8, [R1+0x20f4] ;  /* 0x0020f40001087983 */ /* 0x000ea20000300800 */
[----:B------:R-:W-:-:S05]  /*67b00*/  IADD3 R11, P3, R11, R24, RZ ;  /* 0x000000180b0b7210 */ /* 0x000fca0007f7e0ff */
[----:B------:R-:W-:-:S06]  /*67b10*/  IMAD.X R40, R40, 0x1, R0, P3 ;  /* 0x0000000128287824 */ /* 0x000fcc00018e0600 */
[----:B------:R1:W-:Y:S01]  /*67b20*/  LDGSTS.E [R4+0x64000], [R6.64], P1 ;  /* 0x6400000006047fae */ /* 0x0003e20008921844 */
[----:B------:R-:W-:-:S03]  /*67b30*/  IADD3 R10, P4, R10, R24, RZ ;  /* 0x000000180a0a7210 */ /* 0x000fc60007f9e0ff */
[----:B------:R1:W-:Y:S01]  /*67b40*/  STL [R1+0x1db0], R11 ;  /* 0x001db00b01007387 */ /* 0x0003e20000100800 */
[----:B------:R-:W-:-:S03]  /*67b50*/  IADD3.X R14, R14, R0, RZ, P4, !PT ;  /* 0x000000000e0e7210 */ /* 0x000fc600027fe4ff */
[----:B------:R-:W-:Y:S01]  /*67b60*/  STL [R1+0x1dac], R40 ;  /* 0x001dac2801007387 */ /* 0x000fe20000100800 */
[----:B-1----:R-:W-:Y:S02]  /*67b70*/  IMAD.MOV.U32 R6, RZ, RZ, R11 ;  /* 0x000000ffff067224 */ /* 0x002fe400078e000b */
[----:B------:R-:W-:Y:S01]  /*67b80*/  IMAD.MOV.U32 R7, RZ, RZ, R40 ;  /* 0x000000ffff077224 */ /* 0x000fe200078e0028 */
[----:B------:R-:W-:Y:S04]  /*67b90*/  STL [R1+0x2104], R10 ;  /* 0x0021040a01007387 */ /* 0x000fe80000100800 */
[----:B------:R-:W2:Y:S04]  /*67ba0*/  LDL.LU R48, [R1+0x1dec] ;  /* 0x001dec0001307983 */ /* 0x000ea80000300800 */
[----:B------:R1:W-:Y:S04]  /*67bb0*/  STL [R1+0x20f8], R14 ;  /* 0x0020f80e01007387 */ /* 0x0003e80000100800 */
[----:B------:R1:W-:Y:S04]  /*67bc0*/  LDGSTS.E [R4+0x64200], [R6.64], P1 ;  /* 0x6420000006047fae */ /* 0x0003e80008921844 */
[----:B------:R-:W2:Y:S01]  /*67bd0*/  LDL.LU R11, [R1+0x20e8] ;  /* 0x0020e800010b7983 */ /* 0x000ea20000300800 */
[----:B-1----:R-:W-:-:S02]  /*67be0*/  IMAD.MOV.U32 R7, RZ, RZ, R14 ;  /* 0x000000ffff077224 */ /* 0x002fc400078e000e */
[----:B------:R-:W-:Y:S01]  /*67bf0*/  IMAD.MOV.U32 R6, RZ, RZ, R10 ;  /* 0x000000ffff067224 */ /* 0x000fe200078e000a */
[----:B------:R-:W2:Y:S04]  /*67c00*/  LDL.LU R14, [R1+0x1e0c] ;  /* 0x001e0c00010e7983 */ /* 0x000ea80000300800 */
[----:B------:R-:W2:Y:S04]  /*67c10*/  LDL.LU R10, [R1+0x1e10] ;  /* 0x001e1000010a7983 */ /* 0x000ea80000300800 */
[----:B------:R-:W2:Y:S04]  /*67c20*/  LDL.LU R44, [R1+0x20e0] ;  /* 0x0020e000012c7983 */ /* 0x000ea80000300800 */
[----:B------:R-:W2:Y:S01]  /*67c30*/  LDL.LU R40, [R1+0x20ec] ;  /* 0x0020ec0001287983 */ /* 0x000ea20000300800 */
[----:B------:R-:W-:-:S04]  /*67c40*/  ISETP.GT.AND P2, PT, R3, 0x14, PT ;  /* 0x000000140300780c */ /* 0x000fc80003f44270 */
[----:B------:R-:W-:-:S04]  /*67c50*/  SEL R5, RZ, 0x4, !P2 ;  /* 0x00000004ff057807 */ /* 0x000fc80005000000 */
[----:B------:R-:W-:-:S04]  /*67c60*/  SEL R5, R5, RZ, !P0 ;  /* 0x000000ff05057207 */ /* 0x000fc80004000000 */
[----:B------:R-:W-:Y:S11]  /*67c70*/  ISETP.NE.U32.AND P2, PT, R5, RZ, PT ;  /* 0x000000ff0500720c */ /* 0x000ff60003f45070 */
[----:B------:R-:W-:Y:S02]  /*67c80*/  @!UPT UIADD3 URZ, URZ, URZ, URZ ;  /* 0x0000003f3f3ff290 */ /* 0x000fe4000fffe03f */
[----:B------:R1:W-:Y:S01]  /*67c90*/  LDGSTS.E [R4+0x65000], [R6.64], P2 ;  /* 0x6500000006047fae */ /* 0x0003e20009121844 */
[-C--:B---3--:R-:W-:Y:S02]  /*67ca0*/  IADD3 R22, P3, R22, R24.reuse, RZ ;  /* 0x0000001816167210 */ /* 0x088fe40007f7e0ff */
[----:B----4-:R-:W-:-:S03]  /*67cb0*/  IADD3 R18, P4, R18, R24, RZ ;  /* 0x0000001812127210 */ /* 0x010fc60007f9e0ff */
[----:B------:R-:W-:Y:S01]  /*67cc0*/  STL [R1+0x1dd0], R22 ;  /* 0x001dd01601007387 */ /* 0x000fe20000100800 */
[----:B-1----:R-:W-:Y:S02]  /*67cd0*/  IMAD.MOV.U32 R6, RZ, RZ, R22 ;  /* 0x000000ffff067224 */ /* 0x002fe400078e0016 */
[----:B------:R-:W-:-:S04]  /*67ce0*/  IMAD.X R23, R23, 0x1, R0, P3 ;  /* 0x0000000117177824 */ /* 0x000fc800018e0600 */
[----:B------:R-:W-:Y:S01]  /*67cf0*/  IMAD.MOV.U32 R7, RZ, RZ, R23 ;  /* 0x000000ffff077224 */ /* 0x000fe200078e0017 */
[----:B------:R1:W-:Y:S01]  /*67d00*/  STL [R1+0x1dcc], R23 ;  /* 0x001dcc1701007387 */ /* 0x0003e20000100800 */
[----:B------:R-:W-:-:S03]  /*67d10*/  IMAD.X R19, R19, 0x1, R0, P4 ;  /* 0x0000000113137824 */ /* 0x000fc600020e0600 */
[----:B------:R-:W-:Y:S04]  /*67d20*/  STL [R1+0x20fc], R18 ;  /* 0x0020fc1201007387 */ /* 0x000fe80000100800 */
[----:B------:R3:W-:Y:S04]  /*67d30*/  STL [R1+0x20f0], R19 ;  /* 0x0020f01301007387 */ /* 0x0007e80000100800 */
[----:B-1----:R-:W4:Y:S04]  /*67d40*/  LDL.LU R23, [R1+0x1e2c] ;  /* 0x001e2c0001177983 */ /* 0x002f280000300800 */
[----:B------:R-:W4:Y:S04]  /*67d50*/  LDL.LU R22, [R1+0x1e30] ;  /* 0x001e300001167983 */ /* 0x000f280000300800 */
[----:B------:R1:W-:Y:S02]  /*67d60*/  LDGSTS.E [R4+0x65200], [R6.64], P2 ;  /* 0x6520000006047fae */ /* 0x0003e40009121844 */
[----:B-1----:R-:W-:-:S02]  /*67d70*/  IMAD.MOV.U32 R7, RZ, RZ, R19 ;  /* 0x000000ffff077224 */ /* 0x002fc400078e0013 */
[----:B------:R-:W-:Y:S01]  /*67d80*/  IMAD.MOV.U32 R6, RZ, RZ, R18 ;  /* 0x000000ffff067224 */ /* 0x000fe200078e0012 */
[----:B---3--:R-:W3:Y:S04]  /*67d90*/  LDL.LU R19, [R1+0x20d8] ;  /* 0x0020d80001137983 */ /* 0x008ee80000300800 */
[----:B------:R-:W3:Y:S01]  /*67da0*/  LDL.LU R18, [R1+0x20e4] ;  /* 0x0020e40001127983 */ /* 0x000ee20000300800 */
[----:B------:R-:W-:-:S04]  /*67db0*/  ISETP.GT.AND P1, PT, R3, 0x18, PT ;  /* 0x000000180300780c */ /* 0x000fc80003f24270 */
[----:B------:R-:W-:-:S04]  /*67dc0*/  SEL R5, RZ, 0x4, !P1 ;  /* 0x00000004ff057807 */ /* 0x000fc80004800000 */
[----:B------:R-:W-:Y:S02]  /*67dd0*/  SEL R5, R5, RZ, !P0 ;  /* 0x000000ff05057207 */ /* 0x000fe40004000000 */
[----:B------:R-:W-:Y:S02]  /*67de0*/  ISETP.GT.AND P2, PT, R3, 0x1c, PT ;  /* 0x0000001c0300780c */ /* 0x000fe40003f44270 */
[----:B------:R-:W-:Y:S02]  /*67df0*/  ISETP.NE.U32.AND P1, PT, R5, RZ, PT ;  /* 0x000000ff0500720c */ /* 0x000fe40003f25070 */
[----:B------:R-:W-:Y:S02]  /*67e00*/  SEL R5, RZ, 0x4, !P2 ;  /* 0x00000004ff057807 */ /* 0x000fe40005000000 */
[----:B--2---:R-:W-:Y:S02]  /*67e10*/  IADD3 R45, P3, R45, R24, RZ ;  /* 0x000000182d2d7210 */ /* 0x004fe40007f7e0ff */
[----:B------:R-:W-:-:S02]  /*67e20*/  SEL R5, R5, RZ, !P0 ;  /* 0x000000ff05057207 */ /* 0x000fc40004000000 */
[----:B------:R-:W-:Y:S01]  /*67e30*/  IADD3 R8, P4, R8, R24, RZ ;  /* 0x0000001808087210 */ /* 0x000fe20007f9e0ff */
[----:B------:R-:W-:Y:S01]  /*67e40*/  IMAD.X R48, R48, 0x1, R0, P3 ;  /* 0x0000000130307824 */ /* 0x000fe200018e0600 */
[----:B------:R-:W-:-:S03]  /*67e50*/  ISETP.NE.U32.AND P2, PT, R5, RZ, PT ;  /* 0x000000ff0500720c */ /* 0x000fc60003f45070 */
[----:B------:R1:W-:Y:S01]  /*67e60*/  LDGSTS.E [R4+0x66000], [R6.64], P1 ;  /* 0x6600000006047fae */ /* 0x0003e20008921844 */
[----:B------:R-:W-:Y:S02]  /*67e70*/  IADD3.X R11, R11, R0, RZ, P4, !PT ;  /* 0x000000000b0b7210 */ /* 0x000fe400027fe4ff */
[-C--:B------:R-:W-:Y:S01]  /*67e80*/  IADD3 R10, P3, R10, R24.reuse, RZ ;  /* 0x000000180a0a7210 */ /* 0x080fe20007f7e0ff */
[----:B------:R-:W-:Y:S01]  /*67e90*/  STL [R1+0x1df0], R45 ;  /* 0x001df02d01007387 */ /* 0x000fe20000100800 */
[----:B-1----:R-:W-:Y:S02]  /*67ea0*/  IMAD.MOV.U32 R6, RZ, RZ, R45 ;  /* 0x000000ffff067224 */ /* 0x002fe400078e002d */
[----:B------:R-:W-:Y:S01]  /*67eb0*/  IMAD.MOV.U32 R7, RZ, RZ, R48 ;  /* 0x000000ffff077224 */ /* 0x000fe200078e0030 */
[----:B------:R-:W-:Y:S01]  /*67ec0*/  STL [R1+0x1dec], R48 ;  /* 0x001dec3001007387 */ /* 0x000fe20000100800 */
[----:B------:R-:W-:Y:S01]  /*67ed0*/  IADD3 R40, P4, R40, R24, RZ ;  /* 0x0000001828287210 */ /* 0x000fe20007f9e0ff */
[----:B------:R-:W-:-:S02]  /*67ee0*/  IMAD.X R14, R14, 0x1, R0, P3 ;  /* 0x000000010e0e7824 */ /* 0x000fc400018e0600 */
[----:B------:R1:W-:Y:S04]  /*67ef0*/  LDGSTS.E [R4+0x66200], [R6.64], P1 ;  /* 0x6620000006047fae */ /* 0x0003e80008921844 */
[----:B------:R-:W-:Y:S04]  /*67f00*/  STL [R1+0x20f4], R8 ;  /* 0x0020f40801007387 */ /* 0x000fe80000100800 */
[----:B------:R2:W-:Y:S01]  /*67f10*/  STL [R1+0x20e8], R11 ;  /* 0x0020e80b01007387 */ /* 0x0005e20000100800 */
[----:B-1----:R-:W-:Y:S02]  /*67f20*/  IMAD.MOV.U32 R6, RZ, RZ, R8 ;  /* 0x000000ffff067224 */ /* 0x002fe400078e0008 */
[----:B------:R-:W-:-:S02]  /*67f30*/  IMAD.MOV.U32 R7, RZ, RZ, R11 ;  /* 0x000000ffff077224 */ /* 0x000fc400078e000b */
[----:B--2---:R-:W3:Y:S01]  /*67f40*/  LDL.LU R11, [R1+0x1e50] ;  /* 0x001e5000010b7983 */ /* 0x004ee20000300800 */
[----:B------:R-:W-:-:S03]  /*67f50*/  IMAD.X R44, R44, 0x1, R0, P4 ;  /* 0x000000012c2c7824 */ /* 0x000fc600020e0600 */
[----:B------:R-:W3:Y:S04]  /*67f60*/  LDL.LU R8, [R1+0x20dc] ;  /* 0x0020dc0001087983 */ /* 0x000ee80000300800 */
[----:B------:R-:W-:Y:S04]  /*67f70*/  STL [R1+0x1e10], R10 ;  /* 0x001e100a01007387 */ /* 0x000fe80000100800 */
[----:B------:R1:W-:Y:S04]  /*67f80*/  LDGSTS.E [R4+0x67000], [R6.64], P2 ;  /* 0x6700000006047fae */ /* 0x0003e80009121844 */
[----:B------:R1:W-:Y:S04]  /*67f90*/  STL [R1+0x1e0c], R14 ;  /* 0x001e0c0e01007387 */ /* 0x0003e80000100800 */
[----:B------:R1:W-:Y:S02]  /*67fa0*/  STL [R1+0x20ec], R40 ;  /* 0x0020ec2801007387 */ /* 0x0003e40000100800 */
[----:B-1----:R-:W-:-:S02]  /*67fb0*/  IMAD.MOV.U32 R7, RZ, RZ, R14 ;  /* 0x000000ffff077224 */ /* 0x002fc400078e000e */
[----:B------:R-:W3:Y:S01]  /*67fc0*/  LDL.LU R14, [R1+0x1e4c] ;  /* 0x001e4c00010e7983 */ /* 0x000ee20000300800 */
[----:B------:R-:W-:-:S03]  /*67fd0*/  IMAD.MOV.U32 R6, RZ, RZ, R10 ;  /* 0x000000ffff067224 */ /* 0x000fc600078e000a */
[----:B------:R1:W-:Y:S04]  /*67fe0*/  STL [R1+0x20e0], R44 ;  /* 0x0020e02c01007387 */ /* 0x0003e80000100800 */
[----:B------:R-:W3:Y:S01]  /*67ff0*/  LDL.LU R10, [R1+0x20d0] ;  /* 0x0020d000010a7983 */ /* 0x000ee20000300800 */
[----:B------:R-:W-:-:S03]  /*68000*/  ISETP.GT.AND P1, PT, R3, 0x20, PT ;  /* 0x000000200300780c */ /* 0x000fc60003f24270 */
[----:B------:R1:W-:Y:S01]  /*68010*/  LDGSTS.E [R4+0x67200], [R6.64], P2 ;  /* 0x6720000006047fae */ /* 0x0003e20009121844 */
[----:B------:R-:W-:-:S03]  /*68020*/  SEL R5, RZ, 0x4, !P1 ;  /* 0x00000004ff057807 */ /* 0x000fc60004800000 */
[----:B------:R-:W3:Y:S01]  /*68030*/  LDL.LU R45, [R1+0x1e70] ;  /* 0x001e7000012d7983 */ /* 0x000ee20000300800 */
[----:B------:R-:W-:-:S04]  /*68040*/  SEL R5, R5, RZ, !P0 ;  /* 0x000000ff05057207 */ /* 0x000fc80004000000 */
[----:B------:R-:W-:Y:S01]  /*68050*/  ISETP.NE.U32.AND P1, PT, R5, RZ, PT ;  /* 0x000000ff0500720c */ /* 0x000fe20003f25070 */
[----:B-1----:R-:W-:Y:S02]  /*68060*/  IMAD.MOV.U32 R6, RZ, RZ, R40 ;  /* 0x000000ffff067224 */ /* 0x002fe400078e0028 */
[----:B------:R-:W-:Y:S01]  /*68070*/  IMAD.MOV.U32 R7, RZ, RZ, R44 ;  /* 0x000000ffff077224 */ /* 0x000fe200078e002c */
[----:B------:R-:W3:Y:S09]  /*68080*/  LDL.LU R40, [R1+0x20d4] ;  /* 0x0020d40001287983 */ /* 0x000ef20000300800 */
[----:B------:R1:W-:Y:S01]  /*68090*/  LDGSTS.E [R4+0x68000], [R6.64], P1 ;  /* 0x6800000006047fae */ /* 0x0003e20008921844 */
[----:B----4-:R-:W-:-:S05]  /*680a0*/  IADD3 R22, P3, R22, R24, RZ ;  /* 0x0000001816167210 */ /* 0x010fca0007f7e0ff */
[----:B------:R-:W-:Y:S01]  /*680b0*/  IMAD.X R23, R23, 0x1, R0, P3 ;  /* 0x0000000117177824 */ /* 0x000fe200018e0600 */
[----:B------:R-:W-:Y:S01]  /*680c0*/  STL [R1+0x1e30], R22 ;  /* 0x001e301601007387 */ /* 0x000fe20000100800 */
[----:B-1----:R-:W-:Y:S02]  /*680d0*/  IMAD.MOV.U32 R6, RZ, RZ, R22 ;  /* 0x000000ffff067224 */ /* 0x002fe400078e0016 */
[----:B------:R-:W-:Y:S01]  /*680e0*/  IMAD.MOV.U32 R7, RZ, RZ, R23 ;  /* 0x000000ffff077224 */ /* 0x000fe200078e0017 */
[----:B------:R1:W-:Y:S04]  /*680f0*/  STL [R1+0x1e2c], R23 ;  /* 0x001e2c1701007387 */ /* 0x0003e80000100800 */
[----:B------:R4:W-:Y:S01]  /*68100*/  LDGSTS.E [R4+0x68200], [R6.64], P1 ;  /* 0x6820000006047fae */ /* 0x0009e20008921844 */
[----:B---3--:R-:W-:-:S04]  /*68110*/  IADD3 R18, P4, R18, R24, RZ ;  /* 0x0000001812127210 */ /* 0x008fc80007f9e0ff */
[----:B------:R-:W-:Y:S01]  /*68120*/  IADD3.X R19, R19, R0, RZ, P4, !PT ;  /* 0x0000000013137210 */ /* 0x000fe200027fe4ff */
[----:B------:R3:W-:Y:S04]  /*68130*/  STL [R1+0x20e4], R18 ;  /* 0x0020e41201007387 */ /* 0x0007e80000100800 */
[----:B------:R-:W2:Y:S01]  /*68140*/  LDL.LU R48, [R1+0x1e6c] ;  /* 0x001e6c0001307983 */ /* 0x000ea20000300800 */
[----:B----4-:R-:W-:-:S03]  /*68150*/  IMAD.MOV.U32 R6, RZ, RZ, R18 ;  /* 0x000000ffff067224 */ /* 0x010fc600078e0012 */
[----:B------:R4:W-:Y:S04]  /*68160*/  STL [R1+0x20d8], R19 ;  /* 0x0020d81301007387 */ /* 0x0009e80000100800 */
[----:B------:R-:W2:Y:S04]  /*68170*/  LDL.LU R44, [R1+0x20c8] ;  /* 0x0020c800012c7983 */ /* 0x000ea80000300800 */
[----:B-1----:R-:W2:Y:S01]  /*68180*/  LDL.LU R23, [R1+0x1e8c] ;  /* 0x001e8c0001177983 */ /* 0x002ea20000300800 */
[----:B------:R-:W-:-:S03]  /*68190*/  IMAD.MOV.U32 R7, RZ, RZ, R19 ;  /* 0x000000ffff077224 */ /* 0x000fc600078e0013 */
[----:B---3--:R-:W3:Y:S04]  /*681a0*/  LDL.LU R18, [R1+0x1e90] ;  /* 0x001e900001127983 */ /* 0x008ee80000300800 */
[----:B------:R-:W3:Y:S04]  /*681b0*/  LDL.LU R22, [R1+0x20c0] ;  /* 0x0020c00001167983 */ /* 0x000ee80000300800 */
[----:B----4-:R-:W4:Y:S01]  /*681c0*/  LDL.LU R19, [R1+0x20cc] ;  /* 0x0020cc0001137983 */ /* 0x010f220000300800 */
[----:B------:R-:W-:-:S04]  /*681d0*/  ISETP.GT.AND P2, PT, R3, 0x24, PT ;  /* 0x000000240300780c */ /* 0x000fc80003f44270 */
[----:B------:R-:W-:-:S04]  /*681e0*/  SEL R5, RZ, 0x4, !P2 ;  /* 0x00000004ff057807 */ /* 0x000fc80005000000 */
[----:B------:R-:W-:-:S04]  /*681f0*/  SEL R5, R5, RZ, !P0 ;  /* 0x000000ff05057207 */ /* 0x000fc80004000000 */
[----:B------:R-:W-:Y:S11]  /*68200*/  ISETP.NE.U32.AND P2, PT, R5, RZ, PT ;  /* 0x000000ff0500720c */ /* 0x000ff60003f45070 */
[----:B------:R-:W-:Y:S02]  /*68210*/  @!UPT UIADD3 URZ, URZ, URZ, URZ ;  /* 0x0000003f3f3ff290 */ /* 0x000fe4000fffe03f */
[----:B------:R1:W-:Y:S01]  /*68220*/  LDGSTS.E [R4+0x69000], [R6.64], P2 ;  /* 0x6900000006047fae */ /* 0x0003e20009121844 */
[-C--:B------:R-:W-:Y:S02]  /*68230*/  IADD3 R11, P3, R11, R24.reuse, RZ ;  /* 0x000000180b0b7210 */ /* 0x080fe40007f7e0ff */
[----:B------:R-:W-:-:S03]  /*68240*/  IADD3 R8, P4, R8, R24, RZ ;  /* 0x0000001808087210 */ /* 0x000fc60007f9e0ff */
[----:B------:R-:W-:Y:S01]  /*68250*/  STL [R1+0x1e50], R11 ;  /* 0x001e500b01007387 */ /* 0x000fe20000100800 */
[----:B-1----:R-:W-:Y:S02]  /*68260*/  IMAD.MOV.U32 R6, RZ, RZ, R11 ;  /* 0x000000ffff067224 */ /* 0x002fe400078e000b */
[----:B------:R-:W-:-:S04]  /*68270*/  IMAD.X R14, R14, 0x1, R0, P3 ;  /* 0x000000010e0e7824 */ /* 0x000fc800018e0600 */
[----:B------:R-:W-:Y:S01]  /*68280*/  IMAD.MOV.U32 R7, RZ, RZ, R14 ;  /* 0x000000ffff077224 */ /* 0x000fe200078e000e */
[----:B------:R1:W-:Y:S01]  /*68290*/  STL [R1+0x1e4c], R14 ;  /* 0x001e4c0e01007387 */ /* 0x0003e20000100800 */
[----:B------:R-:W-:-:S03]  /*682a0*/  IMAD.X R10, R10, 0x1, R0, P4 ;  /* 0x000000010a0a7824 */ /* 0x000fc600020e0600 */
[----:B------:R1:W-:Y:S04]  /*682b0*/  STL [R1+0x20dc], R8 ;  /* 0x0020dc0801007387 */ /* 0x0003e80000100800 */
[----:B------:R1:W-:Y:S04]  /*682c0*/  LDGSTS.E [R4+0x69200], [R6.64], P2 ;  /* 0x6920000006047fae */ /* 0x0003e80009121844 */
[----:B------:R1:W-:Y:S04]  /*682d0*/  STL [R1+0x20d0], R10 ;  /* 0x0020d00a01007387 */ /* 0x0003e80000100800 */
[----:B-1----:R-:W4:Y:S01]  /*682e0*/  LDL.LU R14, [R1+0x1eac] ;  /* 0x001eac00010e7983 */ /* 0x002f220000300800 */
[----:B------:R-:W-:-:S03]  /*682f0*/  IMAD.MOV.U32 R6, RZ, RZ, R8 ;  /* 0x000000ffff067224 */ /* 0x000fc600078e0008 */
[----:B------:R-:W4:Y:S01]  /*68300*/  LDL.LU R8, [R1+0x1eb0] ;  /* 0x001eb00001087983 */ /* 0x000f220000300800 */
[----:B------:R-:W-:-:S03]  /*68310*/  IMAD.MOV.U32 R7, RZ, RZ, R10 ;  /* 0x000000ffff077224 */ /* 0x000fc600078e000a */
[----:B------:R-:W4:Y:S04]  /*68320*/  LDL.LU R11, [R1+0x20b8] ;  /* 0x0020b800010b7983 */ /* 0x000f280000300800 */
[----:B------:R-:W4:Y:S01]  /*68330*/  LDL.LU R10, [R1+0x20c4] ;  /* 0x0020c400010a7983 */ /* 0x000f220000300800 */
[----:B------:R-:W-:-:S04]  /*68340*/  ISETP.GT.AND P1, PT, R3, 0x28, PT ;  /* 0x000000280300780c */ /* 0x000fc80003f24270 */
[----:B------:R-:W-:-:S04]  /*68350*/  SEL R5, RZ, 0x4, !P1 ;  /* 0x00000004ff057807 */ /* 0x000fc80004800000 */
[----:B------:R-:W-:Y:S02]  /*68360*/  SEL R5, R5, RZ, !P0 ;  /* 0x000000ff05057207 */ /* 0x000fe40004000000 */
[----:B------:R-:W-:Y:S02]  /*68370*/  ISETP.GT.AND P2, PT, R3, 0x2c, PT ;  /* 0x0000002c0300780c */ /* 0x000fe40003f44270 */
[----:B------:R-:W-:Y:S02]  /*68380*/  ISETP.NE.U32.AND P1, PT, R5, RZ, PT ;  /* 0x000000ff0500720c */ /* 0x000fe40003f25070 */
[----:B------:R-:W-:Y:S02]  /*68390*/  SEL R5, RZ, 0x4, !P2 ;  /* 0x00000004ff057807 */ /* 0x000fe40005000000 */
[----:B------:R-:W-:Y:S02]  /*683a0*/  IADD3 R45, P3, R45, R24, RZ ;  /* 0x000000182d2d7210 */ /* 0x000fe40007f7e0ff */
[----:B------:R-:W-:-:S02]  /*683b0*/  SEL R5, R5, RZ, !P0 ;  /* 0x000000ff05057207 */ /* 0x000fc40004000000 */
[----:B------:R-:W-:Y:S02]  /*683c0*/  IADD3 R40, P4, R40, R24, RZ ;  /* 0x0000001828287210 */ /* 0x000fe40007f9e0ff */
[----:B------:R-:W-:-:S03]  /*683d0*/  ISETP.NE.U32.AND P2, PT, R5, RZ, PT ;  /* 0x000000ff0500720c */ /* 0x000fc60003f45070 */
[----:B------:R1:W-:Y:S04]  /*683e0*/  LDGSTS.E [R4+0x6a000], [R6.64], P1 ;  /* 0x6a00000006047fae */ /* 0x0003e80008921844 */
[----:B------:R-:W-:Y:S01]  /*683f0*/  STL [R1+0x1e70], R45 ;  /* 0x001e702d01007387 */ /* 0x000fe20000100800 */
[----:B-1----:R-:W-:Y:S02]  /*68400*/  IMAD.MOV.U32 R6, RZ, RZ, R45 ;  /* 0x000000ffff067224 */ /* 0x002fe400078e002d */
[----:B--2---:R-:W-:-:S04]  /*68410*/  IMAD.X R48, R48, 0x1, R0, P3 ;  /* 0x0000000130307824 */ /* 0x004fc800018e0600 */
[----:B------:R-:W-:Y:S01]  /*68420*/  IMAD.MOV.U32 R7, RZ, RZ, R48 ;  /* 0x000000ffff077224 */ /* 0x000fe200078e0030 */
[----:B------:R-:W-:-:S04]  /*68430*/  IADD3.X R44, R44, R0, RZ, P4, !PT ;  /* 0x000000002c2c7210 */ /* 0x000fc800027fe4ff */
[----:B------:R1:W-:Y:S01]  /*68440*/  LDGSTS.E [R4+0x6a200], [R6.64], P1 ;  /* 0x6a20000006047fae */ /* 0x0003e20008921844 */
[----:B---3--:R-:W-:-:S03]  /*68450*/  IADD3 R18, P3, R18, R24, RZ ;  /* 0x0000001812127210 */ /* 0x008fc60007f7e0ff */
[----:B------:R-:W-:Y:S01]  /*68460*/  STL [R1+0x1e6c], R48 ;  /* 0x001e6c3001007387 */ /* 0x000fe20000100800 */
[----:B-1----:R-:W-:Y:S02]  /*68470*/  IMAD.MOV.U32 R6, RZ, RZ, R40 ;  /* 0x000000ffff067224 */ /* 0x002fe400078e0028 */
[----:B------:R-:W-:Y:S01]  /*68480*/  IMAD.MOV.U32 R7, RZ, RZ, R44 ;  /* 0x000000ffff077224 */ /* 0x000fe200078e002c */
[----:B----4-:R-:W-:Y:S01]  /*68490*/  IADD3 R19, P4, R19, R24, RZ ;  /* 0x0000001813137210 */ /* 0x010fe20007f9e0ff */
[--C-:B------:R-:W-:Y:S01]  /*684a0*/  IMAD.X R23, R23, 0x1, R0.reuse, P3 ;  /* 0x0000000117177824 */ /* 0x100fe200018e0600 */
[----:B------:R-:W-:Y:S03]  /*684b0*/  STL [R1+0x20d4], R40 ;  /* 0x0020d42801007387 */ /* 0x000fe60000100800 */
[----:B------:R-:W-:Y:S01]  /*684c0*/  IMAD.X R22, R22, 0x1, R0, P4 ;  /* 0x0000000116167824 */ /* 0x000fe200020e0600 */
[----:B------:R-:W-:Y:S04]  /*684d0*/  STL [R1+0x20c8], R44 ;  /* 0x0020c82c01007387 */ /* 0x000fe80000100800 */
[----:B------:R-:W-:Y:S04]  /*684e0*/  STL [R1+0x1e90], R18 ;  /* 0x001e901201007387 */ /* 0x000fe80000100800 */
[----:B------:R1:W-:Y:S04]  /*684f0*/  LDGSTS.E [R4+0x6b000], [R6.64], P2 ;  /* 0x6b00000006047fae */ /* 0x0003e80009121844 */
[----:B------:R2:W-:Y:S04]  /*68500*/  STL [R1+0x1e8c], R23 ;  /* 0x001e8c1701007387 */ /* 0x0005e80000100800 */
[----:B------:R-:W-:Y:S01]  /*68510*/  STL [R1+0x20cc], R19 ;  /* 0x0020cc1301007387 */ /* 0x000fe20000100800 */
[----:B-1----:R-:W-:-:S03]  /*68520*/  IMAD.MOV.U32 R7, RZ, RZ, R23 ;  /* 0x000000ffff077224 */ /* 0x002fc600078e0017 */
[----:B--2---:R-:W2:Y:S01]  /*68530*/  LDL.LU R23, [R1+0x1ed0] ;  /* 0x001ed00001177983 */ /* 0x004ea20000300800 */
[----:B------:R-:W-:-:S03]  /*68540*/  IMAD.MOV.U32 R6, RZ, RZ, R18 ;  /* 0x000000ffff067224 */ /* 0x000fc600078e0012 */
[----:B------:R1:W-:Y:S04]  /*68550*/  STL [R1+0x20c0], R22 ;  /* 0x0020c01601007387 */ /* 0x0003e80000100800 */
[----:B------:R-:W3:Y:S04]  /*68560*/  LDL.LU R18, [R1+0x20bc] ;  /* 0x0020bc0001127983 */ /* 0x000ee80000300800 */
[----:B------:R-:W4:Y:S04]  /*68570*/  LDL.LU R40, [R1+0x1ecc] ;  /* 0x001ecc0001287983 */ /* 0x000f280000300800 */
[----:B------:R1:W-:Y:S02]  /*68580*/  LDGSTS.E [R4+0x6b200], [R6.64], P2 ;  /* 0x6b20000006047fae */ /* 0x0003e40009121844 */
[----:B-1----:R-:W-:-:S02]  /*68590*/  IMAD.MOV.U32 R7, RZ, RZ, R22 ;  /* 0x000000ffff077224 */ /* 0x002fc400078e0016 */
[----:B------:R-:W4:Y:S01]  /*685a0*/  LDL.LU R22, [R1+0x20b0] ;  /* 0x0020b00001167983 */ /* 0x000f220000300800 */
[----:B------:R-:W-:-:S04]  /*685b0*/  ISETP.GT.AND P1, PT, R3, 0x30, PT ;  /* 0x000000300300780c */ /* 0x000fc80003f24270 */
[----:B------:R-:W-:-:S04]  /*685c0*/  SEL R5, RZ, 0x4, !P1 ;  /* 0x00000004ff057807 */ /* 0x000fc80004800000 */
[----:B------:R-:W-:-:S04]  /*685d0*/  SEL R5, R5, RZ, !P0 ;  /* 0x000000ff05057207 */ /* 0x000fc80004000000 */
[----:B------:R-:W-:Y:S01]  /*685e0*/  ISETP.NE.U32.AND P1, PT, R5, RZ, PT ;  /* 0x000000ff0500720c */ /* 0x000fe20003f25070 */
[----:B------:R-:W-:Y:S01]  /*685f0*/  IMAD.MOV.U32 R6, RZ, RZ, R19 ;  /* 0x000000ffff067224 */ /* 0x000fe200078e0013 */
[----:B------:R-:W-:-:S11]  /*68600*/  IADD3 R8, P3, R8, R24, RZ ;  /* 0x0000001808087210 */ /* 0x000fd60007f7e0ff */
[----:B------:R1:W-:Y:S01]  /*68610*/  LDGSTS.E [R4+0x6c000], [R6.64], P1 ;  /* 0x6c00000006047fae */ /* 0x0003e20008921844 */
[----:B------:R-:W-:Y:S01]  /*68620*/  IMAD.X R14, R14, 0x1, R0, P3 ;  /* 0x000000010e0e7824 */ /* 0x000fe200018e0600 */
[----:B------:R-:W-:Y:S02]  /*68630*/  IADD3 R10, P4, R10, R24, RZ ;  /* 0x000000180a0a7210 */ /* 0x000fe40007f9e0ff */
[----:B------:R1:W-:Y:S02]  /*68640*/  STL [R1+0x1eb0], R8 ;  /* 0x001eb00801007387 */ /* 0x0003e40000100800 */
[----:B------:R-:W-:Y:S02]  /*68650*/  IADD3.X R11, R11, R0, RZ, P4, !PT ;  /* 0x000000000b0b7210 */ /* 0x000fe400027fe4ff */
[----:B------:R1:W-:Y:S02]  /*68660*/  STL [R1+0x1eac], R14 ;  /* 0x001eac0e01007387 */ /* 0x0003e40000100800 */
[----:B-1----:R-:W-:-:S02]  /*68670*/  IMAD.MOV.U32 R6, RZ, RZ, R8 ;  /* 0x000000ffff067224 */ /* 0x002fc400078e0008 */
[----:B------:R-:W-:Y:S04]  /*68680*/  STL [R1+0x20c4], R10 ;  /* 0x0020c40a01007387 */ /* 0x000fe80000100800 */
[----:B------:R-:W4:Y:S04]  /*68690*/  LDL.LU R8, [R1+0x1ef0] ;  /* 0x001ef00001087983 */ /* 0x000f280000300800 */
[----:B------:R1:W-:Y:S04]  /*686a0*/  STL [R1+0x20b8], R11 ;  /* 0x0020b80b01007387 */ /* 0x0003e80000100800 */
        /* <DEDUP_REMOVED lines=8> */
[----:B------:R1:W-:Y:S02]  /*68730*/  LDGSTS.E [R4+0x6c200], [R6.64], P1 ;  /* 0x6c20000006047fae */ /* 0x0003e40008921844 */
[----:B-1----:R-:W-:-:S02]  /*68740*/  IMAD.MOV.U32 R7, RZ, RZ, R11 ;  /* 0x000000ffff077224 */ /* 0x002fc400078e000b */
[----:B------:R-:W-:Y:S01]  /*68750*/  IMAD.MOV.U32 R6, RZ, RZ, R10 ;  /* 0x000000ffff067224 */ /* 0x000fe200078e000a */
[----:B------:R-:W4:Y:S04]  /*68760*/  LDL.LU R11, [R1+0x1f0c] ;  /* 0x001f0c00010b7983 */ /* 0x000f280000300800 */
[----:B------:R-:W4:Y:S01]  /*68770*/  LDL.LU R10, [R1+0x1f10] ;  /* 0x001f1000010a7983 */ /* 0x000f220000300800 */
[----:B------:R-:W-:-:S04]  /*68780*/  ISETP.GT.AND P2, PT, R3, 0x34, PT ;  /* 0x000000340300780c */ /* 0x000fc80003f44270 */
[----:B------:R-:W-:-:S04]  /*68790*/  SEL R5, RZ, 0x4, !P2 ;  /* 0x00000004ff057807 */ /* 0x000fc80005000000 */
[----:B------:R-:W-:-:S04]  /*687a0*/  SEL R5, R5, RZ, !P0 ;  /* 0x000000ff05057207 */ /* 0x000fc80004000000 */
[----:B------:R-:W-:Y:S11]  /*687b0*/  ISETP.NE.U32.AND P2, PT, R5, RZ, PT ;  /* 0x000000ff0500720c */ /* 0x000ff60003f45070 */
[----:B------:R-:W-:Y:S02]  /*687c0*/  @!UPT UIADD3 URZ, URZ, URZ, URZ ;  /* 0x0000003f3f3ff290 */ /* 0x000fe4000fffe03f */
[----:B------:R1:W-:Y:S01]  /*687d0*/  LDGSTS.E [R4+0x6d000], [R6.64], P2 ;  /* 0x6d00000006047fae */ /* 0x0003e20009121844 */
[-C--:B--2---:R-:W-:Y:S02]  /*687e0*/  IADD3 R23, P3, R23, R24.reuse, RZ ;  /* 0x0000001817177210 */ /* 0x084fe40007f7e0ff */
[----:B---3--:R-:W-:-:S03]  /*687f0*/  IADD3 R18, P4, R18, R24, RZ ;  /* 0x0000001812127210 */ /* 0x008fc60007f9e0ff */
[--C-:B----4-:R-:W-:Y:S01]  /*68800*/  IMAD.X R40, R40, 0x1, R0.reuse, P3 ;  /* 0x0000000128287824 */ /* 0x110fe200018e0600 */
[----:B------:R-:W-:Y:S04]  /*68810*/  STL [R1+0x1ed0], R23 ;  /* 0x001ed01701007387 */ /* 0x000fe80000100800 */
[----:B------:R2:W-:Y:S04]  /*68820*/  STL [R1+0x1ecc], R40 ;  /* 0x001ecc2801007387 */ /* 0x0005e80000100800 */
[----:B------:R3:W-:Y:S04]  /*68830*/  STL [R1+0x20bc], R18 ;  /* 0x0020bc1201007387 */ /* 0x0007e80000100800 */
[----:B------:R-:W4:Y:S01]  /*68840*/  LDL.LU R248, [R1+0x13c0] ;  /* 0x0013c00001f87983 */ /* 0x000f220000300800 */
[----:B------:R-:W-:-:S05]  /*68850*/  IMAD.X R22, R22, 0x1, R0, P4 ;  /* 0x0000000116167824 */ /* 0x000fca00020e0600 */
[----:B------:R1:W-:Y:S04]  /*68860*/  STL [R1+0x20b0], R22 ;  /* 0x0020b01601007387 */ /* 0x0003e80000100800 */
[----:B------:R-:W4:Y:S04]  /*68870*/  LDL.LU R249, [R1+0x13c4] ;  /* 0x0013c40001f97983 */ /* 0x000f280000300800 */
[----:B------:R-:W4:Y:S04]  /*68880*/  LDL.LU R250, [R1+0x13c8] ;  /* 0x0013c80001fa7983 */ /* 0x000f280000300800 */
[----:B------:R-:W4:Y:S01]  /*68890*/  LDL.LU R251, [R1+0x13cc] ;  /* 0x0013cc0001fb7983 */ /* 0x000f220000300800 */
[----:B-1----:R-:W-:-:S02]  /*688a0*/  IMAD.MOV.U32 R6, RZ, RZ, R23 ;  /* 0x000000ffff067224 */ /* 0x002fc400078e0017 */
[----:B------:R-:W-:Y:S02]  /*688b0*/  IMAD.MOV.U32 R7, RZ, RZ, R40 ;  /* 0x000000ffff077224 */ /* 0x000fe400078e0028 */
[----:B--2---:R-:W2:Y:S04]  /*688c0*/  LDL.LU R40, [R1+0x20a0] ;  /* 0x0020a00001287983 */ /* 0x004ea80000300800 */
[----:B------:R1:W-:Y:S02]  /*688d0*/  LDGSTS.E [R4+0x6d200], [R6.64], P2 ;  /* 0x6d20000006047fae */ /* 0x0003e40009121844 */
[----:B-1----:R-:W-:Y:S02]  /*688e0*/  IMAD.MOV.U32 R6, RZ, RZ, R18 ;  /* 0x000000ffff067224 */ /* 0x002fe400078e0012 */
[----:B---3--:R-:W3:Y:S01]  /*688f0*/  LDL.LU R18, [R1+0x20a8] ;  /* 0x0020a80001127983 */ /* 0x008ee20000300800 */
[----:B------:R-:W-:-:S04]  /*68900*/  ISETP.GT.AND P1, PT, R3, 0x38, PT ;  /* 0x000000380300780c */ /* 0x000fc80003f24270 */
[----:B------:R-:W-:-:S04]  /*68910*/  SEL R5, RZ, 0x4, !P1 ;  /* 0x00000004ff057807 */ /* 0x000fc80004800000 */
[----:B------:R-:W-:-:S04]  /*68920*/  SEL R5, R5, RZ, !P0 ;  /* 0x000000ff05057207 */ /* 0x000fc80004000000 */
[----:B------:R-:W-:Y:S02]  /*68930*/  ISETP.NE.U32.AND P1, PT, R5, RZ, PT ;  /* 0x000000ff0500720c */ /* 0x000fe40003f25070 */
[----:B------:R-:W-:Y:S01]  /*68940*/  IADD3 R8, P3, R8, R24, RZ ;  /* 0x0000001808087210 */ /* 0x000fe20007f7e0ff */
[----:B------:R-:W-:Y:S01]  /*68950*/  IMAD.MOV.U32 R7, RZ, RZ, R22 ;  /* 0x000000ffff077224 */ /* 0x000fe200078e0016 */
[----:B------:R-:W-:-:S03]  /*68960*/  ISETP.GT.AND P2, PT, R3, 0x3c, PT ;  /* 0x0000003c0300780c */ /* 0x000fc60003f44270 */
[----:B------:R-:W-:Y:S01]  /*68970*/  IMAD.X R19, R19, 0x1, R0, P3 ;  /* 0x0000000113137824 */ /* 0x000fe200018e0600 */
[----:B------:R-:W-:-:S05]  /*68980*/  SEL R5, RZ, 0x4, !P2 ;  /* 0x00000004ff057807 */ /* 0x000fca0005000000 */
[----:B------:R1:W-:Y:S01]  /*68990*/  LDGSTS.E [R4+0x6e000], [R6.64], P1 ;  /* 0x6e00000006047fae */ /* 0x0003e20008921844 */
[----:B------:R-:W-:-:S04]  /*689a0*/  SEL R5, R5, RZ, !P0 ;  /* 0x000000ff05057207 */ /* 0x000fc80004000000 */
[----:B------:R-:W-:Y:S02]  /*689b0*/  ISETP.NE.U32.AND P2, PT, R5, RZ, PT ;  /* 0x000000ff0500720c */ /* 0x000fe40003f45070 */
[----:B-1----:R-:W-:Y:S01]  /*689c0*/  MOV R6, R8 ;  /* 0x0000000800067202 */ /* 0x002fe20000000f00 */
[----:B------:R-:W-:-:S05]  /*689d0*/  IMAD.MOV.U32 R7, RZ, RZ, R19 ;  /* 0x000000ffff077224 */ /* 0x000fca00078e0013 */
[----:B------:R1:W-:Y:S01]  /*689e0*/  LDGSTS.E [R4+0x6e200], [R6.64], P1 ;  /* 0x6e20000006047fae */ /* 0x0003e20008921844 */
[----:B------:R-:W-:-:S05]  /*689f0*/  IADD3 R14, P1, R14, R24, RZ ;  /* 0x000000180e0e7210 */ /* 0x000fca0007f3e0ff */
[----:B------:R-:W-:Y:S02]  /*68a00*/  IMAD.X R44, R44, 0x1, R0, P1 ;  /* 0x000000012c2c7824 */ /* 0x000fe400008e0600 */
[----:B-1----:R-:W-:Y:S02]  /*68a10*/  IMAD.MOV.U32 R6, RZ, RZ, R14 ;  /* 0x000000ffff067224 */ /* 0x002fe400078e000e */
[----:B------:R-:W-:Y:S01]  /*68a20*/  IMAD.MOV.U32 R7, RZ, RZ, R44 ;  /* 0x000000ffff077224 */ /* 0x000fe200078e002c */
[----:B------:R-:W-:-:S04]  /*68a30*/  IADD3 R10, P3, R10, R24, RZ ;  /* 0x000000180a0a7210 */ /* 0x000fc80007f7e0ff */
[----:B------:R1:W-:Y:S01]  /*68a40*/  LDGSTS.E [R4+0x6f000], [R6.64], P2 ;  /* 0x6f00000006047fae */ /* 0x0003e20009121844 */
[----:B------:R-:W-:Y:S02]  /*68a50*/  IMAD.X R11, R11, 0x1, R0, P3 ;  /* 0x000000010b0b7824 */ /* 0x000fe400018e0600 */
[----:B-1----:R-:W-:Y:S02]  /*68a60*/  IMAD.MOV.U32 R6, RZ, RZ, R10 ;  /* 0x000000ffff067224 */ /* 0x002fe400078e000a */
[----:B------:R-:W-:-:S05]  /*68a70*/  IMAD.MOV.U32 R7, RZ, RZ, R11 ;  /* 0x000000ffff077224 */ /* 0x000fca00078e000b */
[----:B------:R1:W-:Y:S02]  /*68a80*/  LDGSTS.E [R4+0x6f200], [R6.64], P2 ;  /* 0x6f20000006047fae */ /* 0x0003e40009121844 */
[----:B-1----:R-:W-:Y:S02]  /*68a90*/  HMMA.1688.F32.TF32 R4, R232, R26, R244 ;  /* 0x0000001ae804723c */ /* 0x002fe400000810f4 */
[----:B------:R-:W-:Y:S04]  /*68aa0*/  STL [R1+0x1ef0], R8 ;  /* 0x001ef00801007387 */ /* 0x000fe80000100800 */
[----:B------:R1:W-:Y:S04]  /*68ab0*/  STL [R1+0x1eec], R19 ;  /* 0x001eec1301007387 */ /* 0x0003e80000100800 */
[----:B------:R-:W2:Y:S04]  /*68ac0*/  LDL.LU R23, [R1+0x1944] ;  /* 0x0019440001177983 */ /* 0x000ea80000300800 */
[----:B------:R-:W2:Y:S01]  /*68ad0*/  LDL.LU R22, [R1+0x1d38] ;  /* 0x001d380001167983 */ /* 0x000ea20000300800 */
[----:B------:R-:W-:-:S03]  /*68ae0*/  ISETP.GT.AND P1, PT, R3, 0x1, PT ;  /* 0x000000010300780c */ /* 0x000fc60003f24270 */
[----:B-1----:R-:W2:Y:S04]  /*68af0*/  LDL.LU R19, [R1+0x2098] ;  /* 0x0020980001137983 */ /* 0x002ea80000300800 */
[----:B------:R-:W2:Y:S04]  /*68b00*/  LDL.LU R8, [R1+0x20a4] ;  /* 0x0020a40001087983 */ /* 0x000ea80000300800 */
[----:B------:R1:W-:Y:S04]  /*68b10*/  STL [R1+0x20b4], R14 ;  /* 0x0020b40e01007387 */ /* 0x0003e80000100800 */
[----:B------:R-:W-:Y:S04]  /*68b20*/  STL [R1+0x20ac], R44 ;  /* 0x0020ac2c01007387 */ /* 0x000fe80000100800 */
[----:B------:R-:W-:Y:S04]  /*68b30*/  STL [R1+0x1f10], R10 ;  /* 0x001f100a01007387 */ /* 0x000fe80000100800 */
[----:B------:R-:W-:Y:S04]  /*68b40*/  STL [R1+0x1f0c], R11 ;  /* 0x001f0c0b01007387 */ /* 0x000fe80000100800 */
[----:B------:R1:W-:Y:S04]  /*68b50*/  STL.64 [R1+0xd40], R4 ;  /* 0x000d400401007387 */ /* 0x0003e80000100a00 */
[----:B------:R4:W-:Y:S01]  /*68b60*/  STL.64 [R1+0xd48], R6 ;  /* 0x000d480601007387 */ /* 0x0009e20000100a00 */
[----:B------:R-:W-:-:S03]  /*68b70*/  LOP3.LUT R41, R41, 0x7f, RZ, 0xc0, !PT ;  /* 0x0000007f29297812 */ /* 0x000fc600078ec0ff */
[----:B-1----:R-:W2:Y:S01]  /*68b80*/  LDL.LU R14, [R1+0x1d58] ;  /* 0x001d5800010e7983 */ /* 0x002ea20000300800 */
[----:B------:R-:W-:-:S04]  /*68b90*/  SEL R4, RZ, 0x4, !P1 ;  /* 0x00000004ff047807 */ /* 0x000fc80004800000 */
[----:B------:R-:W-:-:S04]  /*68ba0*/  SEL R4, R4, RZ, !P0 ;  /* 0x000000ff04047207 */ /* 0x000fc80004000000 */
[----:B------:R-:W-:Y:S01]  /*68bb0*/  ISETP.NE.U32.AND P2, PT, R4, RZ, PT ;  /* 0x000000ff0400720c */ /* 0x000fe20003f45070 */
[----:B------:R-:W-:-:S05]  /*68bc0*/  IMAD.SHL.U32 R41, R41, 0x4, RZ ;  /* 0x0000000429297824 */ /* 0x000fca00078e00ff */
[----:B------:R-:W-:Y:S01]  /*68bd0*/  LOP3.LUT R11, R41, 0x20, RZ, 0x3c, !PT ;  /* 0x00000020290b7812 */ /* 0x000fe200078e3cff */
[----:B----4-:R-:W-:Y:S01]  /*68be0*/  HMMA.1688.F32.TF32 R4, R232, R30, R248 ;  /* 0x0000001ee804723c */ /* 0x010fe200000810f8 */
[----:B---3--:R-:W-:Y:S11]  /*68bf0*/  IADD3 R18, P1, R18, R24, RZ ;  /* 0x0000001812127210 */ /* 0x008ff60007f3e0ff */
[----:B------:R-:W-:Y:S11]  /*68c00*/  @!UPT UIADD3 URZ, URZ, URZ, URZ ;  /* 0x0000003f3f3ff290 */ /* 0x000ff6000fffe03f */
[----:B------:R1:W-:Y:S04]  /*68c10*/  STL.64 [R1+0xd30], R4 ;  /* 0x000d300401007387 */ /* 0x0003e80000100a00 */
[----:B------:R3:W-:Y:S01]  /*68c20*/  STL.64 [R1+0xd38], R6 ;  /* 0x000d380601007387 */ /* 0x0007e20000100a00 */
[----:B--2---:R-:W-:-:S03]  /*68c30*/  IMAD.X R40, R40, 0x1, R0, P1 ;  /* 0x0000000128287824 */ /* 0x004fc600008e0600 */
[----:B------:R-:W2:Y:S04]  /*68c40*/  LDL.LU R10, [R1+0x209c] ;  /* 0x00209c00010a7983 */ /* 0x000ea80000300800 */
[----:B------:R-:W4:Y:S01]  /*68c50*/  LDL.LU R26, [R1+0x1d54] ;  /* 0x001d5400011a7983 */ /* 0x000f220000300800 */
[----:B-1----:R-:W-:-:S03]  /*68c60*/  IMAD R4, R175, 0x10000, R11 ;  /* 0x00010000af047824 */ /* 0x002fc600078e020b */
[----:B------:R1:W-:Y:S04]  /*68c70*/  STL [R1+0x20a8], R18 ;  /* 0x0020a81201007387 */ /* 0x0003e80000100800 */
[----:B------:R-:W-:Y:S04]  /*68c80*/  STL [R1+0x20a0], R40 ;  /* 0x0020a02801007387 */ /* 0x000fe80000100800 */
[----:B------:R-:W4:Y:S01]  /*68c90*/  LDL.LU R11, [R1+0x2090] ;  /* 0x00209000010b7983 */ /* 0x000f220000300800 */
[----:B---3--:R-:W-:Y:S01]  /*68ca0*/  IMAD.MOV.U32 R6, RZ, RZ, R18 ;  /* 0x000000ffff067224 */ /* 0x008fe200078e0012 */
[----:B------:R-:W-:-:S02]  /*68cb0*/  MOV R7, R40 ;  /* 0x0000002800077202 */ /* 0x000fc40000000f00 */
[----:B------:R-:W-:Y:S01]  /*68cc0*/  ISETP.GT.AND P1, PT, R3, 0x5, PT ;  /* 0x000000050300780c */ /* 0x000fe20003f24270 */
[----:B------:R-:W4:Y:S04]  /*68cd0*/  LDL.LU R30, [R1+0x1d78] ;  /* 0x001d7800011e7983 */ /* 0x000f280000300800 */
[----:B-1----:R-:W4:Y:S01]  /*68ce0*/  LDL.LU R18, [R1+0x2094] ;  /* 0x0020940001127983 */ /* 0x002f220000300800 */
[----:B------:R-:W-:-:S03]  /*68cf0*/  SEL R5, RZ, 0x4, !P1 ;  /* 0x00000004ff057807 */ /* 0x000fc60004800000 */
[----:B------:R1:W-:Y:S01]  /*68d00*/  LDGSTS.E [R4+0x60400], [R6.64], P2 ;  /* 0x6040000006047fae */ /* 0x0003e20009121844 */
[----:B------:R-:W-:-:S04]  /*68d10*/  SEL R5, R5, RZ, !P0 ;  /* 0x000000ff05057207 */ /* 0x000fc80004000000 */
[----:B------:R-:W-:Y:S02]  /*68d20*/  ISETP.NE.U32.AND P1, PT, R5, RZ, PT ;  /* 0x000000ff0500720c */ /* 0x000fe40003f25070 */
[----:B------:R-:W-:-:S05]  /*68d30*/  IADD3 R22, P3, R22, R24, RZ ;  /* 0x0000001816167210 */ /* 0x000fca0007f7e0ff */
[----:B------:R-:W-:Y:S01]  /*68d40*/  IMAD.X R23, R23, 0x1, R0, P3 ;  /* 0x0000000117177824 */ /* 0x000fe200018e0600 */
[-C--:B------:R-:W-:Y:S01]  /*68d50*/  IADD3 R8, P4, R8, R24.reuse, RZ ;  /* 0x0000001808087210 */ /* 0x080fe20007f9e0ff */
[----:B------:R1:W-:Y:S02]  /*68d60*/  STL [R1+0x1d38], R22 ;  /* 0x001d381601007387 */ /* 0x0003e40000100800 */
[----:B-1----:R-:W-:Y:S02]  /*68d70*/  IMAD.MOV.U32 R6, RZ, RZ, R22 ;  /* 0x000000ffff067224 */ /* 0x002fe400078e0016 */
[----:B------:R1:W-:Y:S01]  /*68d80*/  STL [R1+0x1944], R23 ;  /* 0x0019441701007387 */ /* 0x0003e20000100800 */
[----:B------:R-:W-:Y:S02]  /*68d90*/  IMAD.X R19, R19, 0x1, R0, P4 ;  /* 0x0000000113137824 */ /* 0x000fe400020e0600 */
[----:B------:R-:W-:Y:S01]  /*68da0*/  IMAD.MOV.U32 R7, RZ, RZ, R23 ;  /* 0x000000ffff077224 */ /* 0x000fe200078e0017 */
[----:B------:R-:W-:Y:S04]  /*68db0*/  STL [R1+0x20a4], R8 ;  /* 0x0020a40801007387 */ /* 0x000fe80000100800 */
[----:B------:R-:W4:Y:S04]  /*68dc0*/  LDL.LU R31, [R1+0x1d74] ;  /* 0x001d7400011f7983 */ /* 0x000f280000300800 */
[----:B------:R1:W-:Y:S04]  /*68dd0*/  STL [R1+0x2098], R19 ;  /* 0x0020981301007387 */ /* 0x0003e80000100800 */
[----:B------:R-:W4:Y:S04]  /*68de0*/  LDL.LU R22, [R1+0x2088] ;  /* 0x0020880001167983 */ /* 0x000f280000300800 */
[----:B------:R1:W-:Y:S04]  /*68df0*/  LDGSTS.E [R4+0x60600], [R6.64], P2 ;  /* 0x6060000006047fae */ /* 0x0003e80009121844 */
[----:B-1----:R-:W4:Y:S01]  /*68e00*/  LDL.LU R23, [R1+0x1d94] ;  /* 0x001d940001177983 */ /* 0x002f220000300800 */
[----:B------:R-:W-:Y:S01]  /*68e10*/  IADD3 R14, P3, R14, R24, RZ ;  /* 0x000000180e0e7210 */ /* 0x000fe20007f7e0ff */
[----:B------:R-:W-:-:S02]  /*68e20*/  IMAD.MOV.U32 R7, RZ, RZ, R19 ;  /* 0x000000ffff077224 */ /* 0x000fc400078e0013 */
[----:B------:R-:W4:Y:S01]  /*68e30*/  LDL.LU R19, [R1+0x1d98] ;  /* 0x001d980001137983 */ /* 0x000f220000300800 */
[----:B------:R-:W-:-:S03]  /*68e40*/  IMAD.MOV.U32 R6, RZ, RZ, R8 ;  /* 0x000000ffff067224 */ /* 0x000fc600078e0008 */
[----:B------:R-:W4:Y:S04]  /*68e50*/  LDL.LU R27, [R1+0x2080] ;  /* 0x00208000011b7983 */ /* 0x000f280000300800 */
[----:B------:R-:W4:Y:S04]  /*68e60*/  LDL.LU R8, [R1+0x208c] ;  /* 0x00208c0001087983 */ /* 0x000f280000300800 */
[----:B------:R1:W-:Y:S04]  /*68e70*/  LDGSTS.E [R4+0x61400], [R6.64], P1 ;  /* 0x6140000006047fae */ /* 0x0003e80008921844 */
[----:B------:R-:W-:Y:S01]  /*68e80*/  STL [R1+0x1d58], R14 ;  /* 0x001d580e01007387 */ /* 0x000fe20000100800 */
[----:B-1----:R-:W-:Y:S01]  /*68e90*/  IMAD.MOV.U32 R6, RZ, RZ, R14 ;  /* 0x000000ffff067224 */ /* 0x002fe200078e000e */
[----:B--2---:R-:W-:Y:S01]  /*68ea0*/  IADD3 R10, P4, R10, R24, RZ ;  /* 0x000000180a0a7210 */ /* 0x004fe20007f9e0ff */
[----:B----4-:R-:W-:-:S04]  /*68eb0*/  IMAD.X R26, R26, 0x1, R0, P3 ;  /* 0x000000011a1a7824 */ /* 0x010fc800018e0600 */
[----:B------:R-:W-:Y:S01]  /*68ec0*/  IMAD.MOV.U32 R7, RZ, RZ, R26 ;  /* 0x000000ffff077224 */ /* 0x000fe200078e001a */
[----:B------:R1:W-:Y:S01]  /*68ed0*/  STL [R1+0x1d54], R26 ;  /* 0x001d541a01007387 */ /* 0x0003e20000100800 */
[----:B------:R-:W-:-:S03]  /*68ee0*/  IMAD.X R11, R11, 0x1, R0, P4 ;  /* 0x000000010b0b7824 */ /* 0x000fc600020e0600 */
[----:B------:R-:W-:Y:S04]  /*68ef0*/  STL [R1+0x209c], R10 ;  /* 0x00209c0a01007387 */ /* 0x000fe80000100800 */
[----:B------:R2:W-:Y:S04]  /*68f00*/  LDGSTS.E [R4+0x61600], [R6.64], P1 ;  /* 0x6160000006047fae */ /* 0x0005e80008921844 */
[----:B------:R4:W-:Y:S04]  /*68f10*/  STL [R1+0x2090], R11 ;  /* 0x0020900b01007387 */ /* 0x0009e80000100800 */
[----:B-1----:R-:W3:Y:S01]  /*68f20*/  LDL.LU R26, [R1+0x1db4] ;  /* 0x001db400011a7983 */ /* 0x002ee20000300800 */
[----:B--2---:R-:W-:-:S03]  /*68f30*/  MOV R7, R11 ;  /* 0x0000000b00077202 */ /* 0x004fc60000000f00 */
[----:B----4-:R-:W2:Y:S01]  /*68f40*/  LDL.LU R11, [R1+0x1db8] ;  /* 0x001db800010b7983 */ /* 0x010ea20000300800 */
        /* <DEDUP_REMOVED lines=8> */
[----:B------:R-:W-:Y:S02]  /*68fd0*/  IADD3 R30, P3, R30, R24, RZ ;  /* 0x000000181e1e7210 */ /* 0x000fe40007f7e0ff */
[----:B------:R-:W-:-:S04]  /*68fe0*/  SEL R5, RZ, 0x4, !P1 ;  /* 0x00000004ff057807 */ /* 0x000fc80004800000 */
[----:B------:R-:W-:Y:S02]  /*68ff0*/  SEL R5, R5, RZ, !P0 ;  /* 0x000000ff05057207 */ /* 0x000fe40004000000 */
[----:B------:R-:W-:Y:S02]  /*69000*/  IADD3 R18, P4, R18, R24, RZ ;  /* 0x0000001812127210 */ /* 0x000fe40007f9e0ff */
[----:B------:R-:W-:Y:S01]  /*69010*/  ISETP.NE.U32.AND P1, PT, R5, RZ, PT ;  /* 0x000000ff0500720c */ /* 0x000fe20003f25070 */
[----:B------:R1:W-:Y:S04]  /*69020*/  LDGSTS.E [R4+0x62400], [R6.64], P2 ;  /* 0x6240000006047fae */ /* 0x0003e80009121844 */
[----:B------:R-:W-:Y:S01]  /*69030*/  STL [R1+0x1d78], R30 ;  /* 0x001d781e01007387 */ /* 0x000fe20000100800 */
[----:B-1----:R-:W-:-:S02]  /*69040*/  IMAD.MOV.U32 R6, RZ, RZ, R30 ;  /* 0x000000ffff067224 */ /* 0x002fc400078e001e */
[----:B------:R-:W-:-:S04]  /*69050*/  IMAD.X R31, R31, 0x1, R0, P3 ;  /* 0x000000011f1f7824 */ /* 0x000fc800018e0600 */
[----:B------:R-:W-:Y:S01]  /*69060*/  IMAD.MOV.U32 R7, RZ, RZ, R31 ;  /* 0x000000ffff077224 */ /* 0x000fe200078e001f */
[----:B------:R-:W-:Y:S01]  /*69070*/  STL [R1+0x1d74], R31 ;  /* 0x001d741f01007387 */ /* 0x000fe20000100800 */
[----:B------:R-:W-:-:S03]  /*69080*/  IMAD.X R22, R22, 0x1, R0, P4 ;  /* 0x0000000116167824 */ /* 0x000fc600020e0600 */
[----:B------:R1:W-:Y:S01]  /*69090*/  LDGSTS.E [R4+0x62600], [R6.64], P2 ;  /* 0x6260000006047fae */ /* 0x0003e20009121844 */
[----:B------:R-:W-:-:S03]  /*690a0*/  ISETP.GT.AND P2, PT, R3, 0x11, PT ;  /* 0x000000110300780c */ /* 0x000fc60003f44270 */
[----:B------:R-:W-:Y:S01]  /*690b0*/  STL [R1+0x2094], R18 ;  /* 0x0020941201007387 */ /* 0x000fe20000100800 */
[----:B------:R-:W-:-:S03]  /*690c0*/  SEL R5, RZ, 0x4, !P2 ;  /* 0x00000004ff057807 */ /* 0x000fc60005000000 */
[----:B------:R1:W-:Y:S02]  /*690d0*/  STL [R1+0x2088], R22 ;  /* 0x0020881601007387 */ /* 0x0003e40000100800 */
[----:B-1----:R-:W-:Y:S01]  /*690e0*/  IMAD.MOV.U32 R6, RZ, RZ, R18 ;  /* 0x000000ffff067224 */ /* 0x002fe200078e0012 */
[-C--:B------:R-:W-:Y:S01]  /*690f0*/  IADD3 R19, P3, R19, R24.reuse, RZ ;  /* 0x0000001813137210 */ /* 0x080fe20007f7e0ff */
[----:B------:R-:W-:Y:S02]  /*69100*/  IMAD.MOV.U32 R7, RZ, RZ, R22 ;  /* 0x000000ffff077224 */ /* 0x000fe400078e0016 */
[----:B------:R-:W4:Y:S02]  /*69110*/  LDL.LU R22, [R1+0x1dd8] ;  /* 0x001dd80001167983 */ /* 0x000f240000300800 */
[----:B------:R-:W-:Y:S02]  /*69120*/  IMAD.X R23, R23, 0x1, R0, P3 ;  /* 0x0000000117177824 */ /* 0x000fe400018e0600 */
[----:B------:R-:W4:Y:S01]  /*69130*/  LDL.LU R18, [R1+0x207c] ;  /* 0x00207c0001127983 */ /* 0x000f220000300800 */
[----:B------:R-:W-:-:S03]  /*69140*/  IADD3 R8, P4, R8, R24, RZ ;  /* 0x0000001808087210 */ /* 0x000fc60007f9e0ff */
[----:B------:R-:W-:Y:S01]  /*69150*/  STL [R1+0x1d98], R19 ;  /* 0x001d981301007387 */ /* 0x000fe20000100800 */
[----:B------:R-:W-:Y:S01]  /*69160*/  SEL R5, R5, RZ, !P0 ;  /* 0x000000ff05057207 */ /* 0x000fe20004000000 */
[----:B------:R-:W-:Y:S02]  /*69170*/  IMAD.X R27, R27, 0x1, R0, P4 ;  /* 0x000000011b1b7824 */ /* 0x000fe400020e0600 */
[----:B------:R1:W-:Y:S04]  /*69180*/  LDGSTS.E [R4+0x63400], [R6.64], P1 ;  /* 0x6340000006047fae */ /* 0x0003e80008921844 */
[----:B------:R1:W-:Y:S04]  /*69190*/  STL [R1+0x1d94], R23 ;  /* 0x001d941701007387 */ /* 0x0003e80000100800 */
[----:B------:R1:W-:Y:S02]  /*691a0*/  STL [R1+0x208c], R8 ;  /* 0x00208c0801007387 */ /* 0x0003e40000100800 */
[----:B-1----:R-:W-:-:S02]  /*691b0*/  IMAD.MOV.U32 R7, RZ, RZ, R23 ;  /* 0x000000ffff077224 */ /* 0x002fc400078e0017 */
[----:B------:R-:W4:Y:S01]  /*691c0*/  LDL.LU R23, [R1+0x1dd4] ;  /* 0x001dd40001177983 */ /* 0x000f220000300800 */
[----:B------:R-:W-:Y:S01]  /*691d0*/  ISETP.NE.U32.AND P2, PT, R5, RZ, PT ;  /* 0x000000ff0500720c */ /* 0x000fe20003f45070 */
[----:B------:R-:W-:Y:S02]  /*691e0*/  IMAD.MOV.U32 R6, RZ, RZ, R19 ;  /* 0x000000ffff067224 */ /* 0x000fe400078e0013 */
[----:B------:R-:W-:Y:S04]  /*691f0*/  STL [R1+0x2080], R27 ;  /* 0x0020801b01007387 */ /* 0x000fe80000100800 */
[----:B------:R-:W4:Y:S04]  /*69200*/  LDL.LU R19, [R1+0x2070] ;  /* 0x0020700001137983 */ /* 0x000f280000300800 */
[----:B------:R1:W-:Y:S04]  /*69210*/  LDGSTS.E [R4+0x63600], [R6.64], P1 ;  /* 0x6360000006047fae */ /* 0x0003e80008921844 */
[----:B------:R-:W4:Y:S01]  /*69220*/  LDL.LU R30, [R1+0x1df8] ;  /* 0x001df800011e7983 */ /* 0x000f220000300800 */
[----:B-1----:R-:W-:Y:S01]  /*69230*/  IMAD.MOV.U32 R6, RZ, RZ, R8 ;  /* 0x000000ffff067224 */ /* 0x002fe200078e0008 */
[----:B------:R-:W-:-:S02]  /*69240*/  MOV R7, R27 ;  /* 0x0000001b00077202 */ /* 0x000fc40000000f00 */
[----:B------:R-:W4:Y:S04]  /*69250*/  LDL.LU R8, [R1+0x2074] ;  /* 0x0020740001087983 */ /* 0x000f280000300800 */
[----:B------:R1:W-:Y:S01]  /*69260*/  LDGSTS.E [R4+0x64400], [R6.64], P2 ;  /* 0x6440000006047fae */ /* 0x0003e20009121844 */
[----:B--2---:R-:W-:-:S05]  /*69270*/  IADD3 R11, P3, R11, R24, RZ ;  /* 0x000000180b0b7210 */ /* 0x004fca0007f7e0ff */
[----:B---3--:R-:W-:Y:S01]  /*69280*/  IMAD.X R26, R26, 0x1, R0, P3 ;  /* 0x000000011a1a7824 */ /* 0x008fe200018e0600 */
[----:B------:R-:W-:Y:S01]  /*69290*/  IADD3 R10, P4, R10, R24, RZ ;  /* 0x000000180a0a7210 */ /* 0x000fe20007f9e0ff */
[----:B------:R2:W-:Y:S01]  /*692a0*/  STL [R1+0x1db8], R11 ;  /* 0x001db80b01007387 */ /* 0x0005e20000100800 */
[----:B-1----:R-:W-:Y:S02]  /*692b0*/  IMAD.MOV.U32 R6, RZ, RZ, R11 ;  /* 0x000000ffff067224 */ /* 0x002fe400078e000b */
[----:B------:R-:W-:Y:S01]  /*692c0*/  IMAD.MOV.U32 R7, RZ, RZ, R26 ;  /* 0x000000ffff077224 */ /* 0x000fe200078e001a */
[----:B------:R-:W-:Y:S01]  /*692d0*/  STL [R1+0x1db4], R26 ;  /* 0x001db41a01007387 */ /* 0x000fe20000100800 */
[----:B------:R-:W-:-:S03]  /*692e0*/  IMAD.X R14, R14, 0x1, R0, P4 ;  /* 0x000000010e0e7824 */ /* 0x000fc600020e0600 */
[----:B------:R-:W-:Y:S04]  /*692f0*/  STL [R1+0x2084], R10 ;  /* 0x0020840a01007387 */ /* 0x000fe80000100800 */
[----:B------:R-:W3:Y:S04]  /*69300*/  LDL.LU R31, [R1+0x1df4] ;  /* 0x001df400011f7983 */ /* 0x000ee80000300800 */
[----:B------:R1:W-:Y:S04]  /*69310*/  STL [R1+0x2078], R14 ;  /* 0x0020780e01007387 */ /* 0x0003e80000100800 */
[----:B------:R1:W-:Y:S04]  /*69320*/  LDGSTS.E [R4+0x64600], [R6.64], P2 ;  /* 0x6460000006047fae */ /* 0x0003e80009121844 */
[----:B--2---:R-:W3:Y:S01]  /*69330*/  LDL.LU R11, [R1+0x2068] ;  /* 0x00206800010b7983 */ /* 0x004ee20000300800 */
[----:B-1----:R-:W-:-:S02]  /*69340*/  IMAD.MOV.U32 R7, RZ, RZ, R14 ;  /* 0x000000ffff077224 */ /* 0x002fc400078e000e */
[----:B------:R-:W-:Y:S01]  /*69350*/  IMAD.MOV.U32 R6, RZ, RZ, R10 ;  /* 0x000000ffff067224 */ /* 0x000fe200078e000a */
[----:B------:R-:W3:Y:S04]  /*69360*/  LDL.LU R14, [R1+0x1e14] ;  /* 0x001e1400010e7983 */ /* 0x000ee80000300800 */
[----:B------:R-:W3:Y:S04]  /*69370*/  LDL.LU R10, [R1+0x1e18] ;  /* 0x001e1800010a7983 */ /* 0x000ee80000300800 */
[----:B------:R-:W3:Y:S04]  /*69380*/  LDL.LU R27, [R1+0x2060] ;  /* 0x00206000011b7983 */ /* 0x000ee80000300800 */
[----:B------:R-:W3:Y:S01]  /*69390*/  LDL.LU R26, [R1+0x206c] ;  /* 0x00206c00011a7983 */ /* 0x000ee20000300800 */
[----:B------:R-:W-:-:S04]  /*693a0*/  ISETP.GT.AND P1, PT, R3, 0x15, PT ;  /* 0x000000150300780c */ /* 0x000fc80003f24270 */
[----:B------:R-:W-:-:S04]  /*693b0*/  SEL R5, RZ, 0x4, !P1 ;  /* 0x00000004ff057807 */ /* 0x000fc80004800000 */
[----:B------:R-:W-:-:S04]  /*693c0*/  SEL R5, R5, RZ, !P0 ;  /* 0x000000ff05057207 */ /* 0x000fc80004000000 */
[----:B------:R-:W-:Y:S02]  /*693d0*/  ISETP.NE.U32.AND P1, PT, R5, RZ, PT ;  /* 0x000000ff0500720c */ /* 0x000fe40003f25070 */
[----:B------:R-:W-:-:S04]  /*693e0*/  ISETP.GT.AND P2, PT, R3, 0x19, PT ;  /* 0x000000190300780c */ /* 0x000fc80003f44270 */
[----:B------:R-:W-:-:S04]  /*693f0*/  SEL R5, RZ, 0x4, !P2 ;  /* 0x00000004ff057807 */ /* 0x000fc80005000000 */
[----:B------:R-:W-:-:S03]  /*69400*/  SEL R5, R5, RZ, !P0 ;  /* 0x000000ff05057207 */ /* 0x000fc60004000000 */
[----:B------:R1:W-:Y:S01]  /*69410*/  LDGSTS.E [R4+0x65400], [R6.64], P1 ;  /* 0x6540000006047fae */ /* 0x0003e20008921844 */
[----:B------:R-:W-:Y:S02]  /*69420*/  ISETP.NE.U32.AND P2, PT, R5, RZ, PT ;  /* 0x000000ff0500720c */ /* 0x000fe40003f45070 */
[-C--:B----4-:R-:W-:Y:S02]  /*69430*/  IADD3 R22, P3, R22, R24.reuse, RZ ;  /* 0x0000001816167210 */ /* 0x090fe40007f7e0ff */
[----:B------:R-:W-:-:S03]  /*69440*/  IADD3 R18, P4, R18, R24, RZ ;  /* 0x0000001812127210 */ /* 0x000fc60007f9e0ff */
[----:B-1----:R-:W-:Y:S01]  /*69450*/  IMAD.MOV.U32 R6, RZ, RZ, R22 ;  /* 0x000000ffff067224 */ /* 0x002fe200078e0016 */
[----:B------:R-:W-:Y:S01]  /*69460*/  STL [R1+0x1dd8], R22 ;  /* 0x001dd81601007387 */ /* 0x000fe20000100800 */
[----:B------:R-:W-:-:S04]  /*69470*/  IMAD.X R23, R23, 0x1, R0, P3 ;  /* 0x0000000117177824 */ /* 0x000fc800018e0600 */
[----:B------:R-:W-:Y:S01]  /*69480*/  IMAD.MOV.U32 R7, RZ, RZ, R23 ;  /* 0x000000ffff077224 */ /* 0x000fe200078e0017 */
[----:B------:R1:W-:Y:S01]  /*69490*/  STL [R1+0x1dd4], R23 ;  /* 0x001dd41701007387 */ /* 0x0003e20000100800 */
[----:B------:R-:W-:-:S03]  /*694a0*/  IMAD.X R19, R19, 0x1, R0, P4 ;  /* 0x0000000113137824 */ /* 0x000fc600020e0600 */
[----:B------:R-:W-:Y:S04]  /*694b0*/  STL [R1+0x207c], R18 ;  /* 0x00207c1201007387 */ /* 0x000fe80000100800 */
[----:B------:R4:W-:Y:S01]  /*694c0*/  LDGSTS.E [R4+0x65600], [R6.64], P1 ;  /* 0x6560000006047fae */ /* 0x0009e20008921844 */
[----:B------:R-:W-:-:S03]  /*694d0*/  ISETP.GT.AND P1, PT, R3, 0x1d, PT ;  /* 0x0000001d0300780c */ /* 0x000fc60003f24270 */
[----:B------:R4:W-:Y:S04]  /*694e0*/  STL [R1+0x2070], R19 ;  /* 0x0020701301007387 */ /* 0x0009e80000100800 */
[----:B-1----:R-:W2:Y:S01]  /*694f0*/  LDL.LU R23, [R1+0x1e34] ;  /* 0x001e340001177983 */ /* 0x002ea20000300800 */
[----:B------:R-:W-:-:S03]  /*69500*/  SEL R5, RZ, 0x4, !P1 ;  /* 0x00000004ff057807 */ /* 0x000fc60004800000 */
[----:B------:R-:W2:Y:S01]  /*69510*/  LDL.LU R22, [R1+0x1e38] ;  /* 0x001e380001167983 */ /* 0x000ea20000300800 */
[----:B----4-:R-:W-:Y:S01]  /*69520*/  MOV R7, R19 ;  /* 0x0000001300077202 */ /* 0x010fe20000000f00 */
[----:B------:R-:W-:Y:S01]  /*69530*/  IMAD.MOV.U32 R6, RZ, RZ, R18 ;  /* 0x000000ffff067224 */ /* 0x000fe200078e0012 */
[----:B------:R-:W-:Y:S01]  /*69540*/  IADD3 R30, P3, R30, R24, RZ ;  /* 0x000000181e1e7210 */ /* 0x000fe20007f7e0ff */
[----:B------:R-:W4:Y:S01]  /*69550*/  LDL.LU R19, [R1+0x2058] ;  /* 0x0020580001137983 */ /* 0x000f220000300800 */
[----:B------:R-:W-:-:S03]  /*69560*/  SEL R5, R5, RZ, !P0 ;  /* 0x000000ff05057207 */ /* 0x000fc60004000000 */
[----:B------:R-:W4:Y:S01]  /*69570*/  LDL.LU R18, [R1+0x2064] ;  /* 0x0020640001127983 */ /* 0x000f220000300800 */
[----:B------:R-:W-:Y:S02]  /*69580*/  IADD3 R8, P4, R8, R24, RZ ;  /* 0x0000001808087210 */ /* 0x000fe40007f9e0ff */
[----:B------:R-:W-:Y:S01]  /*69590*/  ISETP.NE.U32.AND P1, PT, R5, RZ, PT ;  /* 0x000000ff0500720c */ /* 0x000fe20003f25070 */
[----:B------:R1:W-:Y:S04]  /*695a0*/  LDGSTS.E [R4+0x66400], [R6.64], P2 ;  /* 0x6640000006047fae */ /* 0x0003e80009121844 */
[----:B------:R-:W-:Y:S01]  /*695b0*/  STL [R1+0x1df8], R30 ;  /* 0x001df81e01007387 */ /* 0x000fe20000100800 */
[----:B-1----:R-:W-:Y:S02]  /*695c0*/  IMAD.MOV.U32 R6, RZ, RZ, R30 ;  /* 0x000000ffff067224 */ /* 0x002fe400078e001e */
[----:B---3--:R-:W-:-:S04]  /*695d0*/  IMAD.X R31, R31, 0x1, R0, P3 ;  /* 0x000000011f1f7824 */ /* 0x008fc800018e0600 */
[----:B------:R-:W-:Y:S01]  /*695e0*/  IMAD.MOV.U32 R7, RZ, RZ, R31 ;  /* 0x000000ffff077224 */ /* 0x000fe200078e001f */
[----:B------:R-:W-:Y:S04]  /*695f0*/  STL [R1+0x1df4], R31 ;  /* 0x001df41f01007387 */ /* 0x000fe80000100800 */
[----:B------:R1:W-:Y:S01]  /*69600*/  LDGSTS.E [R4+0x66600], [R6.64], P2 ;  /* 0x6660000006047fae */ /* 0x0003e20009121844 */
[----:B------:R-:W-:-:S03]  /*69610*/  IMAD.X R11, R11, 0x1, R0, P4 ;  /* 0x000000010b0b7824 */ /* 0x000fc600020e0600 */
[----:B------:R-:W-:Y:S04]  /*69620*/  STL [R1+0x2074], R8 ;  /* 0x0020740801007387 */ /* 0x000fe80000100800 */
[----:B------:R3:W-:Y:S01]  /*69630*/  STL [R1+0x2068], R11 ;  /* 0x0020680b01007387 */ /* 0x0007e20000100800 */
[----:B-1----:R-:W-:Y:S01]  /*69640*/  IMAD.MOV.U32 R6, RZ, RZ, R8 ;  /* 0x000000ffff067224 */ /* 0x002fe200078e0008 */
[----:B------:R-:W-:Y:S01]  /*69650*/  IADD3 R10, P3, R10, R24, RZ ;  /* 0x000000180a0a7210 */ /* 0x000fe20007f7e0ff */
[----:B------:R-:W-:Y:S02]  /*69660*/  IMAD.MOV.U32 R7, RZ, RZ, R11 ;  /* 0x000000ffff077224 */ /* 0x000fe400078e000b */
[----:B---3--:R-:W3:Y:S02]  /*69670*/  LDL.LU R11, [R1+0x1e58] ;  /* 0x001e5800010b7983 */ /* 0x008ee40000300800 */
[----:B------:R-:W-:-:S02]  /*69680*/  IMAD.X R14, R14, 0x1, R0, P3 ;  /* 0x000000010e0e7824 */ /* 0x000fc400018e0600 */
[----:B------:R-:W3:Y:S01]  /*69690*/  LDL.LU R8, [R1+0x205c] ;  /* 0x00205c0001087983 */ /* 0x000ee20000300800 */
[----:B------:R-:W-:-:S03]  /*696a0*/  IADD3 R26, P4, R26, R24, RZ ;  /* 0x000000181a1a7210 */ /* 0x000fc60007f9e0ff */
[----:B------:R-:W-:Y:S02]  /*696b0*/  STL [R1+0x1e18], R10 ;  /* 0x001e180a01007387 */ /* 0x000fe40000100800 */
[----:B------:R-:W-:Y:S02]  /*696c0*/  IMAD.X R27, R27, 0x1, R0, P4 ;  /* 0x000000011b1b7824 */ /* 0x000fe400020e0600 */
        /* <DEDUP_REMOVED lines=12> */
[----:B------:R-:W-:Y:S02]  /*69790*/  SEL R5, R5, RZ, !P0 ;  /* 0x000000ff05057207 */ /* 0x000fe40004000000 */
[----:B------:R-:W-:Y:S02]  /*697a0*/  ISETP.GT.AND P1, PT, R3, 0x25, PT ;  /* 0x000000250300780c */ /* 0x000fe40003f24270 */
[----:B------:R-:W-:Y:S02]  /*697b0*/  ISETP.NE.U32.AND P2, PT, R5, RZ, PT ;  /* 0x000000ff0500720c */ /* 0x000fe40003f45070 */
[----:B------:R-:W-:Y:S01]  /*697c0*/  SEL R5, RZ, 0x4, !P1 ;  /* 0x00000004ff057807 */ /* 0x000fe20004800000 */
[----:B-1----:R-:W-:Y:S02]  /*697d0*/  IMAD.MOV.U32 R6, RZ, RZ, R26 ;  /* 0x000000ffff067224 */ /* 0x002fe400078e001a */
[----:B------:R-:W3:Y:S01]  /*697e0*/  LDL.LU R26, [R1+0x2054] ;  /* 0x00205400011a7983 */ /* 0x000ee20000300800 */
[----:B------:R-:W-:-:S02]  /*697f0*/  MOV R7, R27 ;  /* 0x0000001b00077202 */ /* 0x000fc40000000f00 */
[----:B------:R-:W-:-:S04]  /*69800*/  SEL R5, R5, RZ, !P0 ;  /* 0x000000ff05057207 */ /* 0x000fc80004000000 */
[----:B------:R-:W-:Y:S01]  /*69810*/  ISETP.NE.U32.AND P1, PT, R5, RZ, PT ;  /* 0x000000ff0500720c */ /* 0x000fe20003f25070 */
[----:B------:R1:W-:Y:S01]  /*69820*/  LDGSTS.E [R4+0x68400], [R6.64], P2 ;  /* 0x6840000006047fae */ /* 0x0003e20009121844 */
[----:B--2---:R-:W-:-:S05]  /*69830*/  IADD3 R22, P3, R22, R24, RZ ;  /* 0x0000001816167210 */ /* 0x004fca0007f7e0ff */
[--C-:B------:R-:W-:Y:S01]  /*69840*/  IMAD.X R23, R23, 0x1, R0.reuse, P3 ;  /* 0x0000000117177824 */ /* 0x100fe200018e0600 */
[----:B----4-:R-:W-:Y:S01]  /*69850*/  IADD3 R18, P4, R18, R24, RZ ;  /* 0x0000001812127210 */ /* 0x010fe20007f9e0ff */
[----:B------:R-:W-:Y:S04]  /*69860*/  STL [R1+0x1e38], R22 ;  /* 0x001e381601007387 */ /* 0x000fe80000100800 */
[----:B------:R2:W-:Y:S04]  /*69870*/  STL [R1+0x1e34], R23 ;  /* 0x001e341701007387 */ /* 0x0005e80000100800 */
[----:B------:R4:W-:Y:S04]  /*69880*/  STL [R1+0x2064], R18 ;  /* 0x0020641201007387 */ /* 0x0009e80000100800 */
[----:B------:R-:W3:Y:S01]  /*69890*/  LDL.LU R31, [R1+0x1e74] ;  /* 0x001e7400011f7983 */ /* 0x000ee20000300800 */
[----:B------:R-:W-:-:S02]  /*698a0*/  IMAD.X R19, R19, 0x1, R0, P4 ;  /* 0x0000000113137824 */ /* 0x000fc400020e0600 */
[----:B-1----:R-:W-:Y:S02]  /*698b0*/  IMAD.MOV.U32 R6, RZ, RZ, R22 ;  /* 0x000000ffff067224 */ /* 0x002fe400078e0016 */
[----:B------:R-:W-:Y:S01]  /*698c0*/  IMAD.MOV.U32 R7, RZ, RZ, R23 ;  /* 0x000000ffff077224 */ /* 0x000fe200078e0017 */
[----:B------:R1:W-:Y:S04]  /*698d0*/  STL [R1+0x2058], R19 ;  /* 0x0020581301007387 */ /* 0x0003e80000100800 */
[----:B------:R-:W3:Y:S04]  /*698e0*/  LDL.LU R27, [R1+0x2048] ;  /* 0x00204800011b7983 */ /* 0x000ee80000300800 */
[----:B------:R1:W-:Y:S04]  /*698f0*/  LDGSTS.E [R4+0x68600], [R6.64], P2 ;  /* 0x6860000006047fae */ /* 0x0003e80009121844 */
[----:B--2---:R-:W4:Y:S01]  /*69900*/  LDL.LU R23, [R1+0x1e94] ;  /* 0x001e940001177983 */ /* 0x004f220000300800 */
[----:B-1----:R-:W-:-:S02]  /*69910*/  IMAD.MOV.U32 R6, RZ, RZ, R18 ;  /* 0x000000ffff067224 */ /* 0x002fc400078e0012 */
[----:B------:R-:W-:Y:S01]  /*69920*/  IMAD.MOV.U32 R7, RZ, RZ, R19 ;  /* 0x000000ffff077224 */ /* 0x000fe200078e0013 */
[----:B----4-:R-:W4:Y:S04]  /*69930*/  LDL.LU R18, [R1+0x1e98] ;  /* 0x001e980001127983 */ /* 0x010f280000300800 */
[----:B------:R-:W4:Y:S04]  /*69940*/  LDL.LU R22, [R1+0x2040] ;  /* 0x0020400001167983 */ /* 0x000f280000300800 */
[----:B------:R-:W4:Y:S04]  /*69950*/  LDL.LU R19, [R1+0x204c] ;  /* 0x00204c0001137983 */ /* 0x000f280000300800 */
[----:B------:R1:W-:Y:S01]  /*69960*/  LDGSTS.E [R4+0x69400], [R6.64], P1 ;  /* 0x6940000006047fae */ /* 0x0003e20008921844 */
[----:B---3--:R-:W-:-:S02]  /*69970*/  IADD3 R11, P3, R11, R24, RZ ;  /* 0x000000180b0b7210 */ /* 0x008fc40007f7e0ff */
[----:B------:R-:W-:-:S03]  /*69980*/  IADD3 R8, P4, R8, R24, RZ ;  /* 0x0000001808087210 */ /* 0x000fc60007f9e0ff */
[----:B-1----:R-:W-:Y:S01]  /*69990*/  IMAD.MOV.U32 R6, RZ, RZ, R11 ;  /* 0x000000ffff067224 */ /* 0x002fe200078e000b */
[----:B------:R-:W-:Y:S01]  /*699a0*/  STL [R1+0x1e58], R11 ;  /* 0x001e580b01007387 */ /* 0x000fe20000100800 */
[----:B------:R-:W-:-:S04]  /*699b0*/  IMAD.X R14, R14, 0x1, R0, P3 ;  /* 0x000000010e0e7824 */ /* 0x000fc800018e0600 */
[----:B------:R-:W-:Y:S01]  /*699c0*/  IMAD.MOV.U32 R7, RZ, RZ, R14 ;  /* 0x000000ffff077224 */ /* 0x000fe200078e000e */
[----:B------:R1:W-:Y:S01]  /*699d0*/  STL [R1+0x1e54], R14 ;  /* 0x001e540e01007387 */ /* 0x0003e20000100800 */
[----:B------:R-:W-:-:S03]  /*699e0*/  IMAD.X R10, R10, 0x1, R0, P4 ;  /* 0x000000010a0a7824 */ /* 0x000fc600020e0600 */
[----:B------:R3:W-:Y:S04]  /*699f0*/  STL [R1+0x205c], R8 ;  /* 0x00205c0801007387 */ /* 0x0007e80000100800 */
[----:B------:R3:W-:Y:S04]  /*69a00*/  LDGSTS.E [R4+0x69600], [R6.64], P1 ;  /* 0x6960000006047fae */ /* 0x0007e80008921844 */
[----:B------:R3:W-:Y:S04]  /*69a10*/  STL [R1+0x2050], R10 ;  /* 0x0020500a01007387 */ /* 0x0007e80000100800 */
[----:B-1----:R-:W2:Y:S01]  /*69a20*/  LDL.LU R14, [R1+0x1eb4] ;  /* 0x001eb400010e7983 */ /* 0x002ea20000300800 */
[----:B---3--:R-:W-:-:S03]  /*69a30*/  IMAD.MOV.U32 R6, RZ, RZ, R8 ;  /* 0x000000ffff067224 */ /* 0x008fc600078e0008 */
[----:B------:R-:W3:Y:S01]  /*69a40*/  LDL.LU R8, [R1+0x1eb8] ;  /* 0x001eb80001087983 */ /* 0x000ee20000300800 */
[----:B------:R-:W-:-:S03]  /*69a50*/  MOV R7, R10 ;  /* 0x0000000a00077202 */ /* 0x000fc60000000f00 */
[----:B------:R-:W2:Y:S04]  /*69a60*/  LDL.LU R11, [R1+0x2038] ;  /* 0x00203800010b7983 */ /* 0x000ea80000300800 */
[----:B------:R-:W2:Y:S01]  /*69a70*/  LDL.LU R10, [R1+0x2044] ;  /* 0x00204400010a7983 */ /* 0x000ea20000300800 */
[----:B------:R-:W-:-:S04]  /*69a80*/  ISETP.GT.AND P2, PT, R3, 0x29, PT ;  /* 0x000000290300780c */ /* 0x000fc80003f44270 */
[----:B------:R-:W-:-:S04]  /*69a90*/  SEL R5, RZ, 0x4, !P2 ;  /* 0x00000004ff057807 */ /* 0x000fc80005000000 */
[----:B------:R-:W-:-:S04]  /*69aa0*/  SEL R5, R5, RZ, !P0 ;  /* 0x000000ff05057207 */ /* 0x000fc80004000000 */
[----:B------:R-:W-:Y:S02]  /*69ab0*/  ISETP.NE.U32.AND P2, PT, R5, RZ, PT ;  /* 0x000000ff0500720c */ /* 0x000fe40003f45070 */
[----:B------:R-:W-:Y:S02]  /*69ac0*/  IADD3 R30, P3, R30, R24, RZ ;  /* 0x000000181e1e7210 */ /* 0x000fe40007f7e0ff */
[----:B------:R-:W-:-:S04]  /*69ad0*/  ISETP.GT.AND P1, PT, R3, 0x2d, PT ;  /* 0x0000002d0300780c */ /* 0x000fc80003f24270 */
[----:B------:R-:W-:-:S05]  /*69ae0*/  SEL R5, RZ, 0x4, !P1 ;  /* 0x00000004ff057807 */ /* 0x000fca0004800000 */
[----:B------:R1:W-:Y:S01]  /*69af0*/  LDGSTS.E [R4+0x6a400], [R6.64], P2 ;  /* 0x6a40000006047fae */ /* 0x0003e20009121844 */
[----:B------:R-:W-:Y:S02]  /*69b00*/  SEL R5, R5, RZ, !P0 ;  /* 0x000000ff05057207 */ /* 0x000fe40004000000 */
[----:B------:R-:W-:Y:S02]  /*69b10*/  IADD3 R26, P4, R26, R24, RZ ;  /* 0x000000181a1a7210 */ /* 0x000fe40007f9e0ff */
[----:B------:R-:W-:Y:S01]  /*69b20*/  ISETP.NE.U32.AND P1, PT, R5, RZ, PT ;  /* 0x000000ff0500720c */ /* 0x000fe20003f25070 */
[----:B-1----:R-:W-:Y:S01]  /*69b30*/  IMAD.MOV.U32 R6, RZ, RZ, R30 ;  /* 0x000000ffff067224 */ /* 0x002fe200078e001e */
[----:B------:R-:W-:Y:S01]  /*69b40*/  STL [R1+0x1e78], R30 ;  /* 0x001e781e01007387 */ /* 0x000fe20000100800 */
[----:B------:R-:W-:-:S04]  /*69b50*/  IMAD.X R31, R31, 0x1, R0, P3 ;  /* 0x000000011f1f7824 */ /* 0x000fc800018e0600 */
[----:B------:R-:W-:-:S05]  /*69b60*/  IMAD.MOV.U32 R7, RZ, RZ, R31 ;  /* 0x000000ffff077224 */ /* 0x000fca00078e001f */
[----:B------:R1:W-:Y:S01]  /*69b70*/  LDGSTS.E [R4+0x6a600], [R6.64], P2 ;  /* 0x6a60000006047fae */ /* 0x0003e20009121844 */
[----:B------:R-:W-:Y:S01]  /*69b80*/  ISETP.GT.AND P2, PT, R3, 0x31, PT ;  /* 0x000000310300780c */ /* 0x000fe20003f44270 */
[----:B------:R-:W-:-:S03]  /*69b90*/  IMAD.X R27, R27, 0x1, R0, P4 ;  /* 0x000000011b1b7824 */ /* 0x000fc600020e0600 */
[----:B------:R-:W-:Y:S01]  /*69ba0*/  SEL R5, RZ, 0x4, !P2 ;  /* 0x00000004ff057807 */ /* 0x000fe20005000000 */
[----:B------:R-:W-:Y:S03]  /*69bb0*/  STL [R1+0x1e74], R31 ;  /* 0x001e741f01007387 */ /* 0x000fe60000100800 */
[----:B------:R-:W-:Y:S01]  /*69bc0*/  SEL R5, R5, RZ, !P0 ;  /* 0x000000ff05057207 */ /* 0x000fe20004000000 */
[----:B------:R-:W-:Y:S01]  /*69bd0*/  STL [R1+0x2054], R26 ;  /* 0x0020541a01007387 */ /* 0x000fe20000100800 */
[----:B-1----:R-:W-:Y:S02]  /*69be0*/  IMAD.MOV.U32 R6, RZ, RZ, R26 ;  /* 0x000000ffff067224 */ /* 0x002fe400078e001a */
[----:B------:R-:W-:Y:S01]  /*69bf0*/  IMAD.MOV.U32 R7, RZ, RZ, R27 ;  /* 0x000000ffff077224 */ /* 0x000fe200078e001b */
[-C--:B----4-:R-:W-:Y:S01]  /*69c00*/  IADD3 R18, P3, R18, R24.reuse, RZ ;  /* 0x0000001812127210 */ /* 0x090fe20007f7e0ff */
[----:B------:R-:W-:Y:S04]  /*69c10*/  STL [R1+0x2048], R27 ;  /* 0x0020481b01007387 */ /* 0x000fe80000100800 */
[----:B------:R-:W-:Y:S01]  /*69c20*/  IMAD.X R23, R23, 0x1, R0, P3 ;  /* 0x0000000117177824 */ /* 0x000fe200018e0600 */
[----:B------:R-:W-:Y:S01]  /*69c30*/  IADD3 R19, P4, R19, R24, RZ ;  /* 0x0000001813137210 */ /* 0x000fe20007f9e0ff */
[----:B------:R-:W-:Y:S01]  /*69c40*/  STL [R1+0x1e98], R18 ;  /* 0x001e981201007387 */ /* 0x000fe20000100800 */
[----:B------:R-:W-:-:S03]  /*69c50*/  ISETP.NE.U32.AND P2, PT, R5, RZ, PT ;  /* 0x000000ff0500720c */ /* 0x000fc60003f45070 */
[----:B------:R1:W-:Y:S01]  /*69c60*/  LDGSTS.E [R4+0x6b400], [R6.64], P1 ;  /* 0x6b40000006047fae */ /* 0x0003e20008921844 */
[----:B------:R-:W-:-:S03]  /*69c70*/  IMAD.X R22, R22, 0x1, R0, P4 ;  /* 0x0000000116167824 */ /* 0x000fc600020e0600 */
[----:B------:R4:W-:Y:S04]  /*69c80*/  STL [R1+0x1e94], R23 ;  /* 0x001e941701007387 */ /* 0x0009e80000100800 */
[----:B------:R4:W-:Y:S01]  /*69c90*/  STL [R1+0x204c], R19 ;  /* 0x00204c1301007387 */ /* 0x0009e20000100800 */
[----:B-1----:R-:W-:Y:S02]  /*69ca0*/  IMAD.MOV.U32 R7, RZ, RZ, R23 ;  /* 0x000000ffff077224 */ /* 0x002fe400078e0017 */
[----:B------:R-:W-:Y:S01]  /*69cb0*/  IMAD.MOV.U32 R6, RZ, RZ, R18 ;  /* 0x000000ffff067224 */ /* 0x000fe200078e0012 */
[----:B----4-:R-:W4:Y:S04]  /*69cc0*/  LDL.LU R23, [R1+0x1ed8] ;  /* 0x001ed80001177983 */ /* 0x010f280000300800 */
        /* <DEDUP_REMOVED lines=8> */
[----:B------:R-:W-:Y:S02]  /*69d50*/  IMAD.MOV.U32 R246, RZ, RZ, R2 ;  /* 0x000000fffff67224 */ /* 0x000fe400078e0002 */
[----:B------:R-:W-:Y:S01]  /*69d60*/  IMAD.MOV.U32 R247, RZ, RZ, R9 ;  /* 0x000000fffff77224 */ /* 0x000fe200078e0009 */
[----:B---3--:R-:W-:-:S05]  /*69d70*/  IADD3 R8, P3, R8, R24, RZ ;  /* 0x0000001808087210 */ /* 0x008fca0007f7e0ff */
[----:B--2---:R-:W-:Y:S01]  /*69d80*/  IMAD.X R14, R14, 0x1, R0, P3 ;  /* 0x000000010e0e7824 */ /* 0x004fe200018e0600 */
[----:B------:R-:W-:Y:S01]  /*69d90*/  IADD3 R10, P4, R10, R24, RZ ;  /* 0x000000180a0a7210 */ /* 0x000fe20007f9e0ff */
[----:B------:R2:W-:Y:S01]  /*69da0*/  STL [R1+0x1eb8], R8 ;  /* 0x001eb80801007387 */ /* 0x0005e20000100800 */
[----:B-1----:R-:W-:-:S03]  /*69db0*/  IMAD.MOV.U32 R6, RZ, RZ, R8 ;  /* 0x000000ffff067224 */ /* 0x002fc600078e0008 */
[----:B------:R1:W-:Y:S01]  /*69dc0*/  STL [R1+0x1eb4], R14 ;  /* 0x001eb40e01007387 */ /* 0x0003e20000100800 */
[----:B------:R-:W-:-:S03]  /*69dd0*/  IMAD.X R11, R11, 0x1, R0, P4 ;  /* 0x000000010b0b7824 */ /* 0x000fc600020e0600 */
[----:B------:R-:W-:Y:S04]  /*69de0*/  STL [R1+0x2044], R10 ;  /* 0x0020440a01007387 */ /* 0x000fe80000100800 */
[----:B--2---:R-:W2:Y:S01]  /*69df0*/  LDL.LU R8, [R1+0x1ef8] ;  /* 0x001ef80001087983 */ /* 0x004ea20000300800 */
[----:B------:R-:W-:-:S03]  /*69e00*/  IMAD.MOV.U32 R7, RZ, RZ, R14 ;  /* 0x000000ffff077224 */ /* 0x000fc600078e000e */
[----:B------:R3:W-:Y:S04]  /*69e10*/  STL [R1+0x2038], R11 ;  /* 0x0020380b01007387 */ /* 0x0007e80000100800 */
[----:B-1----:R-:W2:Y:S04]  /*69e20*/  LDL.LU R14, [R1+0x1ef4] ;  /* 0x001ef400010e7983 */ /* 0x002ea80000300800 */
[----:B------:R-:W2:Y:S04]  /*69e30*/  LDL.LU R244, [R1+0x1400] ;  /* 0x0014000001f47983 */ /* 0x000ea80000300800 */
[----:B------:R-:W2:Y:S04]  /*69e40*/  LDL.LU R245, [R1+0x1404] ;  /* 0x0014040001f57983 */ /* 0x000ea80000300800 */
[----:B------:R1:W-:Y:S04]  /*69e50*/  LDGSTS.E [R4+0x6c600], [R6.64], P2 ;  /* 0x6c60000006047fae */ /* 0x0003e80009121844 */
[----:B------:R-:W2:Y:S04]  /*69e60*/  LDL.LU R2, [R1+0x28d8] ;  /* 0x0028d80001027983 */ /* 0x000ea80000300800 */
[----:B------:R-:W2:Y:S01]  /*69e70*/  LDL.LU R22, [R1+0x202c] ;  /* 0x00202c0001167983 */ /* 0x000ea20000300800 */
[----:B-1----:R-:W-:-:S03]  /*69e80*/  IMAD.MOV.U32 R7, RZ, RZ, R11 ;  /* 0x000000ffff077224 */ /* 0x002fc600078e000b */
[----:B---3--:R-:W3:Y:S01]  /*69e90*/  LDL.LU R11, [R1+0x2034] ;  /* 0x00203400010b7983 */ /* 0x008ee20000300800 */
        /* <DEDUP_REMOVED lines=12> */
[----:B----4-:R-:W-:-:S05]  /*69f60*/  IADD3 R23, P3, R23, R24, RZ ;  /* 0x0000001817177210 */ /* 0x010fca0007f7e0ff */
[----:B-1----:R-:W-:Y:S01]  /*69f70*/  IMAD.MOV.U32 R6, RZ, RZ, R23 ;  /* 0x000000ffff067224 */ /* 0x002fe200078e0017 */
[----:B------:R-:W-:Y:S01]  /*69f80*/  IADD3 R18, P4, R18, R24, RZ ;  /* 0x0000001812127210 */ /* 0x000fe20007f9e0ff */
[----:B------:R-:W-:-:S05]  /*69f90*/  IMAD.X R26, R26, 0x1, R0, P3 ;  /* 0x000000011a1a7824 */ /* 0x000fca00018e0600 */
[----:B------:R-:W-:Y:S01]  /*69fa0*/  MOV R7, R26 ;  /* 0x0000001a00077202 */ /* 0x000fe20000000f00 */
[----:B------:R-:W-:-:S04]  /*69fb0*/  IMAD.X R19, R19, 0x1, R0, P4 ;  /* 0x0000000113137824 */ /* 0x000fc800020e0600 */
[----:B------:R1:W-:Y:S01]  /*69fc0*/  LDGSTS.E [R4+0x6d600], [R6.64], P1 ;  /* 0x6d60000006047fae */ /* 0x0003e20008921844 */
[----:B------:R-:W-:-:S04]  /*69fd0*/  ISETP.GT.AND P1, PT, R3, 0x3d, PT ;  /* 0x0000003d0300780c */ /* 0x000fc80003f24270 */
[----:B------:R-:W-:Y:S01]  /*69fe0*/  SEL R5, RZ, 0x4, !P1 ;  /* 0x00000004ff057807 */ /* 0x000fe20004800000 */
[----:B-1----:R-:W-:Y:S02]  /*69ff0*/  IMAD.MOV.U32 R6, RZ, RZ, R18 ;  /* 0x000000ffff067224 */ /* 0x002fe400078e0012 */
[----:B------:R-:W-:Y:S01]  /*6a000*/  IMAD.MOV.U32 R7, RZ, RZ, R19 ;  /* 0x000000ffff077224 */ /* 0x000fe200078e0013 */
[----:B------:R-:W-:-:S04]  /*6a010*/  SEL R5, R5, RZ, !P0 ;  /* 0x000000ff05057207 */ /* 0x000fc80004000000 */
[----:B------:R1:W-:Y:S01]  /*6a020*/  LDGSTS.E [R4+0x6e400], [R6.64], P2 ;  /* 0x6e40000006047fae */ /* 0x0003e20009121844 */
[----:B------:R-:W-:-:S03]  /*6a030*/  ISETP.NE.U32.AND P1, PT, R5, RZ, PT ;  /* 0x000000ff0500720c */ /* 0x000fc60003f25070 */
[----:B------:R-:W-:Y:S01]  /*6a040*/  STL [R1+0x1ed8], R23 ;  /* 0x001ed81701007387 */ /* 0x000fe20000100800 */
[----:B------:R-:W-:-:S03]  /*6a050*/  IMAD.MOV.U32 R250, RZ, RZ, R16 ;  /* 0x000000fffffa7224 */ /* 0x000fc600078e0010 */
[----:B------:R-:W-:Y:S01]  /*6a060*/  STL [R1+0x1ed4], R26 ;  /* 0x001ed41a01007387 */ /* 0x000fe20000100800 */
[----:B------:R-:W-:-:S03]  /*6a070*/  IMAD.MOV.U32 R251, RZ, RZ, R13 ;  /* 0x000000fffffb7224 */ /* 0x000fc600078e000d */
[----:B------:R4:W-:Y:S04]  /*6a080*/  STL [R1+0x203c], R18 ;  /* 0x00203c1201007387 */ /* 0x0009e80000100800 */
[----:B------:R-:W-:Y:S04]  /*6a090*/  STL [R1+0x2030], R19 ;  /* 0x0020301301007387 */ /* 0x000fe80000100800 */
[----:B------:R-:W4:Y:S04]  /*6a0a0*/  LDL.LU R16, [R1+0x2020] ;  /* 0x0020200001107983 */ /* 0x000f280000300800 */
[----:B------:R-:W4:Y:S01]  /*6a0b0*/  LDL.LU R13, [R1+0x2028] ;  /* 0x00202800010d7983 */ /* 0x000f220000300800 */
[----:B------:R-:W-:-:S02]  /*6a0c0*/  IMAD.MOV.U32 R248, RZ, RZ, R37 ;  /* 0x000000fffff87224 */ /* 0x000fc400078e0025 */
[----:B------:R-:W-:Y:S02]  /*6a0d0*/  IMAD.MOV.U32 R249, RZ, RZ, R36 ;  /* 0x000000fffff97224 */ /* 0x000fe400078e0024 */
[----:B------:R-:W-:Y:S01]  /*6a0e0*/  IMAD.SHL.U32 R37, R12, 0x4, RZ ;  /* 0x000000040c257824 */ /* 0x000fe200078e00ff */
[----:B--2---:R-:W-:-:S05]  /*6a0f0*/  IADD3 R8, P3, R8, R24, RZ ;  /* 0x0000001808087210 */ /* 0x004fca0007f7e0ff */
[----:B------:R-:W-:Y:S02]  /*6a100*/  IMAD.X R14, R14, 0x1, R0, P3 ;  /* 0x000000010e0e7824 */ /* 0x000fe400018e0600 */
[----:B-1----:R-:W-:Y:S02]  /*6a110*/  IMAD.MOV.U32 R6, RZ, RZ, R8 ;  /* 0x000000ffff067224 */ /* 0x002fe400078e0008 */
[----:B------:R-:W-:-:S05]  /*6a120*/  IMAD.MOV.U32 R7, RZ, RZ, R14 ;  /* 0x000000ffff077224 */ /* 0x000fca00078e000e */
[----:B------:R1:W-:Y:S01]  /*6a130*/  LDGSTS.E [R4+0x6e600], [R6.64], P2 ;  /* 0x6e60000006047fae */ /* 0x0003e20009121844 */
[----:B---3--:R-:W-:-:S05]  /*6a140*/  IADD3 R11, P2, R11, R24, RZ ;  /* 0x000000180b0b7210 */ /* 0x008fca0007f5e0ff */
[----:B------:R-:W-:Y:S01]  /*6a150*/  IMAD.X R22, R22, 0x1, R0, P2 ;  /* 0x0000000116167824 */ /* 0x000fe200010e0600 */
[----:B------:R-:W-:-:S03]  /*6a160*/  IADD3 R9, P3, R9, R24, RZ ;  /* 0x0000001809097210 */ /* 0x000fc60007f7e0ff */
[----:B-1----:R-:W-:Y:S01]  /*6a170*/  IMAD.MOV.U32 R7, RZ, RZ, R22 ;  /* 0x000000ffff077224 */ /* 0x002fe200078e0016 */
[----:B------:R-:W-:Y:S01]  /*6a180*/  MOV R6, R11 ;  /* 0x0000000b00067202 */ /* 0x000fe20000000f00 */
[----:B------:R-:W-:-:S04]  /*6a190*/  IMAD.X R10, R10, 0x1, R0, P3 ;  /* 0x000000010a0a7824 */ /* 0x000fc800018e0600 */
[----:B------:R1:W-:Y:S02]  /*6a1a0*/  LDGSTS.E [R4+0x6f400], [R6.64], P1 ;  /* 0x6f40000006047fae */ /* 0x0003e40008921844 */
[----:B-1----:R-:W-:Y:S02]  /*6a1b0*/  IMAD.MOV.U32 R6, RZ, RZ, R9 ;  /* 0x000000ffff067224 */ /* 0x002fe400078e0009 */
[----:B------:R-:W-:-:S05]  /*6a1c0*/  IMAD.MOV.U32 R7, RZ, RZ, R10 ;  /* 0x000000ffff077224 */ /* 0x000fca00078e000a */
[----:B------:R1:W-:Y:S02]  /*6a1d0*/  LDGSTS.E [R4+0x6f600], [R6.64], P1 ;  /* 0x6f60000006047fae */ /* 0x0003e40008921844 */
[----:B-1----:R-:W-:Y:S02]  /*6a1e0*/  HMMA.1688.F32.TF32 R4, R232, R34, R244 ;  /* 0x00000022e804723c */ /* 0x002fe400000810f4 */
[----:B------:R-:W-:Y:S04]  /*6a1f0*/  STL [R1+0x1ef8], R8 ;  /* 0x001ef80801007387 */ /* 0x000fe80000100800 */
[----:B------:R1:W-:Y:S04]  /*6a200*/  STL [R1+0x1ef4], R14 ;  /* 0x001ef40e01007387 */ /* 0x0003e80000100800 */
[----:B----4-:R-:W2:Y:S04]  /*6a210*/  LDL.LU R18, [R1+0x1d3c] ;  /* 0x001d3c0001127983 */ /* 0x010ea80000300800 */
[----:B-1----:R-:W3:Y:S04]  /*6a220*/  LDL.LU R14, [R1+0x1d40] ;  /* 0x001d4000010e7983 */ /* 0x002ee80000300800 */
[----:B------:R-:W4:Y:S04]  /*6a230*/  LDL.LU R19, [R1+0x2018] ;  /* 0x0020180001137983 */ /* 0x000f280000300800 */
[----:B------:R-:W4:Y:S01]  /*6a240*/  LDL.LU R8, [R1+0x2024] ;  /* 0x0020240001087983 */ /* 0x000f220000300800 */
[----:B------:R-:W-:-:S03]  /*6a250*/  ISETP.GT.AND P1, PT, R3, 0x2, PT ;  /* 0x000000020300780c */ /* 0x000fc60003f24270 */
[----:B------:R-:W-:Y:S04]  /*6a260*/  STL [R1+0x2034], R11 ;  /* 0x0020340b01007387 */ /* 0x000fe80000100800 */
[----:B------:R-:W-:Y:S04]  /*6a270*/  STL [R1+0x202c], R22 ;  /* 0x00202c1601007387 */ /* 0x000fe80000100800 */
[----:B------:R-:W-:Y:S04]  /*6a280*/  STL [R1+0x1f18], R9 ;  /* 0x001f180901007387 */ /* 0x000fe80000100800 */
[----:B------:R1:W-:Y:S04]  /*6a290*/  STL [R1+0x1f14], R10 ;  /* 0x001f140a01007387 */ /* 0x0003e80000100800 */
[----:B-1----:R-:W4:Y:S04]  /*6a2a0*/  LDL.LU R10, [R1+0x1d60] ;  /* 0x001d6000010a7983 */ /* 0x002f280000300800 */
[----:B------:R-:W4:Y:S04]  /*6a2b0*/  LDL.LU R9, [R1+0x201c] ;  /* 0x00201c0001097983 */ /* 0x000f280000300800 */
[----:B------:R1:W-:Y:S04]  /*6a2c0*/  STL.64 [R1+0xd10], R4 ;  /* 0x000d100401007387 */ /* 0x0003e80000100a00 */
[----:B------:R1:W-:Y:S04]  /*6a2d0*/  STL.64 [R1+0xd18], R6 ;  /* 0x000d180601007387 */ /* 0x0003e80000100a00 */
[----:B------:R-:W4:Y:S01]  /*6a2e0*/  LDL.LU R12, [R1+0x1d5c] ;  /* 0x001d5c00010c7983 */ /* 0x000f220000300800 */
[----:B-1----:R-:W-:-:S04]  /*6a2f0*/  SEL R4, RZ, 0x4, !P1 ;  /* 0x00000004ff047807 */ /* 0x002fc80004800000 */
[----:B------:R-:W-:-:S04]  /*6a300*/  SEL R4, R4, RZ, !P0 ;  /* 0x000000ff04047207 */ /* 0x000fc80004000000 */
[----:B------:R-:W-:Y:S02]  /*6a310*/  ISETP.NE.U32.AND P2, PT, R4, RZ, PT ;  /* 0x000000ff0400720c */ /* 0x000fe40003f45070 */
[----:B------:R-:W-:Y:S11]  /*6a320*/  HMMA.1688.F32.TF32 R4, R232, R38, R248 ;  /* 0x00000026e804723c */ /* 0x000ff600000810f8 */
[----:B------:R-:W-:Y:S11]  /*6a330*/  @!UPT UIADD3 URZ, URZ, URZ, URZ ;  /* 0x0000003f3f3ff290 */ /* 0x000ff6000fffe03f */
[----:B------:R-:W-:Y:S01]  /*6a340*/  @!UPT UIADD3 URZ, URZ, URZ, URZ ;  /* 0x0000003f3f3ff290 */ /* 0x000fe2000fffe03f */
[----:B------:R1:W-:Y:S04]  /*6a350*/  STL.64 [R1+0xd00], R4 ;  /* 0x000d000401007387 */ /* 0x0003e80000100a00 */
[----:B------:R1:W-:Y:S04]  /*6a360*/  STL.64 [R1+0xd08], R6 ;  /* 0x000d080601007387 */ /* 0x0003e80000100a00 */
[----:B------:R-:W4:Y:S01]  /*6a370*/  LDL.LU R11, [R1+0x2010] ;  /* 0x00201000010b7983 */ /* 0x000f220000300800 */
[----:B------:R-:W-:Y:S02]  /*6a380*/  IADD3 R13, P1, R13, R24, RZ ;  /* 0x000000180d0d7210 */ /* 0x000fe40007f3e0ff */
[----:B------:R-:W-:-:S03]  /*6a390*/  LOP3.LUT R22, R37, 0x40, RZ, 0x3c, !PT ;  /* 0x0000004025167812 */ /* 0x000fc600078e3cff */
[----:B------:R-:W-:Y:S01]  /*6a3a0*/  IMAD.X R16, R16, 0x1, R0, P1 ;  /* 0x0000000110107824 */ /* 0x000fe200008e0600 */
[----:B------:R-:W-:Y:S01]  /*6a3b0*/  STL [R1+0x2028], R13 ;  /* 0x0020280d01007387 */ /* 0x000fe20000100800 */
[----:B-1----:R-:W-:Y:S01]  /*6a3c0*/  IMAD R4, R175, 0x10000, R22 ;  /* 0x00010000af047824 */ /* 0x002fe200078e0216 */
[----:B------:R-:W-:Y:S01]  /*6a3d0*/  ISETP.GT.AND P1, PT, R3, 0x6, PT ;  /* 0x000000060300780c */ /* 0x000fe20003f24270 */
[----:B------:R-:W-:Y:S01]  /*6a3e0*/  IMAD.MOV.U32 R6, RZ, RZ, R13 ;  /* 0x000000ffff067224 */ /* 0x000fe200078e000d */
[----:B------:R1:W-:Y:S01]  /*6a3f0*/  STL [R1+0x2020], R16 ;  /* 0x0020201001007387 */ /* 0x0003e20000100800 */
[----:B------:R-:W-:Y:S01]  /*6a400*/  IMAD.MOV.U32 R7, RZ, RZ, R16 ;  /* 0x000000ffff077224 */ /* 0x000fe200078e0010 */
[----:B------:R-:W-:-:S04]  /*6a410*/  SEL R5, RZ, 0x4, !P1 ;  /* 0x00000004ff057807 */ /* 0x000fc80004800000 */
[----:B------:R2:W-:Y:S04]  /*6a420*/  LDGSTS.E [R4+0x60800], [R6.64], P2 ;  /* 0x6080000006047fae */ /* 0x0005e80009121844 */
[----:B-1----:R-:W4:Y:S04]  /*6a430*/  LDL.LU R16, [R1+0x1d80] ;  /* 0x001d800001107983 */ /* 0x002f280000300800 */
[----:B------:R-:W4:Y:S01]  /*6a440*/  LDL.LU R13, [R1+0x2014] ;  /* 0x00201400010d7983 */ /* 0x000f220000300800 */
[----:B------:R-:W-:-:S04]  /*6a450*/  SEL R5, R5, RZ, !P0 ;  /* 0x000000ff05057207 */ /* 0x000fc80004000000 */
[----:B------:R-:W-:Y:S02]  /*6a460*/  ISETP.NE.U32.AND P1, PT, R5, RZ, PT ;  /* 0x000000ff0500720c */ /* 0x000fe40003f25070 */
[----:B---3--:R-:W-:-:S05]  /*6a470*/  IADD3 R14, P3, R14, R24, RZ ;  /* 0x000000180e0e7210 */ /* 0x008fca0007f7e0ff */
[--C-:B--2---:R-:W-:Y:S01]  /*6a480*/  IMAD.X R18, R18, 0x1, R0.reuse, P3 ;  /* 0x0000000112127824 */ /* 0x104fe200018e0600 */
[----:B----4-:R-:W-:Y:S01]  /*6a490*/  IADD3 R8, P4, R8, R24, RZ ;  /* 0x0000001808087210 */ /* 0x010fe20007f9e0ff */
[----:B------:R-:W-:Y:S03]  /*6a4a0*/  STL [R1+0x1d40], R14 ;  /* 0x001d400e01007387 */ /* 0x000fe60000100800 */
[----:B------:R-:W-:Y:S01]  /*6a4b0*/  MOV R7, R18 ;  /* 0x0000001200077202 */ /* 0x000fe20000000f00 */
[----:B------:R-:W-:Y:S01]  /*6a4c0*/  IMAD.X R19, R19, 0x1, R0, P4 ;  /* 0x0000000113137824 */ /* 0x000fe200020e0600 */
[----:B------:R1:W-:Y:S01]  /*6a4d0*/  STL [R1+0x1d3c], R18 ;  /* 0x001d3c1201007387 */ /* 0x0003e20000100800 */
[----:B------:R-:W-:-:S03]  /*6a4e0*/  IMAD.MOV.U32 R6, RZ, RZ, R14 ;  /* 0x000000ffff067224 */ /* 0x000fc600078e000e */
[----:B------:R2:W-:Y:S04]  /*6a4f0*/  STL [R1+0x2024], R8 ;  /* 0x0020240801007387 */ /* 0x0005e80000100800 */
[----:B------:R3:W-:Y:S04]  /*6a500*/  LDGSTS.E [R4+0x60a00], [R6.64], P2 ;  /* 0x60a0000006047fae */ /* 0x0007e80009121844 */
[----:B-1----:R-:W4:Y:S04]  /*6a510*/  LDL.LU R18, [R1+0x1d7c] ;  /* 0x001d7c0001127983 */ /* 0x002f280000300800 */
[----:B------:R-:W-:Y:S04]  /*6a520*/  STL [R1+0x2018], R19 ;  /* 0x0020181301007387 */ /* 0x000fe80000100800 */
[----:B------:R-:W4:Y:S01]  /*6a530*/  LDL.LU R14, [R1+0x2008] ;  /* 0x00200800010e7983 */ /* 0x000f220000300800 */
[----:B------:R-:W-:Y:S01]  /*6a540*/  IADD3 R10, P3, R10, R24, RZ ;  /* 0x000000180a0a7210 */ /* 0x000fe20007f7e0ff */
[----:B---3--:R-:W-:-:S02]  /*6a550*/  IMAD.MOV.U32 R6, RZ, RZ, R8 ;  /* 0x000000ffff067224 */ /* 0x008fc400078e0008 */
[----:B------:R-:W-:Y:S01]  /*6a560*/  IMAD.MOV.U32 R7, RZ, RZ, R19 ;  /* 0x000000ffff077224 */ /* 0x000fe200078e0013 */
[----:B------:R-:W-:Y:S01]  /*6a570*/  IADD3 R9, P4, R9, R24, RZ ;  /* 0x0000001809097210 */ /* 0x000fe20007f9e0ff */
[----:B------:R-:W3:Y:S04]  /*6a580*/  LDL.LU R22, [R1+0x1da0] ;  /* 0x001da00001167983 */ /* 0x000ee80000300800 */
[----:B--2---:R-:W4:Y:S04]  /*6a590*/  LDL.LU R8, [R1+0x200c] ;  /* 0x00200c0001087983 */ /* 0x004f280000300800 */
[----:B------:R1:W-:Y:S01]  /*6a5a0*/  LDGSTS.E [R4+0x61800], [R6.64], P1 ;  /* 0x6180000006047fae */ /* 0x0003e20008921844 */
[----:B------:R-:W-:-:S03]  /*6a5b0*/  IMAD.X R12, R12, 0x1, R0, P3 ;  /* 0x000000010c0c7824 */ /* 0x000fc600018e0600 */
[----:B------:R1:W-:Y:S04]  /*6a5c0*/  STL [R1+0x1d60], R10 ;  /* 0x001d600a01007387 */ /* 0x0003e80000100800 */
[----:B------:R1:W-:Y:S02]  /*6a5d0*/  STL [R1+0x1d5c], R12 ;  /* 0x001d5c0c01007387 */ /* 0x0003e40000100800 */
[----:B-1----:R-:W-:Y:S02]  /*6a5e0*/  IMAD.MOV.U32 R6, RZ, RZ, R10 ;  /* 0x000000ffff067224 */ /* 0x002fe400078e000a */
[----:B------:R1:W-:Y:S01]  /*6a5f0*/  STL [R1+0x201c], R9 ;  /* 0x00201c0901007387 */ /* 0x0003e20000100800 */
[----:B------:R-:W-:-:S03]  /*6a600*/  IMAD.MOV.U32 R7, RZ, RZ, R12 ;  /* 0x000000ffff077224 */ /* 0x000fc600078e000c */
[----:B------:R-:W4:Y:S04]  /*6a610*/  LDL.LU R23, [R1+0x1d9c] ;  /* 0x001d9c0001177983 */ /* 0x000f280000300800 */
[----:B------:R1:W-:Y:S02]  /*6a620*/  LDGSTS.E [R4+0x61a00], [R6.64], P1 ;  /* 0x61a0000006047fae */ /* 0x0003e40008921844 */
[----:B-1----:R-:W-:Y:S02]  /*6a630*/  IMAD.MOV.U32 R6, RZ, RZ, R9 ;  /* 0x000000ffff067224 */ /* 0x002fe400078e0009 */
[----:B------:R-:W-:-:S05]  /*6a640*/  IMAD.X R11, R11, 0x1, R0, P4 ;  /* 0x000000010b0b7824 */ /* 0x000fca00020e0600 */
[----:B------:R1:W-:Y:S04]  /*6a650*/  STL [R1+0x2010], R11 ;  /* 0x0020100b01007387 */ /* 0x0003e80000100800 */
[----:B------:R-:W4:Y:S01]  /*6a660*/  LDL.LU R10, [R1+0x2000] ;  /* 0x00200000010a7983 */ /* 0x000f220000300800 */
[----:B------:R-:W-:-:S03]  /*6a670*/  IMAD.MOV.U32 R7, RZ, RZ, R11 ;  /* 0x000000ffff077224 */ /* 0x000fc600078e000b */
[----:B------:R-:W4:Y:S04]  /*6a680*/  LDL.LU R12, [R1+0x1dbc] ;  /* 0x001dbc00010c7983 */ /* 0x000f280000300800 */
[----:B------:R-:W4:Y:S04]  /*6a690*/  LDL.LU R9, [R1+0x1dc0] ;  /* 0x001dc00001097983 */ /* 0x000f280000300800 */
[----:B------:R-:W4:Y:S04]  /*6a6a0*/  LDL.LU R19, [R1+0x1ff8] ;  /* 0x001ff80001137983 */ /* 0x000f280000300800 */
[----:B-1----:R-:W4:Y:S01]  /*6a6b0*/  LDL.LU R11, [R1+0x2004] ;  /* 0x00200400010b7983 */ /* 0x002f220000300800 */
[----:B------:R-:W-:-:S04]  /*6a6c0*/  ISETP.GT.AND P2, PT, R3, 0xa, PT ;  /* 0x0000000a0300780c */ /* 0x000fc80003f44270 */
[----:B------:R-:W-:-:S04]  /*6a6d0*/  SEL R5, RZ, 0x4, !P2 ;  /* 0x00000004ff057807 */ /* 0x000fc80005000000 */
[----:B------:R-:W-:-:S04]  /*6a6e0*/  SEL R5, R5, RZ, !P0 ;  /* 0x000000ff05057207 */ /* 0x000fc80004000000 */
[----:B------:R-:W-:Y:S02]  /*6a6f0*/  ISETP.NE.U32.AND P2, PT, R5, RZ, PT ;  /* 0x000000ff0500720c */ /* 0x000fe40003f45070 */
[-C--:B------:R-:W-:Y:S02]  /*6a700*/  IADD3 R16, P3, R16, R24.reuse, RZ ;  /* 0x0000001810107210 */ /* 0x080fe40007f7e0ff */
[----:B------:R-:W-:Y:S02]  /*6a710*/  IADD3 R13, P4, R13, R24, RZ ;  /* 0x000000180d0d7210 */ /* 0x000fe40007f9e0ff */
[----:B------:R-:W-:Y:S01]  /*6a720*/  ISETP.GT.AND P1, PT, R3, 0xe, PT ;  /* 0x0000000e0300780c */ /* 0x000fe20003f24270 */
[----:B------:R-:W-:Y:S03]  /*6a730*/  STL [R1+0x1d80], R16 ;  /* 0x001d801001007387 */ /* 0x000fe60000100800 */
[----:B------:R-:W-:-:S03]  /*6a740*/  SEL R5, RZ, 0x4, !P1 ;  /* 0x00000004ff057807 */ /* 0x000fc60004800000 */
[----:B------:R1:W-:Y:S01]  /*6a750*/  LDGSTS.E [R4+0x62800], [R6.64], P2 ;  /* 0x6280000006047fae */ /* 0x0003e20009121844 */
[----:B------:R-:W-:-:S04]  /*6a760*/  SEL R5, R5, RZ, !P0 ;  /* 0x000000ff05057207 */ /* 0x000fc80004000000 */
[----:B------:R-:W-:Y:S01]  /*6a770*/  ISETP.NE.U32.AND P1, PT, R5, RZ, PT ;  /* 0x000000ff0500720c */ /* 0x000fe20003f25070 */
[----:B-1----:R-:W-:Y:S02]  /*6a780*/  IMAD.MOV.U32 R6, RZ, RZ, R16 ;  /* 0x000000ffff067224 */ /* 0x002fe400078e0010 */
[----:B----4-:R-:W-:-:S05]  /*6a790*/  IMAD.X R18, R18, 0x1, R0, P3 ;  /* 0x0000000112127824 */ /* 0x010fca00018e0600 */
[----:B------:R1:W-:Y:S01]  /*6a7a0*/  STL [R1+0x1d7c], R18 ;  /* 0x001d7c1201007387 */ /* 0x0003e20000100800 */
[----:B------:R-:W-:Y:S01]  /*6a7b0*/  IMAD.X R14, R14, 0x1, R0, P4 ;  /* 0x000000010e0e7824 */ /* 0x000fe200020e0600 */
[----:B------:R-:W-:Y:S02]  /*6a7c0*/  MOV R7, R18 ;  /* 0x0000001200077202 */ /* 0x000fe40000000f00 */
[----:B------:R-:W-:Y:S04]  /*6a7d0*/  STL [R1+0x2014], R13 ;  /* 0x0020140d01007387 */ /* 0x000fe80000100800 */
[----:B------:R4:W-:Y:S04]  /*6a7e0*/  STL [R1+0x2008], R14 ;  /* 0x0020080e01007387 */ /* 0x0009e80000100800 */
[----:B-1----:R-:W2:Y:S04]  /*6a7f0*/  LDL.LU R18, [R1+0x1ddc] ;  /* 0x001ddc0001127983 */ /* 0x002ea80000300800 */
[----:B------:R-:W2:Y:S04]  /*6a800*/  LDL.LU R16, [R1+0x1de0] ;  /* 0x001de00001107983 */ /* 0x000ea80000300800 */
[----:B------:R1:W-:Y:S01]  /*6a810*/  LDGSTS.E [R4+0x62a00], [R6.64], P2 ;  /* 0x62a0000006047fae */ /* 0x0003e20009121844 */
[----:B------:R-:W-:-:S02]  /*6a820*/  ISETP.GT.AND P2, PT, R3, 0x12, PT ;  /* 0x000000120300780c */ /* 0x000fc40003f44270 */
[-C--:B---3--:R-:W-:Y:S02]  /*6a830*/  IADD3 R22, P3, R22, R24.reuse, RZ ;  /* 0x0000001816167210 */ /* 0x088fe40007f7e0ff */
[----:B------:R-:W-:Y:S01]  /*6a840*/  SEL R5, RZ, 0x4, !P2 ;  /* 0x00000004ff057807 */ /* 0x000fe20005000000 */
[----:B-1----:R-:W-:Y:S02]  /*6a850*/  IMAD.MOV.U32 R7, RZ, RZ, R14 ;  /* 0x000000ffff077224 */ /* 0x002fe400078e000e */
[----:B------:R-:W-:Y:S01]  /*6a860*/  IMAD.MOV.U32 R6, RZ, RZ, R13 ;  /* 0x000000ffff067224 */ /* 0x000fe200078e000d */
[----:B----4-:R-:W3:Y:S04]  /*6a870*/  LDL.LU R14, [R1+0x1ff0] ;  /* 0x001ff000010e7983 */ /* 0x010ee80000300800 */
[----:B------:R-:W4:Y:S01]  /*6a880*/  LDL.LU R13, [R1+0x1ffc] ;  /* 0x001ffc00010d7983 */ /* 0x000f220000300800 */
[----:B------:R-:W-:Y:S01]  /*6a890*/  SEL R5, R5, RZ, !P0 ;  /* 0x000000ff05057207 */ /* 0x000fe20004000000 */
[----:B------:R-:W-:Y:S01]  /*6a8a0*/  IMAD.X R23, R23, 0x1, R0, P3 ;  /* 0x0000000117177824 */ /* 0x000fe200018e0600 */
[----:B------:R-:W-:Y:S01]  /*6a8b0*/  IADD3 R8, P4, R8, R24, RZ ;  /* 0x0000001808087210 */ /* 0x000fe20007f9e0ff */
[----:B------:R1:W-:Y:S01]  /*6a8c0*/  LDGSTS.E [R4+0x63800], [R6.64], P1 ;  /* 0x6380000006047fae */ /* 0x0003e20008921844 */
[----:B------:R-:W-:-:S03]  /*6a8d0*/  ISETP.NE.U32.AND P2, PT, R5, RZ, PT ;  /* 0x000000ff0500720c */ /* 0x000fc60003f45070 */
[----:B------:R-:W-:Y:S01]  /*6a8e0*/  STL [R1+0x1da0], R22 ;  /* 0x001da01601007387 */ /* 0x000fe20000100800 */
[----:B-1----:R-:W-:Y:S02]  /*6a8f0*/  IMAD.MOV.U32 R6, RZ, RZ, R22 ;  /* 0x000000ffff067224 */ /* 0x002fe400078e0016 */
[----:B------:R-:W-:Y:S01]  /*6a900*/  IMAD.MOV.U32 R7, RZ, RZ, R23 ;  /* 0x000000ffff077224 */ /* 0x000fe200078e0017 */
[----:B------:R-:W-:Y:S04]  /*6a910*/  STL [R1+0x1d9c], R23 ;  /* 0x001d9c1701007387 */ /* 0x000fe80000100800 */
[----:B------:R1:W-:Y:S04]  /*6a920*/  LDGSTS.E [R4+0x63a00], [R6.64], P1 ;  /* 0x63a0000006047fae */ /* 0x0003e80008921844 */
[----:B------:R-:W-:Y:S01]  /*6a930*/  STL [R1+0x200c], R8 ;  /* 0x00200c0801007387 */ /* 0x000fe20000100800 */
[----:B------:R-:W-:-:S02]  /*6a940*/  IMAD.X R10, R10, 0x1, R0, P4 ;  /* 0x000000010a0a7824 */ /* 0x000fc400020e0600 */
[----:B-1----:R-:W-:Y:S01]  /*6a950*/  IMAD.MOV.U32 R6, RZ, RZ, R8 ;  /* 0x000000ffff067224 */ /* 0x002fe200078e0008 */
[-C--:B------:R-:W-:Y:S01]  /*6a960*/  IADD3 R9, P3, R9, R24.reuse, RZ ;  /* 0x0000001809097210 */ /* 0x080fe20007f7e0ff */
[----:B------:R-:W-:Y:S01]  /*6a970*/  IMAD.MOV.U32 R7, RZ, RZ, R10 ;  /* 0x000000ffff077224 */ /* 0x000fe200078e000a */
[----:B------:R1:W-:Y:S03]  /*6a980*/  STL [R1+0x2000], R10 ;  /* 0x0020000a01007387 */ /* 0x0003e60000100800 */
[----:B------:R-:W-:Y:S01]  /*6a990*/  IMAD.X R12, R12, 0x1, R0, P3 ;  /* 0x000000010c0c7824 */ /* 0x000fe200018e0600 */
[----:B------:R1:W-:Y:S01]  /*6a9a0*/  LDGSTS.E [R4+0x64800], [R6.64], P2 ;  /* 0x6480000006047fae */ /* 0x0003e20009121844 */
[----:B------:R-:W-:-:S03]  /*6a9b0*/  IADD3 R11, P4, R11, R24, RZ ;  /* 0x000000180b0b7210 */ /* 0x000fc60007f9e0ff */
[----:B-1----:R-:W3:Y:S02]  /*6a9c0*/  LDL.LU R10, [R1+0x1e00] ;  /* 0x001e0000010a7983 */ /* 0x002ee40000300800 */
[----:B------:R-:W-:Y:S02]  /*6a9d0*/  IMAD.X R19, R19, 0x1, R0, P4 ;  /* 0x0000000113137824 */ /* 0x000fe400020e0600 */
[----:B------:R-:W3:Y:S01]  /*6a9e0*/  LDL.LU R8, [R1+0x1ff4] ;  /* 0x001ff40001087983 */ /* 0x000ee20000300800 */
[----:B------:R-:W-:-:S03]  /*6a9f0*/  MOV R7, R12 ;  /* 0x0000000c00077202 */ /* 0x000fc60000000f00 */
[----:B------:R-:W-:Y:S01]  /*6aa00*/  STL [R1+0x1dc0], R9 ;  /* 0x001dc00901007387 */ /* 0x000fe20000100800 */
[----:B------:R-:W-:-:S03]  /*6aa10*/  IMAD.MOV.U32 R6, RZ, RZ, R9 ;  /* 0x000000ffff067224 */ /* 0x000fc600078e0009 */
[----:B------:R1:W-:Y:S04]  /*6aa20*/  STL [R1+0x1dbc], R12 ;  /* 0x001dbc0c01007387 */ /* 0x0003e80000100800 */
[----:B------:R1:W-:Y:S01]  /*6aa30*/  STL [R1+0x2004], R11 ;  /* 0x0020040b01007387 */ /* 0x0003e20000100800 */
[----:B------:R-:W-:-:S03]  /*6aa40*/  ISETP.GT.AND P1, PT, R3, 0x16, PT ;  /* 0x000000160300780c */ /* 0x000fc60003f24270 */
[----:B------:R1:W-:Y:S04]  /*6aa50*/  LDGSTS.E [R4+0x64a00], [R6.64], P2 ;  /* 0x64a0000006047fae */ /* 0x0003e80009121844 */
[----:B-1----:R-:W3:Y:S04]  /*6aa60*/  LDL.LU R12, [R1+0x1dfc] ;  /* 0x001dfc00010c7983 */ /* 0x002ee80000300800 */
[----:B------:R-:W-:Y:S04]  /*6aa70*/  STL [R1+0x1ff8], R19 ;  /* 0x001ff81301007387 */ /* 0x000fe80000100800 */
[----:B------:R-:W3:Y:S01]  /*6aa80*/  LDL.LU R9, [R1+0x1fe8] ;  /* 0x001fe80001097983 */ /* 0x000ee20000300800 */
[----:B------:R-:W-:Y:S01]  /*6aa90*/  SEL R5, RZ, 0x4, !P1 ;  /* 0x00000004ff057807 */ /* 0x000fe20004800000 */
[----:B------:R-:W-:-:S02]  /*6aaa0*/  IMAD.MOV.U32 R6, RZ, RZ, R11 ;  /* 0x000000ffff067224 */ /* 0x000fc400078e000b */
[----:B------:R-:W-:Y:S01]  /*6aab0*/  IMAD.MOV.U32 R7, RZ, RZ, R19 ;  /* 0x000000ffff077224 */ /* 0x000fe200078e0013 */
[----:B------:R-:W-:Y:S01]  /*6aac0*/  SEL R5, R5, RZ, !P0 ;  /* 0x000000ff05057207 */ /* 0x000fe20004000000 */
[----:B------:R-:W3:Y:S03]  /*6aad0*/  LDL.LU R22, [R1+0x1e20] ;  /* 0x001e200001167983 */ /* 0x000ee60000300800 */
[----:B------:R-:W-:Y:S01]  /*6aae0*/  ISETP.NE.U32.AND P1, PT, R5, RZ, PT ;  /* 0x000000ff0500720c */ /* 0x000fe20003f25070 */
[----:B------:R-:W3:Y:S01]  /*6aaf0*/  LDL.LU R11, [R1+0x1fec] ;  /* 0x001fec00010b7983 */ /* 0x000ee20000300800 */
[----:B------:R-:W-:-:S04]  /*6ab00*/  ISETP.GT.AND P2, PT, R3, 0x1a, PT ;  /* 0x0000001a0300780c */ /* 0x000fc80003f44270 */
[----:B------:R-:W-:-:S07]  /*6ab10*/  SEL R5, RZ, 0x4, !P2 ;  /* 0x00000004ff057807 */ /* 0x000fce0005000000 */
[----:B------:R1:W-:Y:S01]  /*6ab20*/  LDGSTS.E [R4+0x65800], [R6.64], P1 ;  /* 0x6580000006047fae */ /* 0x0003e20008921844 */
[----:B------:R-:W-:-:S04]  /*6ab30*/  SEL R5, R5, RZ, !P0 ;  /* 0x000000ff05057207 */ /* 0x000fc80004000000 */
[----:B------:R-:W-:Y:S02]  /*6ab40*/  ISETP.NE.U32.AND P2, PT, R5, RZ, PT ;  /* 0x000000ff0500720c */ /* 0x000fe40003f45070 */
[----:B--2---:R-:W-:-:S05]  /*6ab50*/  IADD3 R16, P3, R16, R24, RZ ;  /* 0x0000001810107210 */ /* 0x004fca0007f7e0ff */
[----:B------:R-:W-:Y:S01]  /*6ab60*/  IMAD.X R18, R18, 0x1, R0, P3 ;  /* 0x0000000112127824 */ /* 0x000fe200018e0600 */
[----:B------:R-:W-:Y:S01]  /*6ab70*/  STL [R1+0x1de0], R16 ;  /* 0x001de01001007387 */ /* 0x000fe20000100800 */
[----:B-1----:R-:W-:Y:S02]  /*6ab80*/  IMAD.MOV.U32 R6, RZ, RZ, R16 ;  /* 0x000000ffff067224 */ /* 0x002fe400078e0010 */
[----:B------:R-:W-:Y:S01]  /*6ab90*/  IMAD.MOV.U32 R7, RZ, RZ, R18 ;  /* 0x000000ffff077224 */ /* 0x000fe200078e0012 */
[----:B------:R1:W-:Y:S04]  /*6aba0*/  STL [R1+0x1ddc], R18 ;  /* 0x001ddc1201007387 */ /* 0x0003e80000100800 */
[----:B------:R2:W-:Y:S01]  /*6abb0*/  LDGSTS.E [R4+0x65a00], [R6.64], P1 ;  /* 0x65a0000006047fae */ /* 0x0005e20008921844 */
[----:B----4-:R-:W-:-:S05]  /*6abc0*/  IADD3 R13, P4, R13, R24, RZ ;  /* 0x000000180d0d7210 */ /* 0x010fca0007f9e0ff */
[----:B---3--:R-:W-:Y:S01]  /*6abd0*/  IMAD.X R14, R14, 0x1, R0, P4 ;  /* 0x000000010e0e7824 */ /* 0x008fe200020e0600 */
[----:B------:R-:W-:Y:S04]  /*6abe0*/  STL [R1+0x1ffc], R13 ;  /* 0x001ffc0d01007387 */ /* 0x000fe80000100800 */
[----:B------:R-:W3:Y:S01]  /*6abf0*/  LDL.LU R23, [R1+0x1e1c] ;  /* 0x001e1c0001177983 */ /* 0x000ee20000300800 */
[----:B--2---:R-:W-:-:S03]  /*6ac00*/  IMAD.MOV.U32 R7, RZ, RZ, R14 ;  /* 0x000000ffff077224 */ /* 0x004fc600078e000e */
[----:B------:R2:W-:Y:S04]  /*6ac10*/  STL [R1+0x1ff0], R14 ;  /* 0x001ff00e01007387 */ /* 0x0005e80000100800 */
[----:B-1----:R-:W4:Y:S04]  /*6ac20*/  LDL.LU R18, [R1+0x1fe0] ;  /* 0x001fe00001127983 */ /* 0x002f280000300800 */
[----:B------:R-:W4:Y:S04]  /*6ac30*/  LDL.LU R19, [R1+0x1e3c] ;  /* 0x001e3c0001137983 */ /* 0x000f280000300800 */
[----:B--2---:R-:W2:Y:S01]  /*6ac40*/  LDL.LU R14, [R1+0x1e40] ;  /* 0x001e4000010e7983 */ /* 0x004ea20000300800 */
[----:B------:R-:W-:-:S03]  /*6ac50*/  IMAD.MOV.U32 R6, RZ, RZ, R13 ;  /* 0x000000ffff067224 */ /* 0x000fc600078e000d */
[----:B------:R-:W2:Y:S04]  /*6ac60*/  LDL.LU R16, [R1+0x1fd8] ;  /* 0x001fd80001107983 */ /* 0x000ea80000300800 */
[----:B------:R-:W2:Y:S04]  /*6ac70*/  LDL.LU R13, [R1+0x1fe4] ;  /* 0x001fe400010d7983 */ /* 0x000ea80000300800 */
[----:B------:R1:W-:Y:S01]  /*6ac80*/  LDGSTS.E [R4+0x66800], [R6.64], P2 ;  /* 0x6680000006047fae */ /* 0x0003e20009121844 */
[-C--:B------:R-:W-:Y:S02]  /*6ac90*/  IADD3 R10, P3, R10, R24.reuse, RZ ;  /* 0x000000180a0a7210 */ /* 0x080fe40007f7e0ff */
[----:B------:R-:W-:-:S03]  /*6aca0*/  IADD3 R8, P4, R8, R24, RZ ;  /* 0x0000001808087210 */ /* 0x000fc60007f9e0ff */
[----:B------:R-:W-:Y:S01]  /*6acb0*/  STL [R1+0x1e00], R10 ;  /* 0x001e000a01007387 */ /* 0x000fe20000100800 */
[----:B-1----:R-:W-:Y:S02]  /*6acc0*/  IMAD.MOV.U32 R6, RZ, RZ, R10 ;  /* 0x000000ffff067224 */ /* 0x002fe400078e000a */
[----:B------:R-:W-:-:S05]  /*6acd0*/  IMAD.X R12, R12, 0x1, R0, P3 ;  /* 0x000000010c0c7824 */ /* 0x000fca00018e0600 */
[----:B------:R1:W-:Y:S01]  /*6ace0*/  STL [R1+0x1dfc], R12 ;  /* 0x001dfc0c01007387 */ /* 0x0003e20000100800 */
[----:B------:R-:W-:Y:S01]  /*6acf0*/  IMAD.X R9, R9, 0x1, R0, P4 ;  /* 0x0000000109097824 */ /* 0x000fe200020e0600 */
[----:B------:R-:W-:Y:S02]  /*6ad00*/  MOV R7, R12 ;  /* 0x0000000c00077202 */ /* 0x000fe40000000f00 */
[----:B------:R-:W-:Y:S04]  /*6ad10*/  STL [R1+0x1ff4], R8 ;  /* 0x001ff40801007387 */ /* 0x000fe80000100800 */
[----:B------:R1:W-:Y:S04]  /*6ad20*/  STL [R1+0x1fe8], R9 ;  /* 0x001fe80901007387 */ /* 0x0003e80000100800 */
[----:B-1----:R-:W2:Y:S04]  /*6ad30*/  LDL.LU R12, [R1+0x1e5c] ;  /* 0x001e5c00010c7983 */ /* 0x002ea80000300800 */
[----:B------:R-:W2:Y:S04]  /*6ad40*/  LDL.LU R10, [R1+0x1e60] ;  /* 0x001e6000010a7983 */ /* 0x000ea80000300800 */
[----:B------:R1:W-:Y:S02]  /*6ad50*/  LDGSTS.E [R4+0x66a00], [R6.64], P2 ;  /* 0x66a0000006047fae */ /* 0x0003e40009121844 */
[----:B-1----:R-:W-:-:S02]  /*6ad60*/  IMAD.MOV.U32 R7, RZ, RZ, R9 ;  /* 0x000000ffff077224 */ /* 0x002fc400078e0009 */
[----:B------:R-:W-:Y:S01]  /*6ad70*/  IMAD.MOV.U32 R6, RZ, RZ, R8 ;  /* 0x000000ffff067224 */ /* 0x000fe200078e0008 */
[----:B------:R-:W2:Y:S04]  /*6ad80*/  LDL.LU R9, [R1+0x1fd0] ;  /* 0x001fd00001097983 */ /* 0x000ea80000300800 */
[----:B------:R-:W2:Y:S01]  /*6ad90*/  LDL.LU R8, [R1+0x1fdc] ;  /* 0x001fdc0001087983 */ /* 0x000ea20000300800 */
        /* <DEDUP_REMOVED lines=13> */
[----:B---3--:R-:W-:-:S04]  /*6ae70*/  IMAD.X R23, R23, 0x1, R0, P3 ;  /* 0x0000000117177824 */ /* 0x008fc800018e0600 */
[----:B------:R-:W-:Y:S01]  /*6ae80*/  IMAD.MOV.U32 R7, RZ, RZ, R23 ;  /* 0x000000ffff077224 */ /* 0x000fe200078e0017 */
[----:B------:R-:W-:Y:S01]  /*6ae90*/  STL [R1+0x1e1c], R23 ;  /* 0x001e1c1701007387 */ /* 0x000fe20000100800 */
[----:B----4-:R-:W-:-:S03]  /*6aea0*/  IMAD.X R18, R18, 0x1, R0, P4 ;  /* 0x0000000112127824 */ /* 0x010fc600020e0600 */
[----:B------:R1:W-:Y:S01]  /*6aeb0*/  LDGSTS.E [R4+0x67a00], [R6.64], P1 ;  /* 0x67a0000006047fae */ /* 0x0003e20008921844 */
[----:B------:R-:W-:Y:S02]  /*6aec0*/  ISETP.GT.AND P1, PT, R3, 0x26, PT ;  /* 0x000000260300780c */ /* 0x000fe40003f24270 */
[----:B--2---:R-:W-:Y:S01]  /*6aed0*/  IADD3 R14, P3, R14, R24, RZ ;  /* 0x000000180e0e7210 */ /* 0x004fe20007f7e0ff */
[----:B------:R-:W-:Y:S01]  /*6aee0*/  STL [R1+0x1fec], R11 ;  /* 0x001fec0b01007387 */ /* 0x000fe20000100800 */
[----:B-1----:R-:W-:-:S03]  /*6aef0*/  IMAD.MOV.U32 R6, RZ, RZ, R11 ;  /* 0x000000ffff067224 */ /* 0x002fc600078e000b */
[----:B------:R1:W-:Y:S01]  /*6af00*/  STL [R1+0x1fe0], R18 ;  /* 0x001fe01201007387 */ /* 0x0003e20000100800 */
[----:B------:R-:W-:Y:S01]  /*6af10*/  IMAD.MOV.U32 R7, RZ, RZ, R18 ;  /* 0x000000ffff077224 */ /* 0x000fe200078e0012 */
[----:B------:R-:W-:Y:S01]  /*6af20*/  IADD3 R13, P4, R13, R24, RZ ;  /* 0x000000180d0d7210 */ /* 0x000fe20007f9e0ff */
[----:B------:R-:W-:Y:S01]  /*6af30*/  IMAD.X R19, R19, 0x1, R0, P3 ;  /* 0x0000000113137824 */ /* 0x000fe200018e0600 */
[----:B------:R-:W-:Y:S02]  /*6af40*/  SEL R5, RZ, 0x4, !P1 ;  /* 0x00000004ff057807 */ /* 0x000fe40004800000 */
[----:B------:R2:W-:Y:S04]  /*6af50*/  LDGSTS.E [R4+0x68800], [R6.64], P2 ;  /* 0x6880000006047fae */ /* 0x0005e80009121844 */
[----:B-1----:R-:W3:Y:S04]  /*6af60*/  LDL.LU R18, [R1+0x1e80] ;  /* 0x001e800001127983 */ /* 0x002ee80000300800 */
[----:B------:R-:W4:Y:S04]  /*6af70*/  LDL.LU R11, [R1+0x1fd4] ;  /* 0x001fd400010b7983 */ /* 0x000f280000300800 */
[----:B------:R-:W-:Y:S01]  /*6af80*/  STL [R1+0x1e40], R14 ;  /* 0x001e400e01007387 */ /* 0x000fe20000100800 */
[----:B--2---:R-:W-:-:S03]  /*6af90*/  MOV R7, R19 ;  /* 0x0000001300077202 */ /* 0x004fc60000000f00 */
[----:B------:R1:W-:Y:S01]  /*6afa0*/  STL [R1+0x1e3c], R19 ;  /* 0x001e3c1301007387 */ /* 0x0003e20000100800 */
[----:B------:R-:W-:-:S03]  /*6afb0*/  SEL R5, R5, RZ, !P0 ;  /* 0x000000ff05057207 */ /* 0x000fc60004000000 */
[----:B------:R2:W-:Y:S01]  /*6afc0*/  STL [R1+0x1fe4], R13 ;  /* 0x001fe40d01007387 */ /* 0x0005e20000100800 */
[----:B------:R-:W-:-:S03]  /*6afd0*/  ISETP.NE.U32.AND P1, PT, R5, RZ, PT ;  /* 0x000000ff0500720c */ /* 0x000fc60003f25070 */
[----:B-1----:R-:W4:Y:S01]  /*6afe0*/  LDL.LU R19, [R1+0x1e7c] ;  /* 0x001e7c0001137983 */ /* 0x002f220000300800 */
[----:B------:R-:W-:Y:S02]  /*6aff0*/  IMAD.MOV.U32 R6, RZ, RZ, R14 ;  /* 0x000000ffff067224 */ /* 0x000fe400078e000e */
[----:B------:R-:W-:-:S03]  /*6b000*/  IMAD.X R16, R16, 0x1, R0, P4 ;  /* 0x0000000110107824 */ /* 0x000fc600020e0600 */
[----:B------:R1:W-:Y:S04]  /*6b010*/  LDGSTS.E [R4+0x68a00], [R6.64], P2 ;  /* 0x68a0000006047fae */ /* 0x0003e80009121844 */
[----:B------:R2:W-:Y:S04]  /*6b020*/  STL [R1+0x1fd8], R16 ;  /* 0x001fd81001007387 */ /* 0x0005e80000100800 */
[----:B------:R-:W4:Y:S01]  /*6b030*/  LDL.LU R14, [R1+0x1fc8] ;  /* 0x001fc800010e7983 */ /* 0x000f220000300800 */
[----:B-1----:R-:W-:-:S03]  /*6b040*/  IMAD.MOV.U32 R6, RZ, RZ, R13 ;  /* 0x000000ffff067224 */ /* 0x002fc600078e000d */
[----:B------:R-:W4:Y:S01]  /*6b050*/  LDL.LU R22, [R1+0x1ea0] ;  /* 0x001ea00001167983 */ /* 0x000f220000300800 */
[----:B------:R-:W-:-:S03]  /*6b060*/  IMAD.MOV.U32 R7, RZ, RZ, R16 ;  /* 0x000000ffff077224 */ /* 0x000fc600078e0010 */
[----:B--2---:R-:W2:Y:S04]  /*6b070*/  LDL.LU R13, [R1+0x1fcc] ;  /* 0x001fcc00010d7983 */ /* 0x004ea80000300800 */
[----:B------:R1:W-:Y:S01]  /*6b080*/  LDGSTS.E [R4+0x69800], [R6.64], P1 ;  /* 0x6980000006047fae */ /* 0x0003e20008921844 */
[----:B------:R-:W-:-:S05]  /*6b090*/  IADD3 R10, P3, R10, R24, RZ ;  /* 0x000000180a0a7210 */ /* 0x000fca0007f7e0ff */
[----:B------:R-:W-:Y:S01]  /*6b0a0*/  IMAD.X R12, R12, 0x1, R0, P3 ;  /* 0x000000010c0c7824 */ /* 0x000fe200018e0600 */
[----:B------:R-:W-:Y:S01]  /*6b0b0*/  STL [R1+0x1e60], R10 ;  /* 0x001e600a01007387 */ /* 0x000fe20000100800 */
[----:B-1----:R-:W-:Y:S02]  /*6b0c0*/  IMAD.MOV.U32 R6, RZ, RZ, R10 ;  /* 0x000000ffff067224 */ /* 0x002fe400078e000a */
[----:B------:R-:W-:Y:S01]  /*6b0d0*/  IMAD.MOV.U32 R7, RZ, RZ, R12 ;  /* 0x000000ffff077224 */ /* 0x000fe200078e000c */
[----:B------:R1:W-:Y:S04]  /*6b0e0*/  STL [R1+0x1e5c], R12 ;  /* 0x001e5c0c01007387 */ /* 0x0003e80000100800 */
[----:B------:R1:W-:Y:S01]  /*6b0f0*/  LDGSTS.E [R4+0x69a00], [R6.64], P1 ;  /* 0x69a0000006047fae */ /* 0x0003e20008921844 */
[----:B------:R-:W-:-:S05]  /*6b100*/  IADD3 R8, P4, R8, R24, RZ ;  /* 0x0000001808087210 */ /* 0x000fca0007f9e0ff */
[----:B------:R-:W-:Y:S01]  /*6b110*/  IMAD.X R9, R9, 0x1, R0, P4 ;  /* 0x0000000109097824 */ /* 0x000fe200020e0600 */
[----:B------:R1:W-:Y:S04]  /*6b120*/  STL [R1+0x1fdc], R8 ;  /* 0x001fdc0801007387 */ /* 0x0003e80000100800 */
[----:B------:R-:W2:Y:S01]  /*6b130*/  LDL.LU R23, [R1+0x1e9c] ;  /* 0x001e9c0001177983 */ /* 0x000ea20000300800 */
[----:B-1----:R-:W-:-:S03]  /*6b140*/  IMAD.MOV.U32 R6, RZ, RZ, R8 ;  /* 0x000000ffff067224 */ /* 0x002fc600078e0008 */
[----:B------:R1:W-:Y:S04]  /*6b150*/  STL [R1+0x1fd0], R9 ;  /* 0x001fd00901007387 */ /* 0x0003e80000100800 */
[----:B------:R-:W2:Y:S04]  /*6b160*/  LDL.LU R16, [R1+0x1fc0] ;  /* 0x001fc00001107983 */ /* 0x000ea80000300800 */
[----:B------:R-:W2:Y:S04]  /*6b170*/  LDL.LU R12, [R1+0x1ebc] ;  /* 0x001ebc00010c7983 */ /* 0x000ea80000300800 */
[----:B------:R-:W2:Y:S01]  /*6b180*/  LDL.LU R8, [R1+0x1ec0] ;  /* 0x001ec00001087983 */ /* 0x000ea20000300800 */
[----:B------:R-:W-:-:S03]  /*6b190*/  IMAD.MOV.U32 R7, RZ, RZ, R9 ;  /* 0x000000ffff077224 */ /* 0x000fc600078e0009 */
[----:B------:R-:W2:Y:S04]  /*6b1a0*/  LDL.LU R10, [R1+0x1fb8] ;  /* 0x001fb800010a7983 */ /* 0x000ea80000300800 */
[----:B-1----:R-:W2:Y:S01]  /*6b1b0*/  LDL.LU R9, [R1+0x1fc4] ;  /* 0x001fc40001097983 */ /* 0x002ea20000300800 */
        /* <DEDUP_REMOVED lines=9> */
[----:B---3--:R-:W-:-:S05]  /*6b250*/  IADD3 R18, P3, R18, R24, RZ ;  /* 0x0000001812127210 */ /* 0x008fca0007f7e0ff */
[----:B-1----:R-:W-:Y:S01]  /*6b260*/  IMAD.MOV.U32 R6, RZ, RZ, R18 ;  /* 0x000000ffff067224 */ /* 0x002fe200078e0012 */
[----:B----4-:R-:W-:Y:S01]  /*6b270*/  IADD3 R11, P4, R11, R24, RZ ;  /* 0x000000180b0b7210 */ /* 0x010fe20007f9e0ff */
[----:B------:R-:W-:-:S05]  /*6b280*/  IMAD.X R19, R19, 0x1, R0, P3 ;  /* 0x0000000113137824 */ /* 0x000fca00018e0600 */
[----:B------:R-:W-:-:S05]  /*6b290*/  MOV R7, R19 ;  /* 0x0000001300077202 */ /* 0x000fca0000000f00 */
[----:B------:R1:W-:Y:S01]  /*6b2a0*/  LDGSTS.E [R4+0x6aa00], [R6.64], P2 ;  /* 0x6aa0000006047fae */ /* 0x0003e20009121844 */
[----:B------:R-:W-:Y:S01]  /*6b2b0*/  ISETP.GT.AND P2, PT, R3, 0x32, PT ;  /* 0x000000320300780c */ /* 0x000fe20003f44270 */
[----:B------:R-:W-:-:S03]  /*6b2c0*/  IMAD.X R14, R14, 0x1, R0, P4 ;  /* 0x000000010e0e7824 */ /* 0x000fc600020e0600 */
[----:B------:R-:W-:Y:S02]  /*6b2d0*/  SEL R5, RZ, 0x4, !P2 ;  /* 0x00000004ff057807 */ /* 0x000fe40005000000 */
[-C--:B------:R-:W-:Y:S02]  /*6b2e0*/  IADD3 R22, P3, R22, R24.reuse, RZ ;  /* 0x0000001816167210 */ /* 0x080fe40007f7e0ff */
[----:B------:R-:W-:Y:S01]  /*6b2f0*/  SEL R5, R5, RZ, !P0 ;  /* 0x000000ff05057207 */ /* 0x000fe20004000000 */
[----:B-1----:R-:W-:Y:S02]  /*6b300*/  IMAD.MOV.U32 R6, RZ, RZ, R11 ;  /* 0x000000ffff067224 */ /* 0x002fe400078e000b */
[----:B------:R-:W-:Y:S01]  /*6b310*/  IMAD.MOV.U32 R7, RZ, RZ, R14 ;  /* 0x000000ffff077224 */ /* 0x000fe200078e000e */
[----:B------:R-:W-:Y:S01]  /*6b320*/  STL [R1+0x1e80], R18 ;  /* 0x001e801201007387 */ /* 0x000fe20000100800 */
[----:B--2---:R-:W-:Y:S02]  /*6b330*/  IADD3 R13, P4, R13, R24, RZ ;  /* 0x000000180d0d7210 */ /* 0x004fe40007f9e0ff */
[----:B------:R-:W-:Y:S01]  /*6b340*/  ISETP.NE.U32.AND P2, PT, R5, RZ, PT ;  /* 0x000000ff0500720c */ /* 0x000fe20003f45070 */
[----:B------:R1:W-:Y:S04]  /*6b350*/  STL [R1+0x1e7c], R19 ;  /* 0x001e7c1301007387 */ /* 0x0003e80000100800 */
[----:B------:R-:W-:Y:S04]  /*6b360*/  STL [R1+0x1fd4], R11 ;  /* 0x001fd40b01007387 */ /* 0x000fe80000100800 */
[----:B------:R2:W-:Y:S04]  /*6b370*/  STL [R1+0x1fc8], R14 ;  /* 0x001fc80e01007387 */ /* 0x0005e80000100800 */
[----:B------:R3:W-:Y:S04]  /*6b380*/  LDGSTS.E [R4+0x6b800], [R6.64], P1 ;  /* 0x6b80000006047fae */ /* 0x0007e80008921844 */
[----:B-1----:R-:W4:Y:S04]  /*6b390*/  LDL.LU R19, [R1+0x1edc] ;  /* 0x001edc0001137983 */ /* 0x002f280000300800 */
[----:B------:R-:W4:Y:S01]  /*6b3a0*/  LDL.LU R18, [R1+0x1ee0] ;  /* 0x001ee00001127983 */ /* 0x000f220000300800 */
[----:B---3--:R-:W-:-:S03]  /*6b3b0*/  IMAD.MOV.U32 R6, RZ, RZ, R22 ;  /* 0x000000ffff067224 */ /* 0x008fc600078e0016 */
[----:B--2---:R-:W2:Y:S04]  /*6b3c0*/  LDL.LU R14, [R1+0x1fb0] ;  /* 0x001fb000010e7983 */ /* 0x004ea80000300800 */
[----:B------:R-:W3:Y:S01]  /*6b3d0*/  LDL.LU R11, [R1+0x1fbc] ;  /* 0x001fbc00010b7983 */ /* 0x000ee20000300800 */
[----:B------:R-:W-:-:S04]  /*6b3e0*/  IMAD.X R23, R23, 0x1, R0, P3 ;  /* 0x0000000117177824 */ /* 0x000fc800018e0600 */
[----:B------:R-:W-:Y:S02]  /*6b3f0*/  IMAD.MOV.U32 R7, RZ, RZ, R23 ;  /* 0x000000ffff077224 */ /* 0x000fe400078e0017 */
[----:B------:R-:W-:-:S03]  /*6b400*/  IMAD.X R16, R16, 0x1, R0, P4 ;  /* 0x0000000110107824 */ /* 0x000fc600020e0600 */
[----:B------:R1:W-:Y:S01]  /*6b410*/  LDGSTS.E [R4+0x6ba00], [R6.64], P1 ;  /* 0x6ba0000006047fae */ /* 0x0003e20008921844 */
[----:B------:R-:W-:-:S03]  /*6b420*/  IADD3 R8, P3, R8, R24, RZ ;  /* 0x0000001808087210 */ /* 0x000fc60007f7e0ff */
[----:B------:R-:W-:Y:S01]  /*6b430*/  STL [R1+0x1ea0], R22 ;  /* 0x001ea01601007387 */ /* 0x000fe20000100800 */
[----:B-1----:R-:W-:-:S03]  /*6b440*/  IMAD.MOV.U32 R6, RZ, RZ, R13 ;  /* 0x000000ffff067224 */ /* 0x002fc600078e000d */
[----:B------:R-:W-:Y:S01]  /*6b450*/  STL [R1+0x1e9c], R23 ;  /* 0x001e9c1701007387 */ /* 0x000fe20000100800 */
[----:B------:R-:W-:Y:S01]  /*6b460*/  IMAD.MOV.U32 R7, RZ, RZ, R16 ;  /* 0x000000ffff077224 */ /* 0x000fe200078e0010 */
[----:B------:R-:W-:Y:S01]  /*6b470*/  IADD3 R9, P4, R9, R24, RZ ;  /* 0x0000001809097210 */ /* 0x000fe20007f9e0ff */
[--C-:B------:R-:W-:Y:S01]  /*6b480*/  IMAD.X R12, R12, 0x1, R0.reuse, P3 ;  /* 0x000000010c0c7824 */ /* 0x100fe200018e0600 */
[----:B------:R-:W-:Y:S04]  /*6b490*/  STL [R1+0x1fcc], R13 ;  /* 0x001fcc0d01007387 */ /* 0x000fe80000100800 */
[----:B------:R-:W-:Y:S01]  /*6b4a0*/  STL [R1+0x1fc0], R16 ;  /* 0x001fc01001007387 */ /* 0x000fe20000100800 */
[----:B------:R-:W-:-:S03]  /*6b4b0*/  IMAD.X R10, R10, 0x1, R0, P4 ;  /* 0x000000010a0a7824 */ /* 0x000fc600020e0600 */
[----:B------:R1:W-:Y:S04]  /*6b4c0*/  STL [R1+0x1ec0], R8 ;  /* 0x001ec00801007387 */ /* 0x0003e80000100800 */
[----:B------:R1:W-:Y:S04]  /*6b4d0*/  LDGSTS.E [R4+0x6c800], [R6.64], P2 ;  /* 0x6c80000006047fae */ /* 0x0003e80009121844 */
[----:B------:R-:W-:Y:S04]  /*6b4e0*/  STL [R1+0x1ebc], R12 ;  /* 0x001ebc0c01007387 */ /* 0x000fe80000100800 */
[----:B------:R1:W-:Y:S02]  /*6b4f0*/  STL [R1+0x1fc4], R9 ;  /* 0x001fc40901007387 */ /* 0x0003e40000100800 */
[----:B-1----:R-:W-:-:S02]  /*6b500*/  IMAD.MOV.U32 R6, RZ, RZ, R8 ;  /* 0x000000ffff067224 */ /* 0x002fc400078e0008 */
[----:B------:R-:W2:Y:S04]  /*6b510*/  LDL.LU R8, [R1+0x1f00] ;  /* 0x001f000001087983 */ /* 0x000ea80000300800 */
[----:B------:R1:W-:Y:S01]  /*6b520*/  STL [R1+0x1fb8], R10 ;  /* 0x001fb80a01007387 */ /* 0x0003e20000100800 */
[----:B------:R-:W-:-:S03]  /*6b530*/  MOV R7, R12 ;  /* 0x0000000c00077202 */ /* 0x000fc60000000f00 */
[----:B------:R-:W2:Y:S04]  /*6b540*/  LDL.LU R16, [R1+0x1efc] ;  /* 0x001efc0001107983 */ /* 0x000ea80000300800 */
[----:B------:R1:W-:Y:S04]  /*6b550*/  LDGSTS.E [R4+0x6ca00], [R6.64], P2 ;  /* 0x6ca0000006047fae */ /* 0x0003e80009121844 */
[----:B------:R-:W2:Y:S01]  /*6b560*/  LDL.LU R13, [R1+0x1fac] ;  /* 0x001fac00010d7983 */ /* 0x000ea20000300800 */
[----:B-1----:R-:W-:-:S03]  /*6b570*/  IMAD.MOV.U32 R6, RZ, RZ, R9 ;  /* 0x000000ffff067224 */ /* 0x002fc600078e0009 */
[----:B------:R-:W2:Y:S01]  /*6b580*/  LDL.LU R9, [R1+0x1fb4] ;  /* 0x001fb40001097983 */ /* 0x000ea20000300800 */
[----:B------:R-:W-:-:S03]  /*6b590*/  IMAD.MOV.U32 R7, RZ, RZ, R10 ;  /* 0x000000ffff077224 */ /* 0x000fc600078e000a */
[----:B------:R-:W2:Y:S04]  /*6b5a0*/  LDL.LU R12, [R1+0x1f1c] ;  /* 0x001f1c00010c7983 */ /* 0x000ea80000300800 */
[----:B------:R-:W2:Y:S01]  /*6b5b0*/  LDL.LU R10, [R1+0x1f20] ;  /* 0x001f2000010a7983 */ /* 0x000ea20000300800 */
        /* <DEDUP_REMOVED lines=10> */
[----:B------:R-:W-:Y:S01]  /*6b660*/  IMAD.X R19, R19, 0x1, R0, P3 ;  /* 0x0000000113137824 */ /* 0x000fe200018e0600 */
[----:B---3--:R-:W-:Y:S01]  /*6b670*/  IADD3 R11, P4, R11, R24, RZ ;  /* 0x000000180b0b7210 */ /* 0x008fe20007f9e0ff */
[----:B-1----:R-:W-:Y:S02]  /*6b680*/  IMAD.MOV.U32 R6, RZ, RZ, R18 ;  /* 0x000000ffff067224 */ /* 0x002fe400078e0012 */
[----:B------:R-:W-:Y:S02]  /*6b690*/  IMAD.MOV.U32 R7, RZ, RZ, R19 ;  /* 0x000000ffff077224 */ /* 0x000fe400078e0013 */
[----:B--2---:R-:W-:-:S03]  /*6b6a0*/  IMAD.X R14, R14, 0x1, R0, P4 ;  /* 0x000000010e0e7824 */ /* 0x004fc600020e0600 */
[----:B------:R1:W-:Y:S04]  /*6b6b0*/  LDGSTS.E [R4+0x6da00], [R6.64], P1 ;  /* 0x6da0000006047fae */ /* 0x0003e80008921844 */
[----:B------:R-:W-:Y:S04]  /*6b6c0*/  STL [R1+0x1ee0], R18 ;  /* 0x001ee01201007387 */ /* 0x000fe80000100800 */
[----:B------:R-:W-:Y:S01]  /*6b6d0*/  STL [R1+0x1edc], R19 ;  /* 0x001edc1301007387 */ /* 0x000fe20000100800 */
[----:B-1----:R-:W-:Y:S01]  /*6b6e0*/  IMAD.MOV.U32 R6, RZ, RZ, R11 ;  /* 0x000000ffff067224 */ /* 0x002fe200078e000b */
[----:B------:R-:W-:-:S02]  /*6b6f0*/  MOV R7, R14 ;  /* 0x0000000e00077202 */ /* 0x000fc40000000f00 */
[----:B------:R-:W-:Y:S04]  /*6b700*/  STL [R1+0x1fbc], R11 ;  /* 0x001fbc0b01007387 */ /* 0x000fe80000100800 */
[----:B------:R1:W-:Y:S04]  /*6b710*/  LDGSTS.E [R4+0x6e800], [R6.64], P2 ;  /* 0x6e80000006047fae */ /* 0x0003e80009121844 */
[----:B------:R2:W-:Y:S04]  /*6b720*/  STL [R1+0x1fb0], R14 ;  /* 0x001fb00e01007387 */ /* 0x0005e80000100800 */
[----:B--2---:R-:W2:Y:S04]  /*6b730*/  LDL.LU R14, [R1+0x1fa0] ;  /* 0x001fa000010e7983 */ /* 0x004ea80000300800 */
[----:B------:R-:W3:Y:S01]  /*6b740*/  LDL.LU R11, [R1+0x1fa8] ;  /* 0x001fa800010b7983 */ /* 0x000ee20000300800 */
[----:B------:R-:W-:-:S05]  /*6b750*/  IADD3 R8, P3, R8, R24, RZ ;  /* 0x0000001808087210 */ /* 0x000fca0007f7e0ff */
[----:B------:R-:W-:Y:S02]  /*6b760*/  IMAD.X R16, R16, 0x1, R0, P3 ;  /* 0x0000000110107824 */ /* 0x000fe400018e0600 */
[----:B-1----:R-:W-:Y:S02]  /*6b770*/  IMAD.MOV.U32 R6, RZ, RZ, R8 ;  /* 0x000000ffff067224 */ /* 0x002fe400078e0008 */
[----:B------:R-:W-:-:S05]  /*6b780*/  IMAD.MOV.U32 R7, RZ, RZ, R16 ;  /* 0x000000ffff077224 */ /* 0x000fca00078e0010 */
[----:B------:R1:W-:Y:S04]  /*6b790*/  LDGSTS.E [R4+0x6ea00], [R6.64], P2 ;  /* 0x6ea0000006047fae */ /* 0x0003e80009121844 */
[----:B------:R4:W-:Y:S01]  /*6b7a0*/  STL [R1+0x1f00], R8 ;  /* 0x001f000801007387 */ /* 0x0009e20000100800 */
[----:B------:R-:W-:-:S03]  /*6b7b0*/  IADD3 R9, P2, R9, R24, RZ ;  /* 0x0000001809097210 */ /* 0x000fc60007f5e0ff */
[----:B------:R1:W-:Y:S02]  /*6b7c0*/  STL [R1+0x1efc], R16 ;  /* 0x001efc1001007387 */ /* 0x0003e40000100800 */
[----:B------:R-:W-:Y:S02]  /*6b7d0*/  IMAD.X R13, R13, 0x1, R0, P2 ;  /* 0x000000010d0d7824 */ /* 0x000fe400010e0600 */
[----:B----4-:R-:W4:Y:S01]  /*6b7e0*/  LDL.LU R8, [R1+0x1d48] ;  /* 0x001d480001087983 */ /* 0x010f220000300800 */
[----:B------:R-:W-:-:S03]  /*6b7f0*/  IADD3 R10, P3, R10, R24, RZ ;  /* 0x000000180a0a7210 */ /* 0x000fc60007f7e0ff */
[----:B-1----:R-:W4:Y:S01]  /*6b800*/  LDL.LU R16, [R1+0x1fa4] ;  /* 0x001fa40001107983 */ /* 0x002f220000300800 */
[----:B------:R-:W-:-:S03]  /*6b810*/  IMAD.MOV.U32 R6, RZ, RZ, R9 ;  /* 0x000000ffff067224 */ /* 0x000fc600078e0009 */
[----:B------:R1:W-:Y:S04]  /*6b820*/  STL [R1+0x1fb4], R9 ;  /* 0x001fb40901007387 */ /* 0x0003e80000100800 */
[----:B------:R-:W-:Y:S04]  /*6b830*/  STL [R1+0x1fac], R13 ;  /* 0x001fac0d01007387 */ /* 0x000fe80000100800 */
[----:B------:R-:W-:Y:S04]  /*6b840*/  STL [R1+0x1f20], R10 ;  /* 0x001f200a01007387 */ /* 0x000fe80000100800 */
[----:B-1----:R-:W4:Y:S01]  /*6b850*/  LDL.LU R9, [R1+0x1d44] ;  /* 0x001d440001097983 */ /* 0x002f220000300800 */
[----:B------:R-:W-:-:S04]  /*6b860*/  ISETP.GT.AND P1, PT, R3, 0x3e, PT ;  /* 0x0000003e0300780c */ /* 0x000fc80003f24270 */
[----:B------:R-:W-:-:S04]  /*6b870*/  SEL R5, RZ, 0x4, !P1 ;  /* 0x00000004ff057807 */ /* 0x000fc80004800000 */
[----:B------:R-:W-:-:S04]  /*6b880*/  SEL R5, R5, RZ, !P0 ;  /* 0x000000ff05057207 */ /* 0x000fc80004000000 */
[----:B------:R-:W-:Y:S01]  /*6b890*/  ISETP.NE.U32.AND P1, PT, R5, RZ, PT ;  /* 0x000000ff0500720c */ /* 0x000fe20003f25070 */
[----:B------:R-:W-:Y:S02]  /*6b8a0*/  IMAD.MOV.U32 R7, RZ, RZ, R13 ;  /* 0x000000ffff077224 */ /* 0x000fe400078e000d */
[----:B------:R-:W-:Y:S02]  /*6b8b0*/  IMAD.X R12, R12, 0x1, R0, P3 ;  /* 0x000000010c0c7824 */ /* 0x000fe400018e0600 */
[----:B------:R-:W-:Y:S02]  /*6b8c0*/  IMAD.MOV.U32 R244, RZ, RZ, R33 ;  /* 0x000000fffff47224 */ /* 0x000fe400078e0021 */
[----:B------:R-:W-:Y:S02]  /*6b8d0*/  IMAD.MOV.U32 R245, RZ, RZ, R32 ;  /* 0x000000fffff57224 */ /* 0x000fe400078e0020 */
[----:B------:R-:W-:Y:S02]  /*6b8e0*/  IMAD.MOV.U32 R246, RZ, RZ, R29 ;  /* 0x000000fffff67224 */ /* 0x000fe400078e001d */
[----:B------:R-:W-:-:S02]  /*6b8f0*/  IMAD.MOV.U32 R247, RZ, RZ, R28 ;  /* 0x000000fffff77224 */ /* 0x000fc400078e001c */
[----:B------:R1:W-:Y:S02]  /*6b900*/  LDGSTS.E [R4+0x6f800], [R6.64], P1 ;  /* 0x6f80000006047fae */ /* 0x0003e40008921844 */
[----:B-1----:R-:W-:Y:S01]  /*6b910*/  MOV R6, R10 ;  /* 0x0000000a00067202 */ /* 0x002fe20000000f00 */
[----:B------:R-:W-:-:S05]  /*6b920*/  IMAD.MOV.U32 R7, RZ, RZ, R12 ;  /* 0x000000ffff077224 */ /* 0x000fca00078e000c */
[----:B------:R1:W-:Y:S02]  /*6b930*/  LDGSTS.E [R4+0x6fa00], [R6.64], P1 ;  /* 0x6fa0000006047fae */ /* 0x0003e40008921844 */
[----:B-1----:R-:W-:Y:S01]  /*6b940*/  HMMA.1688.F32.TF32 R4, R232, R42, R244 ;  /* 0x0000002ae804723c */ /* 0x002fe200000810f4 */
[----:B------:R-:W-:Y:S01]  /*6b950*/  IMAD.MOV.U32 R250, RZ, RZ, R20 ;  /* 0x000000fffffa7224 */ /* 0x000fe200078e0014 */
[----:B------:R1:W-:Y:S01]  /*6b960*/  STL [R1+0x1f1c], R12 ;  /* 0x001f1c0c01007387 */ /* 0x0003e20000100800 */
[----:B------:R-:W-:Y:S01]  /*6b970*/  IMAD.MOV.U32 R251, RZ, RZ, R17 ;  /* 0x000000fffffb7224 */ /* 0x000fe200078e0011 */
[----:B------:R-:W-:Y:S01]  /*6b980*/  ISETP.GT.AND P1, PT, R3, 0x3, PT ;  /* 0x000000030300780c */ /* 0x000fe20003f24270 */
[----:B------:R-:W-:Y:S01]  /*6b990*/  IMAD.MOV.U32 R249, RZ, RZ, R21 ;  /* 0x000000fffff97224 */ /* 0x000fe200078e0015 */
[----:B------:R-:W4:Y:S04]  /*6b9a0*/  LDL.LU R20, [R1+0x1d68] ;  /* 0x001d680001147983 */ /* 0x000f280000300800 */
[----:B------:R-:W4:Y:S04]  /*6b9b0*/  LDL.LU R17, [R1+0x1f98] ;  /* 0x001f980001117983 */ /* 0x000f280000300800 */
[----:B------:R-:W4:Y:S04]  /*6b9c0*/  LDL.LU R21, [R1+0x1d64] ;  /* 0x001d640001157983 */ /* 0x000f280000300800 */
[----:B-1----:R-:W4:Y:S01]  /*6b9d0*/  LDL.LU R12, [R1+0x1f9c] ;  /* 0x001f9c00010c7983 */ /* 0x002f220000300800 */
[----:B------:R-:W-:-:S04]  /*6b9e0*/  IMAD.MOV.U32 R248, RZ, RZ, R25 ;  /* 0x000000fffff87224 */ /* 0x000fc800078e0019 */
[----:B------:R1:W-:Y:S04]  /*6b9f0*/  STL.64 [R1+0xc30], R4 ;  /* 0x000c300401007387 */ /* 0x0003e80000100a00 */
[----:B------:R1:W-:Y:S01]  /*6ba00*/  STL.64 [R1+0xc38], R6 ;  /* 0x000c380601007387 */ /* 0x0003e20000100a00 */
[----:B------:R-:W-:-:S03]  /*6ba10*/  ISETP.GT.AND P2, PT, R3, 0x7, PT ;  /* 0x000000070300780c */ /* 0x000fc60003f44270 */
[----:B------:R-:W4:Y:S01]  /*6ba20*/  LDL.LU R10, [R1+0x1d88] ;  /* 0x001d8800010a7983 */ /* 0x000f220000300800 */
[----:B-1----:R-:W-:-:S03]  /*6ba30*/  SEL R4, RZ, 0x4, !P1 ;  /* 0x00000004ff047807 */ /* 0x002fc60004800000 */
[----:B------:R-:W4:Y:S01]  /*6ba40*/  LDL.LU R13, [R1+0x1f90] ;  /* 0x001f9000010d7983 */ /* 0x000f220000300800 */
[----:B------:R-:W-:-:S04]  /*6ba50*/  SEL R4, R4, RZ, !P0 ;  /* 0x000000ff04047207 */ /* 0x000fc80004000000 */
[----:B------:R-:W-:Y:S02]  /*6ba60*/  ISETP.NE.U32.AND P1, PT, R4, RZ, PT ;  /* 0x000000ff0400720c */ /* 0x000fe40003f25070 */
[----:B------:R-:W-:Y:S01]  /*6ba70*/  HMMA.1688.F32.TF32 R4, R232, R46, R248 ;  /* 0x0000002ee804723c */ /* 0x000fe200000810f8 */
[----:B------:R-:W-:Y:S11]  /*6ba80*/  LOP3.LUT R15, R15, 0x60, RZ, 0x3c, !PT ;  /* 0x000000600f0f7812 */ /* 0x000ff600078e3cff */
[----:B------:R-:W-:Y:S11]  /*6ba90*/  @!UPT UIADD3 URZ, URZ, URZ, URZ ;  /* 0x0000003f3f3ff290 */ /* 0x000ff6000fffe03f */
[----:B------:R1:W-:Y:S04]  /*6baa0*/  STL.64 [R1+0xc20], R4 ;  /* 0x000c200401007387 */ /* 0x0003e80000100a00 */
[----:B------:R2:W-:Y:S01]  /*6bab0*/  STL.64 [R1+0xc28], R6 ;  /* 0x000c280601007387 */ /* 0x0005e20000100a00 */
[----:B-1----:R-:W-:-:S04]  /*6bac0*/  SEL R5, RZ, 0x4, !P2 ;  /* 0x00000004ff057807 */ /* 0x002fc80005000000 */
[----:B------:R-:W-:-:S04]  /*6bad0*/  SEL R5, R5, RZ, !P0 ;  /* 0x000000ff05057207 */ /* 0x000fc80004000000 */
[----:B------:R-:W-:Y:S01]  /*6bae0*/  ISETP.NE.U32.AND P2, PT, R5, RZ, PT ;  /* 0x000000ff0500720c */ /* 0x000fe20003f45070 */
[----:B------:R-:W-:Y:S01]  /*6baf0*/  IMAD R4, R175, 0x10000, R15 ;  /* 0x00010000af047824 */ /* 0x000fe200078e020f */
[----:B---3--:R-:W-:-:S05]  /*6bb00*/  IADD3 R11, P3, R11, R24, RZ ;  /* 0x000000180b0b7210 */ /* 0x008fca0007f7e0ff */
[----:B--2---:R-:W-:Y:S01]  /*6bb10*/  IMAD.X R14, R14, 0x1, R0, P3 ;  /* 0x000000010e0e7824 */ /* 0x004fe200018e0600 */
[----:B------:R-:W-:Y:S01]  /*6bb20*/  ISETP.GT.AND P3, PT, R3, 0xb, PT ;  /* 0x0000000b0300780c */ /* 0x000fe20003f64270 */
[----:B------:R1:W-:Y:S01]  /*6bb30*/  STL [R1+0x1fa8], R11 ;  /* 0x001fa80b01007387 */ /* 0x0003e20000100800 */
[----:B------:R-:W-:Y:S02]  /*6bb40*/  IMAD.MOV.U32 R6, RZ, RZ, R11 ;  /* 0x000000ffff067224 */ /* 0x000fe400078e000b */
[----:B------:R-:W-:Y:S01]  /*6bb50*/  SEL R5, RZ, 0x4, !P3 ;  /* 0x00000004ff057807 */ /* 0x000fe20005800000 */
[----:B------:R-:W-:Y:S01]  /*6bb60*/  STL [R1+0x1fa0], R14 ;  /* 0x001fa00e01007387 */ /* 0x000fe20000100800 */
[----:B------:R-:W-:-:S03]  /*6bb70*/  IMAD.MOV.U32 R7, RZ, RZ, R14 ;  /* 0x000000ffff077224 */ /* 0x000fc600078e000e */
[----:B-1----:R-:W2:Y:S04]  /*6bb80*/  LDL.LU R11, [R1+0x1d84] ;  /* 0x001d8400010b7983 */ /* 0x002ea80000300800 */
[----:B------:R1:W-:Y:S01]  /*6bb90*/  LDGSTS.E [R4+0x60c00], [R6.64], P1 ;  /* 0x60c0000006047fae */ /* 0x0003e20008921844 */
[-C--:B----4-:R-:W-:Y:S02]  /*6bba0*/  IADD3 R8, P3, R8, R24.reuse, RZ ;  /* 0x0000001808087210 */ /* 0x090fe40007f7e0ff */
[----:B------:R-:W-:-:S03]  /*6bbb0*/  IADD3 R16, P4, R16, R24, RZ ;  /* 0x0000001810107210 */ /* 0x000fc60007f9e0ff */
[----:B------:R-:W-:Y:S01]  /*6bbc0*/  STL [R1+0x1d48], R8 ;  /* 0x001d480801007387 */ /* 0x000fe20000100800 */
[----:B-1----:R-:W-:Y:S02]  /*6bbd0*/  IMAD.MOV.U32 R6, RZ, RZ, R8 ;  /* 0x000000ffff067224 */ /* 0x002fe400078e0008 */
[----:B------:R-:W-:-:S04]  /*6bbe0*/  IMAD.X R9, R9, 0x1, R0, P3 ;  /* 0x0000000109097824 */ /* 0x000fc800018e0600 */
[----:B------:R-:W-:Y:S01]  /*6bbf0*/  IMAD.MOV.U32 R7, RZ, RZ, R9 ;  /* 0x000000ffff077224 */ /* 0x000fe200078e0009 */
[----:B------:R1:W-:Y:S04]  /*6bc00*/  STL [R1+0x1d44], R9 ;  /* 0x001d440901007387 */ /* 0x0003e80000100800 */
[----:B------:R-:W-:Y:S04]  /*6bc10*/  STL [R1+0x1fa4], R16 ;  /* 0x001fa41001007387 */ /* 0x000fe80000100800 */
[----:B------:R3:W-:Y:S04]  /*6bc20*/  LDGSTS.E [R4+0x60e00], [R6.64], P1 ;  /* 0x60e0000006047fae */ /* 0x0007e80008921844 */
[----:B-1----:R-:W4:Y:S01]  /*6bc30*/  LDL.LU.64 R8, [R1+0x1d30] ;  /* 0x001d300001087983 */ /* 0x002f220000300a00 */
[----:B------:R-:W-:Y:S01]  /*6bc40*/  SEL R5, R5, RZ, !P0 ;  /* 0x000000ff05057207 */ /* 0x000fe20004000000 */
[----:B---3--:R-:W-:-:S03]  /*6bc50*/  IMAD.MOV.U32 R6, RZ, RZ, R16 ;  /* 0x000000ffff067224 */ /* 0x008fc600078e0010 */
[----:B------:R-:W-:Y:S01]  /*6bc60*/  ISETP.NE.U32.AND P3, PT, R5, RZ, PT ;  /* 0x000000ff0500720c */ /* 0x000fe20003f65070 */
[----:B------:R-:W-:-:S04]  /*6bc70*/  IMAD.MOV.U32 R250, RZ, RZ, c[0x0][0x18c] ;  /* 0x00006300fffa7624 */ /* 0x000fc800078e00ff */
[----:B------:R-:W-:-:S04]  /*6bc80*/  IMAD.SHL.U32 R250, R250, 0x40, RZ ;  /* 0x00000040fafa7824 */ /* 0x000fc800078e00ff */
[----:B------:R-:W-:Y:S01]  /*6bc90*/  IMAD.SHL.U32 R250, R250, 0x4, RZ ;  /* 0x00000004fafa7824 */ /* 0x000fe200078e00ff */
[----:B------:R-:W-:Y:S01]  /*6bca0*/  IADD3 R20, P5, R20, R24, RZ ;  /* 0x0000001814147210 */ /* 0x000fe20007fbe0ff */
[----:B------:R-:W-:-:S04]  /*6bcb0*/  IMAD.X R17, R17, 0x1, R0, P4 ;  /* 0x0000000111117824 */ /* 0x000fc800020e0600 */
[----:B------:R-:W-:Y:S01]  /*6bcc0*/  STL [R1+0x1d68], R20 ;  /* 0x001d681401007387 */ /* 0x000fe20000100800 */
[----:B------:R-:W-:-:S03]  /*6bcd0*/  IMAD.X R21, R21, 0x1, R0, P5 ;  /* 0x0000000115157824 */ /* 0x000fc600028e0600 */
[----:B------:R1:W-:Y:S01]  /*6bce0*/  STL [R1+0x1f98], R17 ;  /* 0x001f981101007387 */ /* 0x0003e20000100800 */
[----:B------:R-:W-:Y:S02]  /*6bcf0*/  MOV R7, R17 ;  /* 0x0000001100077202 */ /* 0x000fe40000000f00 */
[-C--:B------:R-:W-:Y:S01]  /*6bd00*/  IADD3 R12, P1, R12, R24.reuse, RZ ;  /* 0x000000180c0c7210 */ /* 0x080fe20007f3e0ff */
[----:B------:R-:W3:Y:S04]  /*6bd10*/  LDL.LU.64 R14, [R1+0x1d28] ;  /* 0x001d2800010e7983 */ /* 0x000ee80000300a00 */
[----:B------:R1:W-:Y:S04]  /*6bd20*/  LDGSTS.E [R4+0x61c00], [R6.64], P2 ;  /* 0x61c0000006047fae */ /* 0x0003e80009121844 */
[----:B-1----:R-:W3:Y:S01]  /*6bd30*/  LDL.LU.64 R16, [R1+0x1d20] ;  /* 0x001d200001107983 */ /* 0x002ee20000300a00 */
[----:B------:R-:W-:-:S03]  /*6bd40*/  IADD3 R10, P4, R10, R24, RZ ;  /* 0x000000180a0a7210 */ /* 0x000fc60007f9e0ff */
[----:B------:R-:W-:Y:S04]  /*6bd50*/  STL [R1+0x1f9c], R12 ;  /* 0x001f9c0c01007387 */ /* 0x000fe80000100800 */
[----:B------:R1:W-:Y:S01]  /*6bd60*/  STL [R1+0x1d64], R21 ;  /* 0x001d641501007387 */ /* 0x0003e20000100800 */
[----:B------:R-:W-:Y:S02]  /*6bd70*/  IMAD.X R13, R13, 0x1, R0, P1 ;  /* 0x000000010d0d7824 */ /* 0x000fe400008e0600 */
[----:B------:R-:W-:Y:S01]  /*6bd80*/  IMAD.MOV.U32 R6, RZ, RZ, R20 ;  /* 0x000000ffff067224 */ /* 0x000fe200078e0014 */
[----:B------:R-:W3:Y:S01]  /*6bd90*/  LDL.LU.64 R18, [R1+0x1d18] ;  /* 0x001d180001127983 */ /* 0x000ee20000300a00 */
[----:B------:R-:W-:-:S03]  /*6bda0*/  IMAD.MOV.U32 R7, RZ, RZ, R21 ;  /* 0x000000ffff077224 */ /* 0x000fc600078e0015 */
[----:B------:R-:W-:Y:S04]  /*6bdb0*/  STL [R1+0x1d88], R10 ;  /* 0x001d880a01007387 */ /* 0x000fe80000100800 */
[----:B-1----:R-:W3:Y:S04]  /*6bdc0*/  LDL.LU.64 R20, [R1+0x1d10] ;  /* 0x001d100001147983 */ /* 0x002ee80000300a00 */
[----:B------:R-:W-:Y:S04]  /*6bdd0*/  STL [R1+0x1f90], R13 ;  /* 0x001f900d01007387 */ /* 0x000fe80000100800 */
[----:B------:R-:W3:Y:S04]  /*6bde0*/  LDL.LU.64 R22, [R1+0x1d08] ;  /* 0x001d080001167983 */ /* 0x000ee80000300a00 */
[----:B------:R1:W-:Y:S04]  /*6bdf0*/  LDGSTS.E [R4+0x61e00], [R6.64], P2 ;  /* 0x61e0000006047fae */ /* 0x0003e80009121844 */
[----:B------:R-:W3:Y:S04]  /*6be00*/  LDL.LU.64 R24, [R1+0x1d00] ;  /* 0x001d000001187983 */ /* 0x000ee80000300a00 */
[----:B------:R-:W3:Y:S01]  /*6be10*/  LDL.LU.64 R26, [R1+0x1cf8] ;  /* 0x001cf800011a7983 */ /* 0x000ee20000300a00 */
[----:B-1----:R-:W-:-:S02]  /*6be20*/  IMAD.MOV.U32 R6, RZ, RZ, R12 ;  /* 0x000000ffff067224 */ /* 0x002fc400078e000c */
[----:B------:R-:W-:-:S05]  /*6be30*/  IMAD.MOV.U32 R7, RZ, RZ, R13 ;  /* 0x000000ffff077224 */ /* 0x000fca00078e000d */
[----:B------:R1:W-:Y:S02]  /*6be40*/  LDGSTS.E [R4+0x62c00], [R6.64], P3 ;  /* 0x62c0000006047fae */ /* 0x0003e40009921844 */
[----:B-1----:R-:W-:Y:S02]  /*6be50*/  IMAD.MOV.U32 R6, RZ, RZ, R10 ;  /* 0x000000ffff067224 */ /* 0x002fe400078e000a */
[----:B--2---:R-:W-:-:S04]  /*6be60*/  IMAD.X R11, R11, 0x1, R0, P4 ;  /* 0x000000010b0b7824 */ /* 0x004fc800020e0600 */
[----:B------:R-:W-:Y:S01]  /*6be70*/  IMAD.MOV.U32 R7, RZ, RZ, R11 ;  /* 0x000000ffff077224 */ /* 0x000fe200078e000b */
[----:B------:R-:W-:Y:S04]  /*6be80*/  STL [R1+0x1d84], R11 ;  /* 0x001d840b01007387 */ /* 0x000fe80000100800 */
[----:B------:R-:W2:Y:S04]  /*6be90*/  LDL.LU.64 R28, [R1+0x1cf0] ;  /* 0x001cf000011c7983 */ /* 0x000ea80000300a00 */
[----:B------:R-:W2:Y:S04]  /*6bea0*/  LDL.LU.64 R30, [R1+0x1ce8] ;  /* 0x001ce800011e7983 */ /* 0x000ea80000300a00 */
[----:B------:R4:W-:Y:S04]  /*6beb0*/  LDGSTS.E [R4+0x62e00], [R6.64], P3 ;  /* 0x62e0000006047fae */ /* 0x0009e80009921844 */
[----:B------:R-:W2:Y:S04]  /*6bec0*/  LDL.LU.64 R32, [R1+0x1ce0] ;  /* 0x001ce00001207983 */ /* 0x000ea80000300a00 */
[----:B------:R-:W2:Y:S01]  /*6bed0*/  LDL.LU.64 R34, [R1+0x1cd8] ;  /* 0x001cd80001227983 */ /* 0x000ea20000300a00 */
[----:B----4-:R-:W-:-:S05]  /*6bee0*/  IADD3 R6, P2, R8, R250, RZ ;  /* 0x000000fa08067210 */ /* 0x010fca0007f5e0ff */
[----:B------:R1:W-:Y:S04]  /*6bef0*/  STL [R1+0xa7c], R6 ;  /* 0x000a7c0601007387 */ /* 0x0003e80000100800 */
[----:B------:R-:W4:Y:S04]  /*6bf00*/  LDL.LU.64 R36, [R1+0x1cd0] ;  /* 0x001cd00001247983 */ /* 0x000f280000300a00 */
[----:B------:R-:W4:Y:S04]  /*6bf10*/  LDL.LU.64 R38, [R1+0x1cc8] ;  /* 0x001cc80001267983 */ /* 0x000f280000300a00 */
[----:B------:R-:W4:Y:S04]  /*6bf20*/  LDL.LU.64 R40, [R1+0x1cc0] ;  /* 0x001cc00001287983 */ /* 0x000f280000300a00 */
[----:B------:R-:W4:Y:S04]  /*6bf30*/  LDL.LU.64 R42, [R1+0x1cb8] ;  /* 0x001cb800012a7983 */ /* 0x000f280000300a00 */
[----:B------:R-:W4:Y:S04]  /*6bf40*/  LDL.LU.64 R44, [R1+0x1cb0] ;  /* 0x001cb000012c7983 */ /* 0x000f280000300a00 */
[----:B------:R-:W4:Y:S04]  /*6bf50*/  LDL.LU.64 R46, [R1+0x1ca8] ;  /* 0x001ca800012e7983 */ /* 0x000f280000300a00 */
[----:B-1----:R-:W4:Y:S01]  /*6bf60*/  LDL.LU.64 R6, [R1+0x1ca0] ;  /* 0x001ca00001067983 */ /* 0x002f220000300a00 */
[----:B------:R-:W-:-:S03]  /*6bf70*/  IADD3.X R8, R9, R2, RZ, P2, !PT ;  /* 0x0000000209087210 */ /* 0x000fc600017fe4ff */
[----:B------:R-:W4:Y:S04]  /*6bf80*/  LDL.LU.64 R52, [R1+0x1c98] ;  /* 0x001c980001347983 */ /* 0x000f280000300a00 */
[----:B------:R-:W4:Y:S04]  /*6bf90*/  LDL.LU.64 R56, [R1+0x1c90] ;  /* 0x001c900001387983 */ /* 0x000f280000300a00 */
[----:B------:R-:W4:Y:S04]  /*6bfa0*/  LDL.LU.64 R60, [R1+0x1c88] ;  /* 0x001c8800013c7983 */ /* 0x000f280000300a00 */
[----:B------:R-:W4:Y:S04]  /*6bfb0*/  LDL.LU.64 R64, [R1+0x1c80] ;  /* 0x001c800001407983 */ /* 0x000f280000300a00 */
[----:B------:R-:W4:Y:S04]  /*6bfc0*/  LDL.LU.64 R80, [R1+0x1c78] ;  /* 0x001c780001507983 */ /* 0x000f280000300a00 */
[----:B------:R-:W4:Y:S01]  /*6bfd0*/  LDL.LU.64 R86, [R1+0x1c70] ;  /* 0x001c700001567983 */ /* 0x000f220000300a00 */
[----:B---3--:R-:W-:-:S03]  /*6bfe0*/  IADD3 R10, P3, R14, R250, RZ ;  /* 0x000000fa0e0a7210 */ /* 0x008fc60007f7e0ff */
[----:B------:R-:W3:Y:S01]  /*6bff0*/  LDL.LU.64 R68, [R1+0x1c68] ;  /* 0x001c680001447983 */ /* 0x000ee20000300a00 */
[-C--:B------:R-:W-:Y:S01]  /*6c000*/  IADD3 R12, P2, R16, R250.reuse, RZ ;  /* 0x000000fa100c7210 */ /* 0x080fe20007f5e0ff */
[--C-:B------:R-:W-:Y:S02]  /*6c010*/  IMAD.X R9, R15, 0x1, R2.reuse, P3 ;  /* 0x000000010f097824 */ /* 0x100fe400018e0602 */
[----:B------:R-:W3:Y:S02]  /*6c020*/  LDL.LU.64 R84, [R1+0x1c60] ;  /* 0x001c600001547983 */ /* 0x000ee40000300a00 */
[----:B------:R-:W-:Y:S02]  /*6c030*/  IMAD.X R11, R17, 0x1, R2, P2 ;  /* 0x00000001110b7824 */ /* 0x000fe400010e0602 */
[----:B------:R-:W3:Y:S04]  /*6c040*/  LDL.LU.64 R82, [R1+0x1c58] ;  /* 0x001c580001527983 */ /* 0x000ee80000300a00 */
[----:B------:R-:W3:Y:S01]  /*6c050*/  LDL.LU.64 R76, [R1+0x1c50] ;  /* 0x001c5000014c7983 */ /* 0x000ee20000300a00 */
[----:B------:R-:W-:-:S03]  /*6c060*/  IADD3 R14, P3, R18, R250, RZ ;  /* 0x000000fa120e7210 */ /* 0x000fc60007f7e0ff */
[----:B------:R-:W3:Y:S01]  /*6c070*/  LDL.LU.64 R72, [R1+0x1c48] ;  /* 0x001c480001487983 */ /* 0x000ee20000300a00 */
[-C--:B------:R-:W-:Y:S01]  /*6c080*/  IADD3 R16, P2, R20, R250.reuse, RZ ;  /* 0x000000fa14107210 */ /* 0x080fe20007f5e0ff */
[--C-:B------:R-:W-:Y:S02]  /*6c090*/  IMAD.X R13, R19, 0x1, R2.reuse, P3 ;  /* 0x00000001130d7824 */ /* 0x100fe400018e0602 */
[----:B------:R-:W3:Y:S02]  /*6c0a0*/  LDL.LU.64 R70, [R1+0x1c40] ;  /* 0x001c400001467983 */ /* 0x000ee40000300a00 */
[----:B------:R-:W-:Y:S01]  /*6c0b0*/  IMAD.X R15, R21, 0x1, R2, P2 ;  /* 0x00000001150f7824 */ /* 0x000fe200010e0602 */
[-C--:B------:R-:W-:Y:S02]  /*6c0c0*/  IADD3 R18, P3, R22, R250.reuse, RZ ;  /* 0x000000fa16127210 */ /* 0x080fe40007f7e0ff */
[----:B------:R-:W-:-:S03]  /*6c0d0*/  IADD3 R20, P2, R24, R250, RZ ;  /* 0x000000fa18147210 */ /* 0x000fc60007f5e0ff */
[--C-:B------:R-:W-:Y:S02]  /*6c0e0*/  IMAD.X R17, R23, 0x1, R2.reuse, P3 ;  /* 0x0000000117117824 */ /* 0x100fe400018e0602 */
[----:B------:R-:W-:Y:S01]  /*6c0f0*/  IMAD.X R19, R25, 0x1, R2, P2 ;  /* 0x0000000119137824 */ /* 0x000fe200010e0602 */
[----:B------:R-:W-:-:S05]  /*6c100*/  IADD3 R22, P3, R26, R250, RZ ;  /* 0x000000fa1a167210 */ /* 0x000fca0007f7e0ff */
[----:B------:R-:W-:Y:S01]  /*6c110*/  IMAD.X R21, R27, 0x1, R2, P3 ;  /* 0x000000011b157824 */ /* 0x000fe200018e0602 */
[----:B--2---:R-:W-:-:S05]  /*6c120*/  IADD3 R24, P2, R28, R250, RZ ;  /* 0x000000fa1c187210 */ /* 0x004fca0007f5e0ff */
[----:B------:R-:W-:Y:S01]  /*6c130*/  IMAD.X R23, R29, 0x1, R2, P2 ;  /* 0x000000011d177824 */ /* 0x000fe200010e0602 */
[-C--:B------:R-:W-:Y:S02]  /*6c140*/  IADD3 R26, P3, R30, R250.reuse, RZ ;  /* 0x000000fa1e1a7210 */ /* 0x080fe40007f7e0ff */
[----:B------:R-:W-:-:S03]  /*6c150*/  IADD3 R28, P2, R32, R250, RZ ;  /* 0x000000fa201c7210 */ /* 0x000fc60007f5e0ff */
[--C-:B------:R-:W-:Y:S02]  /*6c160*/  IMAD.X R25, R31, 0x1, R2.reuse, P3 ;  /* 0x000000011f197824 */ /* 0x100fe400018e0602 */
[----:B------:R-:W-:Y:S01]  /*6c170*/  IMAD.X R27, R33, 0x1, R2, P2 ;  /* 0x00000001211b7824 */ /* 0x000fe200010e0602 */
[----:B------:R-:W-:-:S05]  /*6c180*/  IADD3 R30, P3, R34, R250, RZ ;  /* 0x000000fa221e7210 */ /* 0x000fca0007f7e0ff */
[----:B------:R-:W-:Y:S01]  /*6c190*/  IMAD.X R29, R35, 0x1, R2, P3 ;  /* 0x00000001231d7824 */ /* 0x000fe200018e0602 */
[----:B----4-:R-:W-:-:S04]  /*6c1a0*/  IADD3 R32, P2, R36, R250, RZ ;  /* 0x000000fa24207210 */ /* 0x010fc80007f5e0ff */
[----:B------:R-:W-:Y:S02]  /*6c1b0*/  IADD3.X R31, R37, R2, RZ, P2, !PT ;  /* 0x00000002251f7210 */ /* 0x000fe400017fe4ff */
[-C--:B------:R-:W-:Y:S02]  /*6c1c0*/  IADD3 R36, P2, R40, R250.reuse, RZ ;  /* 0x000000fa28247210 */ /* 0x080fe40007f5e0ff */
[----:B------:R-:W-:-:S03]  /*6c1d0*/  IADD3 R34, P3, R38, R250, RZ ;  /* 0x000000fa26227210 */ /* 0x000fc60007f7e0ff */
[--C-:B------:R-:W-:Y:S01]  /*6c1e0*/  IMAD.X R35, R41, 0x1, R2.reuse, P2 ;  /* 0x0000000129237824 */ /* 0x100fe200010e0602 */
[-C--:B------:R-:W-:Y:S01]  /*6c1f0*/  IADD3 R40, P2, R44, R250.reuse, RZ ;  /* 0x000000fa2c287210 */ /* 0x080fe20007f5e0ff */
[----:B------:R-:W-:Y:S01]  /*6c200*/  IMAD.X R33, R39, 0x1, R2, P3 ;  /* 0x0000000127217824 */ /* 0x000fe200018e0602 */
[----:B------:R-:W-:-:S03]  /*6c210*/  IADD3 R38, P3, R42, R250, RZ ;  /* 0x000000fa2a267210 */ /* 0x000fc60007f7e0ff */
[--C-:B------:R-:W-:Y:S01]  /*6c220*/  IMAD.X R39, R45, 0x1, R2.reuse, P2 ;  /* 0x000000012d277824 */ /* 0x100fe200010e0602 */
[----:B------:R-:W-:Y:S01]  /*6c230*/  IADD3 R44, P2, R6, R250, RZ ;  /* 0x000000fa062c7210 */ /* 0x000fe20007f5e0ff */
[----:B------:R-:W-:-:S04]  /*6c240*/  IMAD.X R37, R43, 0x1, R2, P3 ;  /* 0x000000012b257824 */ /* 0x000fc800018e0602 */
[----:B------:R-:W-:Y:S02]  /*6c250*/  IMAD.X R43, R7, 0x1, R2, P2 ;  /* 0x00000001072b7824 */ /* 0x000fe400010e0602 */
[----:B------:R-:W2:Y:S04]  /*6c260*/  LDL.LU.64 R6, [R1+0x19a0] ;  /* 0x0019a00001067983 */ /* 0x000ea80000300a00 */
[----:B------:R-:W4:Y:S04]  /*6c270*/  LDL.LU.64 R74, [R1+0x1948] ;  /* 0x00194800014a7983 */ /* 0x000f280000300a00 */
[----:B------:R-:W4:Y:S01]  /*6c280*/  LDL.LU.64 R78, [R1+0x1c38] ;  /* 0x001c3800014e7983 */ /* 0x000f220000300a00 */
[----:B------:R-:W-:-:S02]  /*6c290*/  IADD3 R42, P3, R46, R250, RZ ;  /* 0x000000fa2e2a7210 */ /* 0x000fc40007f7e0ff */
[----:B------:R-:W-:-:S03]  /*6c2a0*/  IADD3 R48, P2, R56, R250, RZ ;  /* 0x000000fa38307210 */ /* 0x000fc60007f5e0ff */
[--C-:B------:R-:W-:Y:S01]  /*6c2b0*/  IMAD.X R41, R47, 0x1, R2.reuse, P3 ;  /* 0x000000012f297824 */ /* 0x100fe200018e0602 */
[-C--:B------:R-:W-:Y:S01]  /*6c2c0*/  IADD3 R46, P3, R52, R250.reuse, RZ ;  /* 0x000000fa342e7210 */ /* 0x080fe20007f7e0ff */
[----:B------:R-:W-:Y:S01]  /*6c2d0*/  IMAD.X R47, R57, 0x1, R2, P2 ;  /* 0x00000001392f7824 */ /* 0x000fe200010e0602 */
[----:B------:R-:W-:-:S03]  /*6c2e0*/  IADD3 R56, P2, R64, R250, RZ ;  /* 0x000000fa40387210 */ /* 0x000fc60007f5e0ff */
[--C-:B------:R-:W-:Y:S01]  /*6c2f0*/  IMAD.X R45, R53, 0x1, R2.reuse, P3 ;  /* 0x00000001352d7824 */ /* 0x100fe200018e0602 */
[----:B------:R-:W-:Y:S01]  /*6c300*/  IADD3 R52, P3, R60, R250, RZ ;  /* 0x000000fa3c347210 */ /* 0x000fe20007f7e0ff */
[----:B------:R-:W-:Y:S01]  /*6c310*/  IMAD.X R53, R65, 0x1, R2, P2 ;  /* 0x0000000141357824 */ /* 0x000fe200010e0602 */
[----:B------:R-:W-:-:S03]  /*6c320*/  ISETP.GT.AND P1, PT, R3, 0xf, PT ;  /* 0x0000000f0300780c */ /* 0x000fc60003f24270 */
[--C-:B------:R-:W-:Y:S01]  /*6c330*/  IMAD.X R49, R61, 0x1, R2.reuse, P3 ;  /* 0x000000013d317824 */ /* 0x100fe200018e0602 */
[-C--:B------:R-:W-:Y:S02]  /*6c340*/  IADD3 R60, P3, R80, R250.reuse, RZ ;  /* 0x000000fa503c7210 */ /* 0x080fe40007f7e0ff */
[----:B------:R-:W-:Y:S02]  /*6c350*/  IADD3 R64, P2, R86, R250, RZ ;  /* 0x000000fa56407210 */ /* 0x000fe40007f5e0ff */
[----:B------:R-:W-:Y:S01]  /*6c360*/  SEL R5, RZ, 0x4, !P1 ;  /* 0x00000004ff057807 */ /* 0x000fe20004800000 */
[----:B------:R-:W-:Y:S01]  /*6c370*/  IMAD.X R57, R81, 0x1, R2, P3 ;  /* 0x0000000151397824 */ /* 0x000fe200018e0602 */
[----:B------:R-:W-:Y:S01]  /*6c380*/  IADD3.X R61, R87, R2, RZ, P2, !PT ;  /* 0x00000002573d7210 */ /* 0x000fe200017fe4ff */
[----:B------:R-:W4:Y:S01]  /*6c390*/  LDL.LU.64 R80, [R1+0x19a8] ;  /* 0x0019a80001507983 */ /* 0x000f220000300a00 */
[-C--:B---3--:R-:W-:Y:S02]  /*6c3a0*/  IADD3 R236, P3, R68, R250.reuse, RZ ;  /* 0x000000fa44ec7210 */ /* 0x088fe40007f7e0ff */
[----:B------:R-:W-:-:S02]  /*6c3b0*/  IADD3 R238, P2, R84, R250, RZ ;  /* 0x000000fa54ee7210 */ /* 0x000fc40007f5e0ff */
[----:B------:R-:W-:Y:S01]  /*6c3c0*/  SEL R5, R5, RZ, !P0 ;  /* 0x000000ff05057207 */ /* 0x000fe20004000000 */
[--C-:B------:R-:W-:Y:S01]  /*6c3d0*/  IMAD.X R65, R69, 0x1, R2.reuse, P3 ;  /* 0x0000000145417824 */ /* 0x100fe200018e0602 */
[-C--:B------:R-:W-:Y:S01]  /*6c3e0*/  IADD3 R252, P3, R82, R250.reuse, RZ ;  /* 0x000000fa52fc7210 */ /* 0x080fe20007f7e0ff */
[--C-:B------:R-:W-:Y:S01]  /*6c3f0*/  IMAD.X R237, R85, 0x1, R2.reuse, P2 ;  /* 0x0000000155ed7824 */ /* 0x100fe200010e0602 */
[----:B------:R-:W-:Y:S01]  /*6c400*/  ISETP.NE.U32.AND P1, PT, R5, RZ, PT ;  /* 0x000000ff0500720c */ /* 0x000fe20003f25070 */
[----:B------:R-:W3:Y:S01]  /*6c410*/  LDL.LU.64 R68, [R1+0x1950] ;  /* 0x0019500001447983 */ /* 0x000ee20000300a00 */
[----:B------:R-:W-:Y:S01]  /*6c420*/  IADD3 R5, P2, R76, R250, RZ ;  /* 0x000000fa4c057210 */ /* 0x000fe20007f5e0ff */
[--C-:B------:R-:W-:Y:S02]  /*6c430*/  IMAD.X R239, R83, 0x1, R2.reuse, P3 ;  /* 0x0000000153ef7824 */ /* 0x100fe400018e0602 */
[----:B------:R-:W3:Y:S02]  /*6c440*/  LDL.LU.64 R86, [R1+0x1c30] ;  /* 0x001c300001567983 */ /* 0x000ee40000300a00 */
[----:B------:R-:W-:-:S02]  /*6c450*/  IMAD.X R76, R77, 0x1, R2, P2 ;  /* 0x000000014d4c7824 */ /* 0x000fc400010e0602 */
[----:B------:R1:W-:Y:S01]  /*6c460*/  STL [R1+0x824], R5 ;  /* 0x0008240501007387 */ /* 0x0003e20000100800 */
[-C--:B------:R-:W-:Y:S02]  /*6c470*/  IADD3 R82, P4, R70, R250.reuse, RZ ;  /* 0x000000fa46527210 */ /* 0x080fe40007f9e0ff */
[----:B-1----:R-:W-:-:S05]  /*6c480*/  IADD3 R5, P3, R72, R250, RZ ;  /* 0x000000fa48057210 */ /* 0x002fca0007f7e0ff */
[----:B------:R1:W-:Y:S04]  /*6c490*/  STL [R1+0xa70], R5 ;  /* 0x000a700501007387 */ /* 0x0003e80000100800 */
[----:B------:R1:W-:Y:S02]  /*6c4a0*/  STL [R1+0x820], R76 ;  /* 0x0008204c01007387 */ /* 0x0003e40000100800 */
[--C-:B-1----:R-:W-:Y:S02]  /*6c4b0*/  IMAD.X R5, R73, 0x1, R2.reuse, P3 ;  /* 0x0000000149057824 */ /* 0x102fe400018e0602 */
[----:B------:R-:W3:Y:S04]  /*6c4c0*/  LDL.LU.64 R76, [R1+0x19b0] ;  /* 0x0019b000014c7983 */ /* 0x000ee80000300a00 */
[----:B------:R-:W-:Y:S04]  /*6c4d0*/  STL [R1+0xa78], R82 ;  /* 0x000a785201007387 */ /* 0x000fe80000100800 */
[----:B------:R-:W3:Y:S04]  /*6c4e0*/  LDL.LU.64 R84, [R1+0x1958] ;  /* 0x0019580001547983 */ /* 0x000ee80000300a00 */
[----:B------:R1:W-:Y:S02]  /*6c4f0*/  STL [R1+0x828], R5 ;  /* 0x0008280501007387 */ /* 0x0003e40000100800 */
[----:B-1----:R-:W-:Y:S01]  /*6c500*/  IMAD.X R5, R71, 0x1, R2, P4 ;  /* 0x0000000147057824 */ /* 0x002fe200020e0602 */
[----:B--2---:R-:W-:-:S02]  /*6c510*/  IADD3 R176, P2, R6, R250, RZ ;  /* 0x000000fa06b07210 */ /* 0x004fc40007f5e0ff */
[----:B----4-:R-:W-:-:S03]  /*6c520*/  IADD3 R179, P3, R74, R250, RZ ;  /* 0x000000fa4ab37210 */ /* 0x010fc60007f7e0ff */
[----:B------:R-:W-:Y:S04]  /*6c530*/  STL [R1+0x2848], R176 ;  /* 0x002848b001007387 */ /* 0x000fe80000100800 */
[----:B------:R-:W2:Y:S01]  /*6c540*/  LDL.LU.64 R70, [R1+0x1c28] ;  /* 0x001c280001467983 */ /* 0x000ea20000300a00 */
[----:B------:R-:W-:-:S03]  /*6c550*/  IMAD.X R177, R7, 0x1, R2, P2 ;  /* 0x0000000107b17824 */ /* 0x000fc600010e0602 */
[----:B------:R1:W-:Y:S04]  /*6c560*/  STL [R1+0xa74], R5 ;  /* 0x000a740501007387 */ /* 0x0003e80000100800 */
[----:B------:R-:W-:Y:S04]  /*6c570*/  STL [R1+0x284c], R179 ;  /* 0x00284cb301007387 */ /* 0x000fe80000100800 */
[----:B------:R-:W4:Y:S01]  /*6c580*/  LDL.LU.64 R72, [R1+0x19b8] ;  /* 0x0019b80001487983 */ /* 0x000f220000300a00 */
[----:B-1----:R-:W-:-:S03]  /*6c590*/  IADD3 R5, P2, R78, R250, RZ ;  /* 0x000000fa4e057210 */ /* 0x002fc60007f5e0ff */
[----:B------:R-:W-:Y:S01]  /*6c5a0*/  STL [R1+0x2850], R177 ;  /* 0x002850b101007387 */ /* 0x000fe20000100800 */
[----:B------:R-:W-:-:S03]  /*6c5b0*/  IMAD.X R178, R75, 0x1, R2, P3 ;  /* 0x000000014bb27824 */ /* 0x000fc600018e0602 */
[----:B------:R-:W4:Y:S04]  /*6c5c0*/  LDL.LU.64 R6, [R1+0x1960] ;  /* 0x0019600001067983 */ /* 0x000f280000300a00 */
[----:B------:R1:W-:Y:S04]  /*6c5d0*/  STL [R1+0xaa4], R5 ;  /* 0x000aa40501007387 */ /* 0x0003e80000100800 */
[----:B------:R-:W4:Y:S01]  /*6c5e0*/  LDL.LU.64 R74, [R1+0x1c20] ;  /* 0x001c2000014a7983 */ /* 0x000f220000300a00 */
[----:B------:R-:W-:-:S03]  /*6c5f0*/  IADD3 R114, P3, R80, R250, RZ ;  /* 0x000000fa50727210 */ /* 0x000fc60007f7e0ff */
[----:B------:R-:W-:Y:S01]  /*6c600*/  STL [R1+0x2854], R178 ;  /* 0x002854b201007387 */ /* 0x000fe20000100800 */
[--C-:B-1----:R-:W-:Y:S01]  /*6c610*/  IMAD.X R5, R79, 0x1, R2.reuse, P2 ;  /* 0x000000014f057824 */ /* 0x102fe200010e0602 */
[----:B---3--:R-:W-:Y:S02]  /*6c620*/  IADD3 R181, P2, R68, R250, RZ ;  /* 0x000000fa44b57210 */ /* 0x008fe40007f5e0ff */
[----:B------:R-:W-:Y:S01]  /*6c630*/  STL [R1+0x2858], R114 ;  /* 0x0028587201007387 */ /* 0x000fe20000100800 */
[----:B------:R-:W-:-:S03]  /*6c640*/  IMAD.X R113, R81, 0x1, R2, P3 ;  /* 0x0000000151717824 */ /* 0x000fc600018e0602 */
[----:B------:R-:W3:Y:S04]  /*6c650*/  LDL.LU.64 R78, [R1+0x19c0] ;  /* 0x0019c000014e7983 */ /* 0x000ee80000300a00 */
[----:B------:R1:W-:Y:S04]  /*6c660*/  STL [R1+0xaa0], R5 ;  /* 0x000aa00501007387 */ /* 0x0003e80000100800 */
[----:B------:R-:W-:Y:S04]  /*6c670*/  STL [R1+0x285c], R181 ;  /* 0x00285cb501007387 */ /* 0x000fe80000100800 */
[----:B------:R-:W3:Y:S01]  /*6c680*/  LDL.LU.64 R82, [R1+0x1968] ;  /* 0x0019680001527983 */ /* 0x000ee20000300a00 */
[----:B-1----:R-:W-:-:S03]  /*6c690*/  IADD3 R5, P3, R86, R250, RZ ;  /* 0x000000fa56057210 */ /* 0x002fc60007f7e0ff */
[----:B------:R-:W-:Y:S01]  /*6c6a0*/  STL [R1+0x2860], R113 ;  /* 0x0028607101007387 */ /* 0x000fe20000100800 */
[----:B------:R-:W-:-:S03]  /*6c6b0*/  IMAD.X R180, R69, 0x1, R2, P2 ;  /* 0x0000000145b47824 */ /* 0x000fc600010e0602 */
[----:B------:R-:W3:Y:S04]  /*6c6c0*/  LDL.LU.64 R80, [R1+0x1c18] ;  /* 0x001c180001507983 */ /* 0x000ee80000300a00 */
[----:B------:R1:W-:Y:S04]  /*6c6d0*/  STL [R1+0xaac], R5 ;  /* 0x000aac0501007387 */ /* 0x0003e80000100800 */
[----:B------:R-:W3:Y:S01]  /*6c6e0*/  LDL.LU.64 R68, [R1+0x19c8] ;  /* 0x0019c80001447983 */ /* 0x000ee20000300a00 */
[----:B------:R-:W-:Y:S02]  /*6c6f0*/  IADD3 R116, P2, R76, R250, RZ ;  /* 0x000000fa4c747210 */ /* 0x000fe40007f5e0ff */
[----:B-1----:R-:W-:Y:S01]  /*6c700*/  IADD3.X R5, R87, R2, RZ, P3, !PT ;  /* 0x0000000257057210 */ /* 0x002fe20001ffe4ff */
[----:B------:R2:W-:Y:S01]  /*6c710*/  STL [R1+0x2864], R180 ;  /* 0x002864b401007387 */ /* 0x0005e20000100800 */
[----:B------:R-:W-:Y:S01]  /*6c720*/  IADD3 R183, P3, R84, R250, RZ ;  /* 0x000000fa54b77210 */ /* 0x000fe20007f7e0ff */
[----:B------:R-:W-:-:S02]  /*6c730*/  IMAD.X R115, R77, 0x1, R2, P2 ;  /* 0x000000014d737824 */ /* 0x000fc400010e0602 */
[----:B------:R1:W-:Y:S02]  /*6c740*/  STL [R1+0x2868], R116 ;  /* 0x0028687401007387 */ /* 0x0003e40000100800 */
[----:B------:R-:W-:Y:S02]  /*6c750*/  IMAD.X R182, R85, 0x1, R2, P3 ;  /* 0x0000000155b67824 */ /* 0x000fe400018e0602 */
[----:B------:R-:W-:Y:S04]  /*6c760*/  STL [R1+0xaa8], R5 ;  /* 0x000aa80501007387 */ /* 0x000fe80000100800 */
[----:B------:R-:W3:Y:S04]  /*6c770*/  LDL.LU.64 R76, [R1+0x1970] ;  /* 0x00197000014c7983 */ /* 0x000ee80000300a00 */
[----:B------:R-:W-:Y:S01]  /*6c780*/  STL.64 [R1+0x2870], R182 ;  /* 0x002870b601007387 */ /* 0x000fe20000100a00 */
[----:B--2---:R-:W-:-:S05]  /*6c790*/  IADD3 R180, P2, R70, R250, RZ ;  /* 0x000000fa46b47210 */ /* 0x004fca0007f5e0ff */
[----:B-1----:R-:W-:Y:S02]  /*6c7a0*/  IMAD.X R116, R71, 0x1, R2, P2 ;  /* 0x0000000147747824 */ /* 0x002fe400010e0602 */
[----:B------:R-:W2:Y:S01]  /*6c7b0*/  LDL.LU.64 R70, [R1+0x1c10] ;  /* 0x001c100001467983 */ /* 0x000ea20000300a00 */
[----:B----4-:R-:W-:-:S05]  /*6c7c0*/  IADD3 R118, P3, R72, R250, RZ ;  /* 0x000000fa48767210 */ /* 0x010fca0007f7e0ff */
[----:B------:R-:W-:Y:S02]  /*6c7d0*/  IMAD.X R117, R73, 0x1, R2, P3 ;  /* 0x0000000149757824 */ /* 0x000fe400018e0602 */
[----:B------:R-:W4:Y:S01]  /*6c7e0*/  LDL.LU.64 R72, [R1+0x19d0] ;  /* 0x0019d00001487983 */ /* 0x000f220000300a00 */
[----:B------:R-:W-:-:S03]  /*6c7f0*/  IADD3 R185, P2, R6, R250, RZ ;  /* 0x000000fa06b97210 */ /* 0x000fc60007f5e0ff */
[----:B------:R-:W-:Y:S01]  /*6c800*/  STL.64 [R1+0x2878], R116 ;  /* 0x0028787401007387 */ /* 0x000fe20000100a00 */
[----:B------:R-:W-:Y:S01]  /*6c810*/  IADD3 R181, P3, R74, R250, RZ ;  /* 0x000000fa4ab57210 */ /* 0x000fe20007f7e0ff */
[----:B------:R-:W-:-:S04]  /*6c820*/  IMAD.X R184, R7, 0x1, R2, P2 ;  /* 0x0000000107b87824 */ /* 0x000fc800010e0602 */
[----:B------:R-:W-:Y:S04]  /*6c830*/  STL.64 [R1+0x2880], R180 ;  /* 0x002880b401007387 */ /* 0x000fe80000100a00 */
[----:B------:R-:W4:Y:S01]  /*6c840*/  LDL.LU.64 R6, [R1+0x1978] ;  /* 0x0019780001067983 */ /* 0x000f220000300a00 */
[--C-:B------:R-:W-:Y:S01]  /*6c850*/  IMAD.X R113, R75, 0x1, R2.reuse, P3 ;  /* 0x000000014b717824 */ /* 0x100fe200018e0602 */
[----:B---3--:R-:W-:Y:S02]  /*6c860*/  IADD3 R120, P2, R78, R250, RZ ;  /* 0x000000fa4e787210 */ /* 0x008fe40007f5e0ff */
[----:B------:R-:W-:Y:S04]  /*6c870*/  STL.64 [R1+0x2888], R184 ;  /* 0x002888b801007387 */ /* 0x000fe80000100a00 */
[----:B------:R-:W3:Y:S01]  /*6c880*/  LDL.LU.64 R74, [R1+0x1c08] ;  /* 0x001c0800014a7983 */ /* 0x000ee20000300a00 */
[----:B------:R-:W-:-:S03]  /*6c890*/  IMAD.X R119, R79, 0x1, R2, P2 ;  /* 0x000000014f777824 */ /* 0x000fc600010e0602 */
[----:B------:R-:W3:Y:S01]  /*6c8a0*/  LDL.LU.64 R78, [R1+0x19d8] ;  /* 0x0019d800014e7983 */ /* 0x000ee20000300a00 */
[----:B------:R-:W-:-:S03]  /*6c8b0*/  IADD3 R187, P3, R82, R250, RZ ;  /* 0x000000fa52bb7210 */ /* 0x000fc60007f7e0ff */
[----:B------:R-:W-:Y:S02]  /*6c8c0*/  STL.64 [R1+0x2890], R118 ;  /* 0x0028907601007387 */ /* 0x000fe40000100a00 */
[----:B------:R-:W-:Y:S01]  /*6c8d0*/  IMAD.X R186, R83, 0x1, R2, P3 ;  /* 0x0000000153ba7824 */ /* 0x000fe200018e0602 */
[----:B------:R-:W-:-:S04]  /*6c8e0*/  IADD3 R178, P2, R80, R250, RZ ;  /* 0x000000fa50b27210 */ /* 0x000fc80007f5e0ff */
[----:B------:R-:W-:Y:S01]  /*6c8f0*/  STL.64 [R1+0x2898], R186 ;  /* 0x002898ba01007387 */ /* 0x000fe20000100a00 */
[----:B------:R-:W-:-:S03]  /*6c900*/  IMAD.X R114, R81, 0x1, R2, P2 ;  /* 0x0000000151727824 */ /* 0x000fc600010e0602 */
[----:B------:R-:W3:Y:S01]  /*6c910*/  LDL.LU.64 R80, [R1+0x1980] ;  /* 0x0019800001507983 */ /* 0x000ee20000300a00 */
[----:B------:R-:W-:-:S03]  /*6c920*/  IADD3 R122, P3, R68, R250, RZ ;  /* 0x000000fa447a7210 */ /* 0x000fc60007f7e0ff */
[----:B------:R-:W3:Y:S02]  /*6c930*/  LDL.LU.64 R82, [R1+0x1c00] ;  /* 0x001c000001527983 */ /* 0x000ee40000300a00 */
[----:B------:R-:W-:Y:S02]  /*6c940*/  IMAD.X R121, R69, 0x1, R2, P3 ;  /* 0x0000000145797824 */ /* 0x000fe400018e0602 */
[----:B------:R-:W-:Y:S04]  /*6c950*/  STL.64 [R1+0x28a0], R114 ;  /* 0x0028a07201007387 */ /* 0x000fe80000100a00 */
[----:B------:R-:W3:Y:S04]  /*6c960*/  LDL.LU.64 R68, [R1+0x19e0] ;  /* 0x0019e00001447983 */ /* 0x000ee80000300a00 */
[----:B------:R-:W3:Y:S01]  /*6c970*/  LDL.LU.64 R86, [R1+0x1988] ;  /* 0x0019880001567983 */ /* 0x000ee20000300a00 */
[----:B------:R-:W-:-:S03]  /*6c980*/  IADD3 R189, P2, R76, R250, RZ ;  /* 0x000000fa4cbd7210 */ /* 0x000fc60007f5e0ff */
[----:B------:R-:W-:Y:S02]  /*6c990*/  STL.64 [R1+0x28a8], R120 ;  /* 0x0028a87801007387 */ /* 0x000fe40000100a00 */
[----:B------:R-:W-:Y:S01]  /*6c9a0*/  IMAD.X R188, R77, 0x1, R2, P2 ;  /* 0x000000014dbc7824 */ /* 0x000fe200010e0602 */
[----:B--2---:R-:W-:-:S05]  /*6c9b0*/  IADD3 R179, P3, R70, R250, RZ ;  /* 0x000000fa46b37210 */ /* 0x004fca0007f7e0ff */
[----:B------:R-:W-:Y:S04]  /*6c9c0*/  STL.64 [R1+0x28b0], R178 ;  /* 0x0028b0b201007387 */ /* 0x000fe80000100a00 */
[----:B------:R-:W2:Y:S01]  /*6c9d0*/  LDL.LU.64 R88, [R1+0x1bf8] ;  /* 0x001bf80001587983 */ /* 0x000ea20000300a00 */
[----:B----4-:R-:W-:-:S03]  /*6c9e0*/  IADD3 R124, P2, R72, R250, RZ ;  /* 0x000000fa487c7210 */ /* 0x010fc60007f5e0ff */
[----:B------:R-:W-:Y:S01]  /*6c9f0*/  STL.64 [R1+0x28b8], R188 ;  /* 0x0028b8bc01007387 */ /* 0x000fe20000100a00 */
[----:B------:R-:W-:-:S03]  /*6ca00*/  IADD3.X R177, R71, R2, RZ, P3, !PT ;  /* 0x0000000247b17210 */ /* 0x000fc60001ffe4ff */
[----:B------:R-:W4:Y:S01]  /*6ca10*/  LDL.LU.64 R70, [R1+0x19e8] ;  /* 0x0019e80001467983 */ /* 0x000f220000300a00 */
[----:B------:R-:W-:-:S03]  /*6ca20*/  IMAD.X R123, R73, 0x1, R2, P2 ;  /* 0x00000001497b7824 */ /* 0x000fc600010e0602 */
[----:B------:R-:W4:Y:S04]  /*6ca30*/  LDL.LU.64 R92, [R1+0x1990] ;  /* 0x00199000015c7983 */ /* 0x000f280000300a00 */
[----:B------:R-:W4:Y:S01]  /*6ca40*/  LDL.LU.64 R72, [R1+0x1bf0] ;  /* 0x001bf00001487983 */ /* 0x000f220000300a00 */
[----:B------:R-:W-:-:S03]  /*6ca50*/  IADD3 R191, P3, R6, R250, RZ ;  /* 0x000000fa06bf7210 */ /* 0x000fc60007f7e0ff */
[----:B------:R1:W-:Y:S02]  /*6ca60*/  STL.64 [R1+0x28c0], R122 ;  /* 0x0028c07a01007387 */ /* 0x0003e40000100a00 */
[----:B------:R-:W-:Y:S02]  /*6ca70*/  IMAD.X R190, R7, 0x1, R2, P3 ;  /* 0x0000000107be7824 */ /* 0x000fe400018e0602 */
[----:B------:R-:W4:Y:S01]  /*6ca80*/  LDL.LU.64 R6, [R1+0x19f0] ;  /* 0x0019f00001067983 */ /* 0x000f220000300a00 */
[----:B---3--:R-:W-:-:S03]  /*6ca90*/  IADD3 R240, P2, R74, R250, RZ ;  /* 0x000000fa4af07210 */ /* 0x008fc60007f5e0ff */
[----:B------:R-:W-:Y:S01]  /*6caa0*/  STL.64 [R1+0x28c8], R190 ;  /* 0x0028c8be01007387 */ /* 0x000fe20000100a00 */
[----:B------:R-:W-:Y:S01]  /*6cab0*/  IADD3 R126, P3, R78, R250, RZ ;  /* 0x000000fa4e7e7210 */ /* 0x000fe20007f7e0ff */
[--C-:B------:R-:W-:Y:S02]  /*6cac0*/  IMAD.X R176, R75, 0x1, R2.reuse, P2 ;  /* 0x000000014bb07824 */ /* 0x100fe400010e0602 */
[----:B------:R-:W3:Y:S04]  /*6cad0*/  LDL.LU.64 R74, [R1+0x1998] ;  /* 0x00199800014a7983 */ /* 0x000ee80000300a00 */
[----:B------:R-:W3:Y:S01]  /*6cae0*/  LDL.LU.64 R76, [R1+0x1be8] ;  /* 0x001be800014c7983 */ /* 0x000ee20000300a00 */
[----:B------:R-:W-:-:S03]  /*6caf0*/  IMAD.X R125, R79, 0x1, R2, P3 ;  /* 0x000000014f7d7824 */ /* 0x000fc600018e0602 */
[----:B------:R1:W-:Y:S04]  /*6cb00*/  STL.64 [R1+0x28d0], R176 ;  /* 0x0028d0b001007387 */ /* 0x0003e80000100a00 */
[----:B------:R-:W3:Y:S01]  /*6cb10*/  LDL.LU.64 R78, [R1+0x1be0] ;  /* 0x001be000014e7983 */ /* 0x000ee20000300a00 */
[-C--:B------:R-:W-:Y:S02]  /*6cb20*/  IADD3 R193, P2, R80, R250.reuse, RZ ;  /* 0x000000fa50c17210 */ /* 0x080fe40007f5e0ff */
[----:B------:R-:W-:-:S03]  /*6cb30*/  IADD3 R242, P3, R82, R250, RZ ;  /* 0x000000fa52f27210 */ /* 0x000fc60007f7e0ff */
[--C-:B------:R-:W-:Y:S02]  /*6cb40*/  IMAD.X R192, R81, 0x1, R2.reuse, P2 ;  /* 0x0000000151c07824 */ /* 0x100fe400010e0602 */
[----:B------:R-:W3:Y:S01]  /*6cb50*/  LDL.LU.64 R80, [R1+0x1bd8] ;  /* 0x001bd80001507983 */ /* 0x000ee20000300a00 */
[-C--:B------:R-:W-:Y:S01]  /*6cb60*/  IADD3 R128, P2, R68, R250.reuse, RZ ;  /* 0x000000fa44807210 */ /* 0x080fe20007f5e0ff */
[--C-:B------:R-:W-:Y:S02]  /*6cb70*/  IMAD.X R241, R83, 0x1, R2.reuse, P3 ;  /* 0x0000000153f17824 */ /* 0x100fe400018e0602 */
[----:B------:R-:W3:Y:S01]  /*6cb80*/  LDL.LU.64 R82, [R1+0x1bd0] ;  /* 0x001bd00001527983 */ /* 0x000ee20000300a00 */
[----:B------:R-:W-:Y:S01]  /*6cb90*/  IADD3 R195, P3, R86, R250, RZ ;  /* 0x000000fa56c37210 */ /* 0x000fe20007f7e0ff */
[--C-:B------:R-:W-:Y:S02]  /*6cba0*/  IMAD.X R127, R69, 0x1, R2.reuse, P2 ;  /* 0x00000001457f7824 */ /* 0x100fe400010e0602 */
[----:B------:R-:W3:Y:S02]  /*6cbb0*/  LDL.LU.64 R84, [R1+0x1bc8] ;  /* 0x001bc80001547983 */ /* 0x000ee40000300a00 */
[----:B------:R-:W-:-:S02]  /*6cbc0*/  IMAD.X R194, R87, 0x1, R2, P3 ;  /* 0x0000000157c27824 */ /* 0x000fc400018e0602 */
[----:B------:R-:W3:Y:S01]  /*6cbd0*/  LDL.LU.64 R86, [R1+0x1bc0] ;  /* 0x001bc00001567983 */ /* 0x000ee20000300a00 */
[----:B--2---:R-:W-:-:S05]  /*6cbe0*/  IADD3 R68, P2, R88, R250, RZ ;  /* 0x000000fa58447210 */ /* 0x004fca0007f5e0ff */
[----:B------:R-:W-:Y:S02]  /*6cbf0*/  IMAD.X R243, R89, 0x1, R2, P2 ;  /* 0x0000000159f37824 */ /* 0x000fe400010e0602 */
[----:B------:R-:W2:Y:S04]  /*6cc00*/  LDL.LU.64 R88, [R1+0x1bb8] ;  /* 0x001bb80001587983 */ /* 0x000ea80000300a00 */
[----:B------:R-:W2:Y:S01]  /*6cc10*/  LDL.LU.64 R90, [R1+0x1bb0] ;  /* 0x001bb000015a7983 */ /* 0x000ea20000300a00 */
[----:B----4-:R-:W-:-:S05]  /*6cc20*/  IADD3 R197, P2, R92, R250, RZ ;  /* 0x000000fa5cc57210 */ /* 0x010fca0007f5e0ff */
[----:B------:R-:W-:Y:S02]  /*6cc30*/  IMAD.X R196, R93, 0x1, R2, P2 ;  /* 0x000000015dc47824 */ /* 0x000fe400010e0602 */
[----:B------:R-:W4:Y:S04]  /*6cc40*/  LDL.LU.64 R92, [R1+0x1ba8] ;  /* 0x001ba800015c7983 */ /* 0x000f280000300a00 */
[----:B------:R-:W4:Y:S01]  /*6cc50*/  LDL.LU.64 R94, [R1+0x1ba0] ;  /* 0x001ba000015e7983 */ /* 0x000f220000300a00 */
[----:B------:R-:W-:-:S05]  /*6cc60*/  IADD3 R132, P2, R6, R250, RZ ;  /* 0x000000fa06847210 */ /* 0x000fca0007f5e0ff */
[----:B------:R-:W-:Y:S02]  /*6cc70*/  IMAD.X R131, R7, 0x1, R2, P2 ;  /* 0x0000000107837824 */ /* 0x000fe400010e0602 */
[----:B------:R-:W4:Y:S01]  /*6cc80*/  LDL.LU.64 R6, [R1+0x1b98] ;  /* 0x001b980001067983 */ /* 0x000f220000300a00 */
[----:B------:R-:W-:-:S03]  /*6cc90*/  IADD3 R130, P3, R70, R250, RZ ;  /* 0x000000fa46827210 */ /* 0x000fc60007f7e0ff */
[----:B------:R-:W4:Y:S02]  /*6cca0*/  LDL.LU.64 R98, [R1+0x1b90] ;  /* 0x001b900001627983 */ /* 0x000f240000300a00 */
[--C-:B------:R-:W-:Y:S01]  /*6ccb0*/  IMAD.X R129, R71, 0x1, R2.reuse, P3 ;  /* 0x0000000147817824 */ /* 0x100fe200018e0602 */
[-C--:B------:R-:W-:Y:S01]  /*6ccc0*/  IADD3 R70, P3, R72, R250.reuse, RZ ;  /* 0x000000fa48467210 */ /* 0x080fe20007f7e0ff */
[----:B------:R-:W4:Y:S01]  /*6ccd0*/  LDL.LU.64 R100, [R1+0x1b88] ;  /* 0x001b880001647983 */ /* 0x000f220000300a00 */
[----:B---3--:R-:W-:Y:S02]  /*6cce0*/  IADD3 R72, P2, R76, R250, RZ ;  /* 0x000000fa4c487210 */ /* 0x008fe40007f5e0ff */
[----:B------:R-:W-:Y:S01]  /*6ccf0*/  IADD3.X R69, R73, R2, RZ, P3, !PT ;  /* 0x0000000249457210 */ /* 0x000fe20001ffe4ff */
[----:B------:R-:W3:Y:S01]  /*6cd00*/  LDL.LU.64 R102, [R1+0x1b80] ;  /* 0x001b800001667983 */ /* 0x000ee20000300a00 */
[----:B------:R-:W-:Y:S01]  /*6cd10*/  IADD3 R199, P3, R74, R250, RZ ;  /* 0x000000fa4ac77210 */ /* 0x000fe20007f7e0ff */
[----:B------:R-:W-:-:S02]  /*6cd20*/  IMAD.X R71, R77, 0x1, R2, P2 ;  /* 0x000000014d477824 */ /* 0x000fc400010e0602 */
[----:B------:R-:W3:Y:S02]  /*6cd30*/  LDL.LU.64 R104, [R1+0x1b78] ;  /* 0x001b780001687983 */ /* 0x000ee40000300a00 */
[----:B------:R-:W-:Y:S01]  /*6cd40*/  IMAD.X R198, R75, 0x1, R2, P3 ;  /* 0x000000014bc67824 */ /* 0x000fe200018e0602 */
[-C--:B------:R-:W-:Y:S01]  /*6cd50*/  IADD3 R76, P2, R80, R250.reuse, RZ ;  /* 0x000000fa504c7210 */ /* 0x080fe20007f5e0ff */
[----:B------:R-:W3:Y:S01]  /*6cd60*/  LDL.LU.64 R106, [R1+0x1b70] ;  /* 0x001b7000016a7983 */ /* 0x000ee20000300a00 */
[----:B------:R-:W-:-:S03]  /*6cd70*/  IADD3 R74, P3, R78, R250, RZ ;  /* 0x000000fa4e4a7210 */ /* 0x000fc60007f7e0ff */
[--C-:B------:R-:W-:Y:S01]  /*6cd80*/  IMAD.X R75, R81, 0x1, R2.reuse, P2 ;  /* 0x00000001514b7824 */ /* 0x100fe200010e0602 */
[----:B------:R-:W3:Y:S01]  /*6cd90*/  LDL.LU.64 R108, [R1+0x1b68] ;  /* 0x001b6800016c7983 */ /* 0x000ee20000300a00 */
[--C-:B------:R-:W-:Y:S01]  /*6cda0*/  IMAD.X R73, R79, 0x1, R2.reuse, P3 ;  /* 0x000000014f497824 */ /* 0x100fe200018e0602 */
[-C--:B------:R-:W-:Y:S02]  /*6cdb0*/  IADD3 R80, P2, R84, R250.reuse, RZ ;  /* 0x000000fa54507210 */ /* 0x080fe40007f5e0ff */
[----:B------:R-:W3:Y:S01]  /*6cdc0*/  LDL.LU.64 R110, [R1+0x1b60] ;  /* 0x001b6000016e7983 */ /* 0x000ee20000300a00 */
[-C--:B------:R-:W-:Y:S02]  /*6cdd0*/  IADD3 R78, P3, R82, R250.reuse, RZ ;  /* 0x000000fa524e7210 */ /* 0x080fe40007f7e0ff */
[--C-:B------:R-:W-:Y:S01]  /*6cde0*/  IMAD.X R79, R85, 0x1, R2.reuse, P2 ;  /* 0x00000001554f7824 */ /* 0x100fe200010e0602 */
[----:B------:R-:W3:Y:S02]  /*6cdf0*/  LDL.LU.64 R134, [R1+0x1b58] ;  /* 0x001b580001867983 */ /* 0x000ee40000300a00 */
[--C-:B------:R-:W-:Y:S01]  /*6ce00*/  IMAD.X R77, R83, 0x1, R2.reuse, P3 ;  /* 0x00000001534d7824 */ /* 0x100fe200018e0602 */
[-C--:B------:R-:W-:Y:S01]  /*6ce10*/  IADD3 R82, P3, R86, R250.reuse, RZ ;  /* 0x000000fa56527210 */ /* 0x080fe20007f7e0ff */
[----:B-1----:R-:W3:Y:S04]  /*6ce20*/  LDL.LU.64 R122, [R1+0x1b50] ;  /* 0x001b5000017a7983 */ /* 0x002ee80000300a00 */
[----:B------:R-:W-:Y:S01]  /*6ce30*/  IMAD.X R81, R87, 0x1, R2, P3 ;  /* 0x0000000157517824 */ /* 0x000fe200018e0602 */
[----:B------:R-:W3:Y:S04]  /*6ce40*/  LDL.LU.64 R120, [R1+0x1b48] ;  /* 0x001b480001787983 */ /* 0x000ee80000300a00 */
[----:B------:R-:W3:Y:S01]  /*6ce50*/  LDL.LU.64 R118, [R1+0x1b40] ;  /* 0x001b400001767983 */ /* 0x000ee20000300a00 */
[----:B--2---:R-:W-:-:S05]  /*6ce60*/  IADD3 R84, P2, R88, R250, RZ ;  /* 0x000000fa58547210 */ /* 0x004fca0007f5e0ff */
[----:B------:R-:W-:Y:S01]  /*6ce70*/  IMAD.X R83, R89, 0x1, R2, P2 ;  /* 0x0000000159537824 */ /* 0x000fe200010e0602 */
[-C--:B------:R-:W-:Y:S02]  /*6ce80*/  IADD3 R86, P3, R90, R250.reuse, RZ ;  /* 0x000000fa5a567210 */ /* 0x080fe40007f7e0ff */
[----:B----4-:R-:W-:-:S05]  /*6ce90*/  IADD3 R88, P2, R92, R250, RZ ;  /* 0x000000fa5c587210 */ /* 0x010fca0007f5e0ff */
[--C-:B------:R-:W-:Y:S02]  /*6cea0*/  IMAD.X R87, R93, 0x1, R2.reuse, P2 ;  /* 0x000000015d577824 */ /* 0x100fe400010e0602 */
[----:B------:R-:W-:Y:S01]  /*6ceb0*/  IMAD.X R85, R91, 0x1, R2, P3 ;  /* 0x000000015b557824 */ /* 0x000fe200018e0602 */
[----:B------:R-:W-:-:S05]  /*6cec0*/  IADD3 R92, P2, R6, R250, RZ ;  /* 0x000000fa065c7210 */ /* 0x000fca0007f5e0ff */
[----:B------:R-:W-:Y:S02]  /*6ced0*/  IMAD.X R91, R7, 0x1, R2, P2 ;  /* 0x00000001075b7824 */ /* 0x000fe400010e0602 */
[----:B------:R-:W2:Y:S01]  /*6cee0*/  LDL.LU.64 R6, [R1+0x1b38] ;  /* 0x001b380001067983 */ /* 0x000ea20000300a00 */
[----:B------:R-:W-:-:S03]  /*6cef0*/  IADD3 R90, P3, R94, R250, RZ ;  /* 0x000000fa5e5a7210 */ /* 0x000fc60007f7e0ff */
[----:B------:R-:W4:Y:S01]  /*6cf00*/  LDL.LU.64 R142, [R1+0x1b30] ;  /* 0x001b3000018e7983 */ /* 0x000f220000300a00 */
[----:B------:R-:W-:Y:S02]  /*6cf10*/  IADD3.X R89, R95, R2, RZ, P3, !PT ;  /* 0x000000025f597210 */ /* 0x000fe40001ffe4ff */
[-C--:B------:R-:W-:Y:S01]  /*6cf20*/  IADD3 R94, P3, R98, R250.reuse, RZ ;  /* 0x000000fa625e7210 */ /* 0x080fe20007f7e0ff */
[----:B------:R-:W4:Y:S01]  /*6cf30*/  LDL.LU.64 R144, [R1+0x1b28] ;  /* 0x001b280001907983 */ /* 0x000f220000300a00 */
[----:B------:R-:W-:-:S03]  /*6cf40*/  IADD3 R96, P2, R100, R250, RZ ;  /* 0x000000fa64607210 */ /* 0x000fc60007f5e0ff */
[--C-:B------:R-:W-:Y:S01]  /*6cf50*/  IMAD.X R93, R99, 0x1, R2.reuse, P3 ;  /* 0x00000001635d7824 */ /* 0x100fe200018e0602 */
[-C--:B---3--:R-:W-:Y:S01]  /*6cf60*/  IADD3 R98, P3, R102, R250.reuse, RZ ;  /* 0x000000fa66627210 */ /* 0x088fe20007f7e0ff */
[----:B------:R-:W3:Y:S01]  /*6cf70*/  LDL.LU.64 R146, [R1+0x1b20] ;  /* 0x001b200001927983 */ /* 0x000ee20000300a00 */
[--C-:B------:R-:W-:Y:S01]  /*6cf80*/  IMAD.X R95, R101, 0x1, R2.reuse, P2 ;  /* 0x00000001655f7824 */ /* 0x100fe200010e0602 */
[-C--:B------:R-:W-:Y:S02]  /*6cf90*/  IADD3 R100, P2, R104, R250.reuse, RZ ;  /* 0x000000fa68647210 */ /* 0x080fe40007f5e0ff */
[--C-:B------:R-:W-:Y:S01]  /*6cfa0*/  IMAD.X R97, R103, 0x1, R2.reuse, P3 ;  /* 0x0000000167617824 */ /* 0x100fe200018e0602 */
[-C--:B------:R-:W-:Y:S01]  /*6cfb0*/  IADD3 R102, P3, R106, R250.reuse, RZ ;  /* 0x000000fa6a667210 */ /* 0x080fe20007f7e0ff */
[----:B------:R-:W3:Y:S01]  /*6cfc0*/  LDL.LU.64 R116, [R1+0x1b18] ;  /* 0x001b180001747983 */ /* 0x000ee20000300a00 */
[----:B------:R-:W-:Y:S01]  /*6cfd0*/  IMAD.X R99, R105, 0x1, R2, P2 ;  /* 0x0000000169637824 */ /* 0x000fe200010e0602 */
[----:B------:R-:W-:-:S02]  /*6cfe0*/  IADD3 R104, P2, R108, R250, RZ ;  /* 0x000000fa6c687210 */ /* 0x000fc40007f5e0ff */
[----:B------:R-:W3:Y:S01]  /*6cff0*/  LDL.LU.64 R150, [R1+0x1b10] ;  /* 0x001b100001967983 */ /* 0x000ee20000300a00 */
[----:B------:R-:W-:-:S03]  /*6d000*/  IMAD.X R101, R107, 0x1, R2, P3 ;  /* 0x000000016b657824 */ /* 0x000fc600018e0602 */
[----:B------:R-:W3:Y:S01]  /*6d010*/  LDL.LU.64 R152, [R1+0x1b08] ;  /* 0x001b080001987983 */ /* 0x000ee20000300a00 */
[-C--:B------:R-:W-:Y:S01]  /*6d020*/  IADD3 R106, P3, R110, R250.reuse, RZ ;  /* 0x000000fa6e6a7210 */ /* 0x080fe20007f7e0ff */
[--C-:B------:R-:W-:Y:S02]  /*6d030*/  IMAD.X R103, R109, 0x1, R2.reuse, P2 ;  /* 0x000000016d677824 */ /* 0x100fe400010e0602 */
[----:B------:R-:W3:Y:S02]  /*6d040*/  LDL.LU.64 R114, [R1+0x1b00] ;  /* 0x001b000001727983 */ /* 0x000ee40000300a00 */
[----:B------:R-:W-:Y:S01]  /*6d050*/  IMAD.X R105, R111, 0x1, R2, P3 ;  /* 0x000000016f697824 */ /* 0x000fe200018e0602 */
[-C--:B------:R-:W-:Y:S01]  /*6d060*/  IADD3 R108, P2, R134, R250.reuse, RZ ;  /* 0x000000fa866c7210 */ /* 0x080fe20007f5e0ff */
[----:B------:R-:W3:Y:S01]  /*6d070*/  LDL.LU.64 R156, [R1+0x1af8] ;  /* 0x001af800019c7983 */ /* 0x000ee20000300a00 */
[----:B------:R-:W-:-:S03]  /*6d080*/  IADD3 R110, P3, R122, R250, RZ ;  /* 0x000000fa7a6e7210 */ /* 0x000fc60007f7e0ff */
[--C-:B------:R-:W-:Y:S01]  /*6d090*/  IMAD.X R107, R135, 0x1, R2.reuse, P2 ;  /* 0x00000001876b7824 */ /* 0x100fe200010e0602 */
[-C--:B------:R-:W-:Y:S01]  /*6d0a0*/  IADD3 R112, P2, R120, R250.reuse, RZ ;  /* 0x000000fa78707210 */ /* 0x080fe20007f5e0ff */
[--C-:B------:R-:W-:Y:S02]  /*6d0b0*/  IMAD.X R109, R123, 0x1, R2.reuse, P3 ;  /* 0x000000017b6d7824 */ /* 0x100fe400018e0602 */
[----:B------:R-:W3:Y:S01]  /*6d0c0*/  LDL.LU.64 R122, [R1+0x1af0] ;  /* 0x001af000017a7983 */ /* 0x000ee20000300a00 */
[----:B------:R-:W-:Y:S01]  /*6d0d0*/  IADD3 R134, P3, R118, R250, RZ ;  /* 0x000000fa76867210 */ /* 0x000fe20007f7e0ff */
[----:B------:R-:W-:Y:S02]  /*6d0e0*/  IMAD.X R111, R121, 0x1, R2, P2 ;  /* 0x00000001796f7824 */ /* 0x000fe400010e0602 */
[----:B------:R-:W3:Y:S01]  /*6d0f0*/  LDL.LU.64 R120, [R1+0x1ae8] ;  /* 0x001ae80001787983 */ /* 0x000ee20000300a00 */
[----:B------:R-:W-:-:S03]  /*6d100*/  IADD3.X R133, R119, R2, RZ, P3, !PT ;  /* 0x0000000277857210 */ /* 0x000fc60001ffe4ff */
[----:B------:R-:W3:Y:S01]  /*6d110*/  LDL.LU.64 R118, [R1+0x1ae0] ;  /* 0x001ae00001767983 */ /* 0x000ee20000300a00 */
[----:B--2---:R-:W-:-:S05]  /*6d120*/  IADD3 R136, P2, R6, R250, RZ ;  /* 0x000000fa06887210 */ /* 0x004fca0007f5e0ff */
[--C-:B------:R-:W-:Y:S02]  /*6d130*/  IMAD.X R135, R7, 0x1, R2.reuse, P2 ;  /* 0x0000000107877824 */ /* 0x100fe400010e0602 */
[----:B------:R-:W2:Y:S01]  /*6d140*/  LDL.LU.64 R6, [R1+0x1ad8] ;  /* 0x001ad80001067983 */ /* 0x000ea20000300a00 */
[-C--:B----4-:R-:W-:Y:S02]  /*6d150*/  IADD3 R138, P3, R142, R250.reuse, RZ ;  /* 0x000000fa8e8a7210 */ /* 0x090fe40007f7e0ff */
[-C--:B------:R-:W-:Y:S01]  /*6d160*/  IADD3 R140, P2, R144, R250.reuse, RZ ;  /* 0x000000fa908c7210 */ /* 0x080fe20007f5e0ff */
[----:B------:R-:W4:Y:S02]  /*6d170*/  LDL.LU.64 R166, [R1+0x1ad0] ;  /* 0x001ad00001a67983 */ /* 0x000f240000300a00 */
[--C-:B------:R-:W-:Y:S01]  /*6d180*/  IMAD.X R137, R143, 0x1, R2.reuse, P3 ;  /* 0x000000018f897824 */ /* 0x100fe200018e0602 */
[-C--:B---3--:R-:W-:Y:S01]  /*6d190*/  IADD3 R142, P3, R146, R250.reuse, RZ ;  /* 0x000000fa928e7210 */ /* 0x088fe20007f7e0ff */
[--C-:B------:R-:W-:Y:S01]  /*6d1a0*/  IMAD.X R139, R145, 0x1, R2.reuse, P2 ;  /* 0x00000001918b7824 */ /* 0x100fe200010e0602 */
[----:B------:R-:W3:Y:S03]  /*6d1b0*/  LDL.LU.64 R168, [R1+0x1ac8] ;  /* 0x001ac80001a87983 */ /* 0x000ee60000300a00 */
[----:B------:R-:W-:Y:S01]  /*6d1c0*/  IMAD.X R141, R147, 0x1, R2, P3 ;  /* 0x00000001938d7824 */ /* 0x000fe200018e0602 */
[-C--:B------:R-:W-:Y:S01]  /*6d1d0*/  IADD3 R144, P2, R116, R250.reuse, RZ ;  /* 0x000000fa74907210 */ /* 0x080fe20007f5e0ff */
[----:B------:R-:W3:Y:S01]  /*6d1e0*/  LDL.LU.64 R170, [R1+0x1ac0] ;  /* 0x001ac00001aa7983 */ /* 0x000ee20000300a00 */
[----:B------:R-:W-:-:S03]  /*6d1f0*/  IADD3 R146, P3, R150, R250, RZ ;  /* 0x000000fa96927210 */ /* 0x000fc60007f7e0ff */
[--C-:B------:R-:W-:Y:S02]  /*6d200*/  IMAD.X R143, R117, 0x1, R2.reuse, P2 ;  /* 0x00000001758f7824 */ /* 0x100fe400010e0602 */
[----:B------:R-:W3:Y:S01]  /*6d210*/  LDL.LU.64 R116, [R1+0x1ab8] ;  /* 0x001ab80001747983 */ /* 0x000ee20000300a00 */
[--C-:B------:R-:W-:Y:S01]  /*6d220*/  IMAD.X R145, R151, 0x1, R2.reuse, P3 ;  /* 0x0000000197917824 */ /* 0x100fe200018e0602 */
[-C--:B------:R-:W-:Y:S02]  /*6d230*/  IADD3 R148, P2, R152, R250.reuse, RZ ;  /* 0x000000fa98947210 */ /* 0x080fe40007f5e0ff */
[----:B------:R-:W3:Y:S01]  /*6d240*/  LDL.LU.64 R176, [R1+0x1ab0] ;  /* 0x001ab00001b07983 */ /* 0x000ee20000300a00 */
[----:B------:R-:W-:Y:S02]  /*6d250*/  IADD3 R150, P3, R114, R250, RZ ;  /* 0x000000fa72967210 */ /* 0x000fe40007f7e0ff */
[----:B------:R-:W-:-:S03]  /*6d260*/  IMAD.X R147, R153, 0x1, R2, P2 ;  /* 0x0000000199937824 */ /* 0x000fc600010e0602 */
[----:B------:R-:W-:Y:S02]  /*6d270*/  IMAD.X R149, R115, 0x1, R2, P3 ;  /* 0x0000000173957824 */ /* 0x000fe400018e0602 */
[----:B------:R-:W3:Y:S01]  /*6d280*/  LDL.LU.64 R114, [R1+0x1aa8] ;  /* 0x001aa80001727983 */ /* 0x000ee20000300a00 */
[----:B------:R-:W-:-:S03]  /*6d290*/  IADD3 R152, P2, R156, R250, RZ ;  /* 0x000000fa9c987210 */ /* 0x000fc60007f5e0ff */
[----:B------:R-:W3:Y:S01]  /*6d2a0*/  LDL.LU.64 R190, [R1+0x1aa0] ;  /* 0x001aa00001be7983 */ /* 0x000ee20000300a00 */
[-C--:B------:R-:W-:Y:S01]  /*6d2b0*/  IADD3 R154, P3, R122, R250.reuse, RZ ;  /* 0x000000fa7a9a7210 */ /* 0x080fe20007f7e0ff */
[----:B------:R-:W-:Y:S01]  /*6d2c0*/  IMAD.X R151, R157, 0x1, R2, P2 ;  /* 0x000000019d977824 */ /* 0x000fe200010e0602 */
[----:B------:R-:W-:-:S03]  /*6d2d0*/  IADD3 R156, P2, R120, R250, RZ ;  /* 0x000000fa789c7210 */ /* 0x000fc60007f5e0ff */
[--C-:B------:R-:W-:Y:S02]  /*6d2e0*/  IMAD.X R153, R123, 0x1, R2.reuse, P3 ;  /* 0x000000017b997824 */ /* 0x100fe400018e0602 */
[----:B------:R-:W3:Y:S01]  /*6d2f0*/  LDL.LU.64 R122, [R1+0x1a50] ;  /* 0x001a5000017a7983 */ /* 0x000ee20000300a00 */
[----:B------:R-:W-:Y:S01]  /*6d300*/  IADD3 R158, P3, R118, R250, RZ ;  /* 0x000000fa769e7210 */ /* 0x000fe20007f7e0ff */
[----:B------:R-:W-:Y:S02]  /*6d310*/  IMAD.X R155, R121, 0x1, R2, P2 ;  /* 0x00000001799b7824 */ /* 0x000fe400010e0602 */
[----:B------:R-:W3:Y:S04]  /*6d320*/  LDL.LU.64 R188, [R1+0x1a48] ;  /* 0x001a480001bc7983 */ /* 0x000ee80000300a00 */
[----:B------:R-:W3:Y:S01]  /*6d330*/  LDL.LU.64 R120, [R1+0x1a40] ;  /* 0x001a400001787983 */ /* 0x000ee20000300a00 */
[----:B------:R-:W-:-:S03]  /*6d340*/  IADD3.X R157, R119, R2, RZ, P3, !PT ;  /* 0x00000002779d7210 */ /* 0x000fc60001ffe4ff */
[----:B------:R-:W3:Y:S01]  /*6d350*/  LDL.LU.64 R118, [R1+0x1a38] ;  /* 0x001a380001767983 */ /* 0x000ee20000300a00 */
[----:B--2---:R-:W-:-:S05]  /*6d360*/  IADD3 R160, P2, R6, R250, RZ ;  /* 0x000000fa06a07210 */ /* 0x004fca0007f5e0ff */
[--C-:B------:R-:W-:Y:S02]  /*6d370*/  IMAD.X R159, R7, 0x1, R2.reuse, P2 ;  /* 0x00000001079f7824 */ /* 0x100fe400010e0602 */
[----:B------:R-:W2:Y:S01]  /*6d380*/  LDL.LU.64 R6, [R1+0x1a30] ;  /* 0x001a300001067983 */ /* 0x000ea20000300a00 */
[-C--:B----4-:R-:W-:Y:S02]  /*6d390*/  IADD3 R162, P3, R166, R250.reuse, RZ ;  /* 0x000000faa6a27210 */ /* 0x090fe40007f7e0ff */
[-C--:B---3--:R-:W-:Y:S01]  /*6d3a0*/  IADD3 R164, P2, R168, R250.reuse, RZ ;  /* 0x000000faa8a47210 */ /* 0x088fe20007f5e0ff */
[----:B------:R-:W3:Y:S02]  /*6d3b0*/  LDL.LU.64 R186, [R1+0x1a28] ;  /* 0x001a280001ba7983 */ /* 0x000ee40000300a00 */
[--C-:B------:R-:W-:Y:S01]  /*6d3c0*/  IMAD.X R161, R167, 0x1, R2.reuse, P3 ;  /* 0x00000001a7a17824 */ /* 0x100fe200018e0602 */
[-C--:B------:R-:W-:Y:S01]  /*6d3d0*/  IADD3 R166, P3, R170, R250.reuse, RZ ;  /* 0x000000faaaa67210 */ /* 0x080fe20007f7e0ff */
[----:B------:R-:W-:Y:S01]  /*6d3e0*/  IMAD.X R163, R169, 0x1, R2, P2 ;  /* 0x00000001a9a37824 */ /* 0x000fe200010e0602 */
[----:B------:R-:W4:Y:S01]  /*6d3f0*/  LDL.LU.64 R184, [R1+0x1a20] ;  /* 0x001a200001b87983 */ /* 0x000f220000300a00 */
[----:B------:R-:W-:-:S03]  /*6d400*/  IADD3 R168, P2, R116, R250, RZ ;  /* 0x000000fa74a87210 */ /* 0x000fc60007f5e0ff */
[----:B------:R-:W4:Y:S01]  /*6d410*/  LDL.LU.64 R182, [R1+0x1a18] ;  /* 0x001a180001b67983 */ /* 0x000f220000300a00 */
[--C-:B------:R-:W-:Y:S01]  /*6d420*/  IMAD.X R165, R171, 0x1, R2.reuse, P3 ;  /* 0x00000001aba57824 */ /* 0x100fe200018e0602 */
[----:B------:R-:W-:Y:S02]  /*6d430*/  IADD3 R170, P3, R176, R250, RZ ;  /* 0x000000fab0aa7210 */ /* 0x000fe40007f7e0ff */
[----:B------:R-:W4:Y:S01]  /*6d440*/  LDL.LU.64 R180, [R1+0x1a10] ;  /* 0x001a100001b47983 */ /* 0x000f220000300a00 */
[----:B------:R-:W-:-:S03]  /*6d450*/  IMAD.X R167, R117, 0x1, R2, P2 ;  /* 0x0000000175a77824 */ /* 0x000fc600010e0602 */
[----:B------:R-:W4:Y:S01]  /*6d460*/  LDL.LU.64 R116, [R1+0x1a08] ;  /* 0x001a080001747983 */ /* 0x000f220000300a00 */
[----:B------:R-:W-:-:S03]  /*6d470*/  IADD3 R172, P2, R114, R250, RZ ;  /* 0x000000fa72ac7210 */ /* 0x000fc60007f5e0ff */
[----:B------:R-:W4:Y:S01]  /*6d480*/  LDL.LU.64 R178, [R1+0x1a00] ;  /* 0x001a000001b27983 */ /* 0x000f220000300a00 */
[----:B------:R-:W-:-:S03]  /*6d490*/  IMAD.X R169, R177, 0x1, R2, P3 ;  /* 0x00000001b1a97824 */ /* 0x000fc600018e0602 */
[----:B------:R-:W4:Y:S01]  /*6d4a0*/  LDL.LU.64 R176, [R1+0x19f8] ;  /* 0x0019f80001b07983 */ /* 0x000f220000300a00 */
[--C-:B------:R-:W-:Y:S01]  /*6d4b0*/  IMAD.X R171, R115, 0x1, R2.reuse, P2 ;  /* 0x0000000173ab7824 */ /* 0x100fe200010e0602 */
[-C--:B------:R-:W-:Y:S02]  /*6d4c0*/  IADD3 R174, P3, R190, R250.reuse, RZ ;  /* 0x000000fabeae7210 */ /* 0x080fe40007f7e0ff */
[----:B------:R-:W4:Y:S01]  /*6d4d0*/  LDL.LU.64 R114, [R1+0x1a58] ;  /* 0x001a580001727983 */ /* 0x000f220000300a00 */
[-C--:B------:R-:W-:Y:S02]  /*6d4e0*/  IADD3 R201, P2, R122, R250.reuse, RZ ;  /* 0x000000fa7ac97210 */ /* 0x080fe40007f5e0ff */
[--C-:B------:R-:W-:Y:S01]  /*6d4f0*/  IMAD.X R173, R191, 0x1, R2.reuse, P3 ;  /* 0x00000001bfad7824 */ /* 0x100fe200018e0602 */
[----:B------:R-:W-:Y:S02]  /*6d500*/  IADD3 R203, P3, R188, R250, RZ ;  /* 0x000000fabccb7210 */ /* 0x000fe40007f7e0ff */
[----:B------:R-:W-:-:S02]  /*6d510*/  IMAD.X R200, R123, 0x1, R2, P2 ;  /* 0x000000017bc87824 */ /* 0x000fc400010e0602 */
[----:B------:R-:W4:Y:S01]  /*6d520*/  LDL.LU.64 R122, [R1+0x1a60] ;  /* 0x001a6000017a7983 */ /* 0x000f220000300a00 */
[-C--:B------:R-:W-:Y:S01]  /*6d530*/  IADD3 R205, P2, R120, R250.reuse, RZ ;  /* 0x000000fa78cd7210 */ /* 0x080fe20007f5e0ff */
[----:B------:R-:W-:Y:S01]  /*6d540*/  IMAD.X R202, R189, 0x1, R2, P3 ;  /* 0x00000001bdca7824 */ /* 0x000fe200018e0602 */
[----:B------:R-:W-:-:S03]  /*6d550*/  IADD3 R207, P3, R118, R250, RZ ;  /* 0x000000fa76cf7210 */ /* 0x000fc60007f7e0ff */
[----:B------:R-:W-:Y:S02]  /*6d560*/  IMAD.X R204, R121, 0x1, R2, P2 ;  /* 0x0000000179cc7824 */ /* 0x000fe400010e0602 */
[----:B------:R-:W4:Y:S01]  /*6d570*/  LDL.LU.64 R120, [R1+0x1a68] ;  /* 0x001a680001787983 */ /* 0x000f220000300a00 */
[----:B------:R-:W-:-:S03]  /*6d580*/  IADD3.X R206, R119, R2, RZ, P3, !PT ;  /* 0x0000000277ce7210 */ /* 0x000fc60001ffe4ff */
[----:B------:R-:W4:Y:S01]  /*6d590*/  LDL.LU.64 R118, [R1+0x1a80] ;  /* 0x001a800001767983 */ /* 0x000f220000300a00 */
[----:B--2---:R-:W-:-:S05]  /*6d5a0*/  IADD3 R209, P2, R6, R250, RZ ;  /* 0x000000fa06d17210 */ /* 0x004fca0007f5e0ff */
[----:B------:R-:W-:Y:S02]  /*6d5b0*/  IMAD.X R208, R7, 0x1, R2, P2 ;  /* 0x0000000107d07824 */ /* 0x000fe400010e0602 */
[----:B------:R-:W2:Y:S01]  /*6d5c0*/  LDL.LU.64 R6, [R1+0x1a78] ;  /* 0x001a780001067983 */ /* 0x000ea20000300a00 */
[----:B---3--:R-:W-:-:S05]  /*6d5d0*/  IADD3 R211, P3, R186, R250, RZ ;  /* 0x000000fabad37210 */ /* 0x008fca0007f7e0ff */
[----:B------:R-:W-:Y:S01]  /*6d5e0*/  IMAD.X R210, R187, 0x1, R2, P3 ;  /* 0x00000001bbd27824 */ /* 0x000fe200018e0602 */
[-C--:B----4-:R-:W-:Y:S02]  /*6d5f0*/  IADD3 R215, P3, R182, R250.reuse, RZ ;  /* 0x000000fab6d77210 */ /* 0x090fe40007f7e0ff */
[----:B------:R-:W-:-:S03]  /*6d600*/  IADD3 R213, P2, R184, R250, RZ ;  /* 0x000000fab8d57210 */ /* 0x000fc60007f5e0ff */
[----:B------:R-:W-:Y:S01]  /*6d610*/  IMAD.X R214, R183, 0x1, R2, P3 ;  /* 0x00000001b7d67824 */ /* 0x000fe200018e0602 */
[-C--:B------:R-:W-:Y:S02]  /*6d620*/  IADD3 R221, P4, R178, R250.reuse, RZ ;  /* 0x000000fab2dd7210 */ /* 0x080fe40007f9e0ff */
[----:B------:R-:W-:-:S03]  /*6d630*/  IADD3 R219, P3, R116, R250, RZ ;  /* 0x000000fa74db7210 */ /* 0x000fc60007f7e0ff */
[--C-:B------:R-:W-:Y:S01]  /*6d640*/  IMAD.X R220, R179, 0x1, R2.reuse, P4 ;  /* 0x00000001b3dc7824 */ /* 0x100fe200020e0602 */
[-C--:B------:R-:W-:Y:S01]  /*6d650*/  IADD3 R225, P4, R114, R250.reuse, RZ ;  /* 0x000000fa72e17210 */ /* 0x080fe20007f9e0ff */
[--C-:B------:R-:W-:Y:S02]  /*6d660*/  IMAD.X R218, R117, 0x1, R2.reuse, P3 ;  /* 0x0000000175da7824 */ /* 0x100fe400018e0602 */
[--C-:B------:R-:W-:Y:S01]  /*6d670*/  IMAD.X R212, R185, 0x1, R2.reuse, P2 ;  /* 0x00000001b9d47824 */ /* 0x100fe200010e0602 */
[----:B------:R-:W3:Y:S01]  /*6d680*/  LDL.LU.64 R116, [R1+0x1a70] ;  /* 0x001a700001747983 */ /* 0x000ee20000300a00 */
[--C-:B------:R-:W-:Y:S01]  /*6d690*/  IMAD.X R224, R115, 0x1, R2.reuse, P4 ;  /* 0x0000000173e07824 */ /* 0x100fe200020e0602 */
[----:B------:R-:W-:Y:S02]  /*6d6a0*/  IADD3 R217, P2, R180, R250, RZ ;  /* 0x000000fab4d97210 */ /* 0x000fe40007f5e0ff */
[----:B------:R-:W4:Y:S04]  /*6d6b0*/  LDL.LU.64 R114, [R1+0x1a88] ;  /* 0x001a880001727983 */ /* 0x000f280000300a00 */
[----:B------:R-:W4:Y:S01]  /*6d6c0*/  LDL.LU.64 R178, [R1+0x1a90] ;  /* 0x001a900001b27983 */ /* 0x000f220000300a00 */
[----:B------:R-:W-:-:S03]  /*6d6d0*/  IMAD.X R216, R181, 0x1, R2, P2 ;  /* 0x00000001b5d87824 */ /* 0x000fc600010e0602 */
[----:B------:R-:W4:Y:S01]  /*6d6e0*/  LDL.LU R184, [R1+0x1470] ;  /* 0x0014700001b87983 */ /* 0x000f220000300800 */
[----:B------:R-:W-:-:S03]  /*6d6f0*/  ISETP.GT.AND P2, PT, R3, 0x13, PT ;  /* 0x000000130300780c */ /* 0x000fc60003f44270 */
[----:B------:R-:W4:Y:S04]  /*6d700*/  LDL.LU R185, [R1+0x1474] ;  /* 0x0014740001b97983 */ /* 0x000f280000300800 */
[----:B------:R-:W4:Y:S01]  /*6d710*/  LDL.LU R186, [R1+0x1478] ;  /* 0x0014780001ba7983 */ /* 0x000f220000300800 */
[----:B------:R-:W-:-:S03]  /*6d720*/  IADD3 R229, P4, R120, R250, RZ ;  /* 0x000000fa78e57210 */ /* 0x000fc60007f9e0ff */
[----:B------:R-:W4:Y:S01]  /*6d730*/  LDL.LU R187, [R1+0x147c] ;  /* 0x00147c0001bb7983 */ /* 0x000f220000300800 */
[----:B------:R-:W-:Y:S02]  /*6d740*/  SEL R5, RZ, 0x4, !P2 ;  /* 0x00000004ff057807 */ /* 0x000fe40005000000 */
[----:B------:R-:W-:Y:S01]  /*6d750*/  IADD3 R227, P2, R122, R250, RZ ;  /* 0x000000fa7ae37210 */ /* 0x000fe20007f5e0ff */
[----:B------:R-:W-:-:S04]  /*6d760*/  IMAD.X R228, R121, 0x1, R2, P4 ;  /* 0x0000000179e47824 */ /* 0x000fc800020e0602 */
[--C-:B------:R-:W-:Y:S01]  /*6d770*/  IMAD.X R226, R123, 0x1, R2.reuse, P2 ;  /* 0x000000017be27824 */ /* 0x100fe200010e0602 */
[-C--:B------:R-:W-:Y:S02]  /*6d780*/  IADD3 R223, P3, R176, R250.reuse, RZ ;  /* 0x000000fab0df7210 */ /* 0x080fe40007f7e0ff */
[----:B--2---:R-:W-:Y:S02]  /*6d790*/  IADD3 R245, P4, R6, R250, RZ ;  /* 0x000000fa06f57210 */ /* 0x004fe40007f9e0ff */
[----:B------:R-:W2:Y:S04]  /*6d7a0*/  LDL.LU R6, [R1+0x1f94] ;  /* 0x001f940001067983 */ /* 0x000ea80000300800 */
[----:B------:R-:W2:Y:S01]  /*6d7b0*/  LDL.LU R123, [R1+0x1da8] ;  /* 0x001da800017b7983 */ /* 0x000ea20000300800 */
[----:B------:R-:W-:-:S03]  /*6d7c0*/  IMAD.X R244, R7, 0x1, R2, P4 ;  /* 0x0000000107f47824 */ /* 0x000fc600020e0602 */
[----:B------:R-:W2:Y:S04]  /*6d7d0*/  LDL.LU R7, [R1+0x1f88] ;  /* 0x001f880001077983 */ /* 0x000ea80000300800 */
[----:B------:R-:W2:Y:S04]  /*6d7e0*/  LDL.LU R176, [R1+0x1da4] ;  /* 0x001da40001b07983 */ /* 0x000ea80000300800 */
[----:B------:R-:W2:Y:S01]  /*6d7f0*/  LDL.LU R121, [R1+0x1f8c] ;  /* 0x001f8c0001797983 */ /* 0x000ea20000300800 */
[----:B------:R-:W-:Y:S01]  /*6d800*/  IMAD.X R222, R177, 0x1, R2, P3 ;  /* 0x00000001b1de7824 */ /* 0x000fe200018e0602 */
[----:B------:R-:W-:-:S02]  /*6d810*/  SEL R5, R5, RZ, !P0 ;  /* 0x000000ff05057207 */ /* 0x000fc40004000000 */
[----:B------:R-:W-:Y:S01]  /*6d820*/  ISETP.GT.AND P3, PT, R3, 0x17, PT ;  /* 0x000000170300780c */ /* 0x000fe20003f64270 */
[----:B------:R-:W-:Y:S01]  /*6d830*/  IMAD.MOV.U32 R183, RZ, RZ, c[0x0][0x188] ;  /* 0x00006200ffb77624 */ /* 0x000fe200078e00ff */
[----:B------:R-:W-:Y:S01]  /*6d840*/  ISETP.NE.U32.AND P2, PT, R5, RZ, PT ;  /* 0x000000ff0500720c */ /* 0x000fe20003f45070 */
[----:B------:R-:W2:Y:S01]  /*6d850*/  LDL.LU R122, [R1+0x1f80] ;  /* 0x001f8000017a7983 */ /* 0x000ea20000300800 */
[----:B------:R-:W-:Y:S01]  /*6d860*/  SEL R5, RZ, 0x4, !P3 ;  /* 0x00000004ff057807 */ /* 0x000fe20005800000 */
[----:B------:R-:W-:Y:S01]  /*6d870*/  IMAD.SHL.U32 R183, R183, 0x40, RZ ;  /* 0x00000040b7b77824 */ /* 0x000fe200078e00ff */
[----:B------:R-:W-:Y:S01]  /*6d880*/  IADD3 R231, P3, R118, R250, RZ ;  /* 0x000000fa76e77210 */ /* 0x000fe20007f7e0ff */
[----:B------:R-:W2:Y:S01]  /*6d890*/  LDL.LU R120, [R1+0x1dc4] ;  /* 0x001dc40001787983 */ /* 0x000ea20000300800 */
[----:B------:R-:W-:Y:S01]  /*6d8a0*/  SEL R5, R5, RZ, !P0 ;  /* 0x000000ff05057207 */ /* 0x000fe20004000000 */
[----:B------:R-:W-:Y:S01]  /*6d8b0*/  IMAD.SHL.U32 R183, R183, 0x4, RZ ;  /* 0x00000004b7b77824 */ /* 0x000fe200078e00ff */
[----:B------:R-:W-:-:S02]  /*6d8c0*/  IADD3.X R230, R119, R2, RZ, P3, !PT ;  /* 0x0000000277e67210 */ /* 0x000fc40001ffe4ff */
[----:B------:R-:W-:Y:S01]  /*6d8d0*/  ISETP.GT.AND P3, PT, R3, 0x1b, PT ;  /* 0x0000001b0300780c */ /* 0x000fe20003f64270 */
[----:B------:R-:W2:Y:S01]  /*6d8e0*/  LDL.LU R119, [R1+0x1dc8] ;  /* 0x001dc80001777983 */ /* 0x000ea20000300800 */
[-C--:B---3--:R-:W-:Y:S02]  /*6d8f0*/  IADD3 R247, P5, R116, R250.reuse, RZ ;  /* 0x000000fa74f77210 */ /* 0x088fe40007fbe0ff */
[----:B------:R-:W-:Y:S02]  /*6d900*/  ISETP.NE.U32.AND P4, PT, R5, RZ, PT ;  /* 0x000000ff0500720c */ /* 0x000fe40003f85070 */
[----:B------:R-:W-:Y:S01]  /*6d910*/  SEL R5, RZ, 0x4, !P3 ;  /* 0x00000004ff057807 */ /* 0x000fe20005800000 */
[--C-:B------:R-:W-:Y:S01]  /*6d920*/  IMAD.X R246, R117, 0x1, R2.reuse, P5 ;  /* 0x0000000175f67824 */ /* 0x100fe200028e0602 */
[----:B----4-:R-:W-:Y:S01]  /*6d930*/  IADD3 R249, P6, R114, R250, RZ ;  /* 0x000000fa72f97210 */ /* 0x010fe20007fde0ff */
[----:B------:R-:W3:Y:S01]  /*6d940*/  LDL.LU R117, [R1+0x1f84] ;  /* 0x001f840001757983 */ /* 0x000ee20000300800 */
[----:B------:R-:W-:Y:S03]  /*6d950*/  HMMA.1688.F32.TF32 R184, R232, R50, R184 ;  /* 0x00000032e8b8723c */ /* 0x000fe600000810b8 */
[----:B------:R-:W-:-:S02]  /*6d960*/  IMAD.X R248, R115, 0x1, R2, P6 ;  /* 0x0000000173f87824 */ /* 0x000fc400030e0602 */
[----:B------:R-:W2:Y:S01]  /*6d970*/  LDL.LU R115, [R1+0x1de8] ;  /* 0x001de80001737983 */ /* 0x000ea20000300800 */
[----:B------:R-:W-:Y:S02]  /*6d980*/  SEL R5, R5, RZ, !P0 ;  /* 0x000000ff05057207 */ /* 0x000fe40004000000 */
[-C--:B--2---:R-:W-:Y:S02]  /*6d990*/  IADD3 R6, P3, R6, R183.reuse, RZ ;  /* 0x000000b706067210 */ /* 0x084fe40007f7e0ff */
[----:B------:R-:W-:-:S03]  /*6d9a0*/  IADD3 R123, P5, R123, R183, RZ ;  /* 0x000000b77b7b7210 */ /* 0x000fc60007fbe0ff */
[----:B------:R1:W-:Y:S01]  /*6d9b0*/  STL [R1+0x1f94], R6 ;  /* 0x001f940601007387 */ /* 0x0003e20000100800 */
[----:B------:R-:W-:-:S03]  /*6d9c0*/  IMAD.X R7, R7, 0x1, R0, P3 ;  /* 0x0000000107077824 */ /* 0x000fc600018e0600 */
[----:B------:R-:W-:Y:S01]  /*6d9d0*/  STL [R1+0x1da8], R123 ;  /* 0x001da87b01007387 */ /* 0x000fe20000100800 */
[----:B------:R-:W-:-:S03]  /*6d9e0*/  IMAD.X R176, R176, 0x1, R0, P5 ;  /* 0x00000001b0b07824 */ /* 0x000fc600028e0600 */
[----:B------:R2:W-:Y:S01]  /*6d9f0*/  STL [R1+0x1f88], R7 ;  /* 0x001f880701007387 */ /* 0x0005e20000100800 */
[----:B------:R-:W-:-:S03]  /*6da00*/  IADD3 R121, P5, R121, R183, RZ ;  /* 0x000000b779797210 */ /* 0x000fc60007fbe0ff */
[----:B------:R-:W4:Y:S04]  /*6da10*/  LDL.LU R118, [R1+0x1f78] ;  /* 0x001f780001767983 */ /* 0x000f280000300800 */
[----:B------:R-:W-:Y:S04]  /*6da20*/  STL [R1+0x1da4], R176 ;  /* 0x001da4b001007387 */ /* 0x000fe80000100800 */
[----:B------:R1:W-:Y:S04]  /*6da30*/  STL.64 [R1+0xc10], R184 ;  /* 0x000c10b801007387 */ /* 0x0003e80000100a00 */
[----:B------:R1:W-:Y:S04]  /*6da40*/  STL.64 [R1+0xc18], R186 ;  /* 0x000c18ba01007387 */ /* 0x0003e80000100a00 */
[----:B------:R-:W4:Y:S01]  /*6da50*/  LDL.LU R116, [R1+0x1de4] ;  /* 0x001de40001747983 */ /* 0x000f220000300800 */
[----:B------:R-:W-:-:S03]  /*6da60*/  ISETP.NE.U32.AND P3, PT, R5, RZ, PT ;  /* 0x000000ff0500720c */ /* 0x000fc60003f65070 */
[----:B------:R-:W-:Y:S04]  /*6da70*/  STL [R1+0x1f8c], R121 ;  /* 0x001f8c7901007387 */ /* 0x000fe80000100800 */
[----:B------:R-:W4:Y:S04]  /*6da80*/  LDL.LU R114, [R1+0x1f70] ;  /* 0x001f700001727983 */ /* 0x000f280000300800 */
[----:B------:R-:W4:Y:S04]  /*6da90*/  LDL.LU R50, [R1+0x1f7c] ;  /* 0x001f7c0001327983 */ /* 0x000f280000300800 */
[----:B------:R-:W4:Y:S04]  /*6daa0*/  LDL.LU R51, [R1+0x1e04] ;  /* 0x001e040001337983 */ /* 0x000f280000300800 */
[----:B------:R-:W4:Y:S01]  /*6dab0*/  LDL.LU R5, [R1+0x1e08] ;  /* 0x001e080001057983 */ /* 0x000f220000300800 */
[----:B------:R-:W-:-:S03]  /*6dac0*/  IMAD.X R122, R122, 0x1, R0, P5 ;  /* 0x000000017a7a7824 */ /* 0x000fc600028e0600 */
[----:B------:R1:W-:Y:S01]  /*6dad0*/  LDGSTS.E [R4+0x63c00], [R6.64], P1 ;  /* 0x63c0000006047fae */ /* 0x0003e20008921844 */
[----:B------:R-:W-:Y:S01]  /*6dae0*/  IADD3 R119, P5, R119, R183, RZ ;  /* 0x000000b777777210 */ /* 0x000fe20007fbe0ff */
[----:B-1----:R-:W-:Y:S01]  /*6daf0*/  IMAD.MOV.U32 R6, RZ, RZ, R123 ;  /* 0x000000ffff067224 */ /* 0x002fe200078e007b */
[----:B--2---:R-:W-:-:S03]  /*6db00*/  MOV R7, R176 ;  /* 0x000000b000077202 */ /* 0x004fc60000000f00 */
[----:B------:R-:W-:Y:S02]  /*6db10*/  IMAD.X R120, R120, 0x1, R0, P5 ;  /* 0x0000000178787824 */ /* 0x000fe400028e0600 */
[----:B------:R1:W-:Y:S01]  /*6db20*/  LDGSTS.E [R4+0x63e00], [R6.64], P1 ;  /* 0x63e0000006047fae */ /* 0x0003e20008921844 */
[-C--:B---3--:R-:W-:Y:S02]  /*6db30*/  IADD3 R117, P1, R117, R183.reuse, RZ ;  /* 0x000000b775757210 */ /* 0x088fe40007f3e0ff */
[----:B------:R-:W-:Y:S01]  /*6db40*/  IADD3 R115, P5, R115, R183, RZ ;  /* 0x000000b773737210 */ /* 0x000fe20007fbe0ff */
[----:B-1----:R-:W-:Y:S02]  /*6db50*/  IMAD.MOV.U32 R6, RZ, RZ, R121 ;  /* 0x000000ffff067224 */ /* 0x002fe400078e0079 */
[----:B------:R-:W-:-:S05]  /*6db60*/  IMAD.MOV.U32 R7, RZ, RZ, R122 ;  /* 0x000000ffff077224 */ /* 0x000fca00078e007a */
[----:B------:R1:W-:Y:S04]  /*6db70*/  LDGSTS.E [R4+0x64c00], [R6.64], P2 ;  /* 0x64c0000006047fae */ /* 0x0003e80009121844 */
[----:B------:R2:W-:Y:S01]  /*6db80*/  STL [R1+0x1f80], R122 ;  /* 0x001f807a01007387 */ /* 0x0005e20000100800 */
[----:B-1----:R-:W-:Y:S02]  /*6db90*/  IMAD.MOV.U32 R6, RZ, RZ, R119 ;  /* 0x000000ffff067224 */ /* 0x002fe400078e0077 */
[----:B------:R-:W-:Y:S01]  /*6dba0*/  IMAD.MOV.U32 R7, RZ, RZ, R120 ;  /* 0x000000ffff077224 */ /* 0x000fe200078e0078 */
[----:B------:R-:W-:Y:S04]  /*6dbb0*/  STL [R1+0x1dc8], R119 ;  /* 0x001dc87701007387 */ /* 0x000fe80000100800 */
[----:B------:R1:W-:Y:S04]  /*6dbc0*/  LDGSTS.E [R4+0x64e00], [R6.64], P2 ;  /* 0x64e0000006047fae */ /* 0x0003e80009121844 */
[----:B------:R-:W-:Y:S04]  /*6dbd0*/  STL [R1+0x1f84], R117 ;  /* 0x001f847501007387 */ /* 0x000fe80000100800 */
[----:B------:R3:W-:Y:S04]  /*6dbe0*/  STL [R1+0x1dc4], R120 ;  /* 0x001dc47801007387 */ /* 0x0007e80000100800 */
[----:B------:R-:W-:Y:S01]  /*6dbf0*/  STL [R1+0x1de8], R115 ;  /* 0x001de87301007387 */ /* 0x000fe20000100800 */
[----:B-1----:R-:W-:-:S02]  /*6dc00*/  IMAD.MOV.U32 R6, RZ, RZ, R117 ;  /* 0x000000ffff067224 */ /* 0x002fc400078e0075 */
[----:B----4-:R-:W-:-:S05]  /*6dc10*/  IMAD.X R118, R118, 0x1, R0, P1 ;  /* 0x0000000176767824 */ /* 0x010fca00008e0600 */
[----:B------:R1:W-:Y:S01]  /*6dc20*/  STL [R1+0x1f78], R118 ;  /* 0x001f787601007387 */ /* 0x0003e20000100800 */
[----:B------:R-:W-:Y:S01]  /*6dc30*/  IMAD.X R116, R116, 0x1, R0, P5 ;  /* 0x0000000174747824 */ /* 0x000fe200028e0600 */
[-C--:B------:R-:W-:Y:S02]  /*6dc40*/  IADD3 R50, P1, R50, R183.reuse, RZ ;  /* 0x000000b732327210 */ /* 0x080fe40007f3e0ff */
[----:B------:R-:W-:-:S03]  /*6dc50*/  IADD3 R5, P2, R5, R183, RZ ;  /* 0x000000b705057210 */ /* 0x000fc60007f5e0ff */
[--C-:B------:R-:W-:Y:S01]  /*6dc60*/  IMAD.X R114, R114, 0x1, R0.reuse, P1 ;  /* 0x0000000172727824 */ /* 0x100fe200008e0600 */
[----:B------:R-:W-:Y:S01]  /*6dc70*/  STL [R1+0x1f7c], R50 ;  /* 0x001f7c3201007387 */ /* 0x000fe20000100800 */
[----:B------:R-:W-:-:S03]  /*6dc80*/  IMAD.X R51, R51, 0x1, R0, P2 ;  /* 0x0000000133337824 */ /* 0x000fc600010e0600 */
[----:B------:R-:W-:Y:S04]  /*6dc90*/  STL [R1+0x1de4], R116 ;  /* 0x001de47401007387 */ /* 0x000fe80000100800 */
[----:B------:R-:W-:Y:S04]  /*6dca0*/  STL [R1+0x1e08], R5 ;  /* 0x001e080501007387 */ /* 0x000fe80000100800 */
[----:B------:R2:W-:Y:S04]  /*6dcb0*/  STL [R1+0x1f70], R114 ;  /* 0x001f707201007387 */ /* 0x0005e80000100800 */
[----:B------:R1:W-:Y:S04]  /*6dcc0*/  STL [R1+0x1e04], R51 ;  /* 0x001e043301007387 */ /* 0x0003e80000100800 */
        /* <DEDUP_REMOVED lines=8> */
[----:B---3--:R-:W3:Y:S04]  /*6dd50*/  LDL.LU R120, [R1+0x1f60] ;  /* 0x001f600001787983 */ /* 0x008ee80000300800 */
[----:B------:R-:W3:Y:S01]  /*6dd60*/  LDL.LU R119, [R1+0x1f6c] ;  /* 0x001f6c0001777983 */ /* 0x000ee20000300800 */
[----:B------:R-:W-:-:S03]  /*6dd70*/  IMAD.MOV.U32 R7, RZ, RZ, R118 ;  /* 0x000000ffff077224 */ /* 0x000fc600078e0076 */
[----:B-1----:R-:W3:Y:S04]  /*6dd80*/  LDL.LU R118, [R1+0x1e44] ;  /* 0x001e440001767983 */ /* 0x002ee80000300800 */
[----:B------:R-:W3:Y:S04]  /*6dd90*/  LDL.LU R117, [R1+0x1e48] ;  /* 0x001e480001757983 */ /* 0x000ee80000300800 */
[----:B------:R1:W-:Y:S01]  /*6dda0*/  LDGSTS.E [R4+0x65c00], [R6.64], P4 ;  /* 0x65c0000006047fae */ /* 0x0003e2000a121844 */
[----:B------:R-:W-:Y:S01]  /*6ddb0*/  ISETP.GT.AND P2, PT, R3, 0x23, PT ;  /* 0x000000230300780c */ /* 0x000fe20003f44270 */
[----:B-1----:R-:W-:Y:S01]  /*6ddc0*/  IMAD.MOV.U32 R6, RZ, RZ, R115 ;  /* 0x000000ffff067224 */ /* 0x002fe200078e0073 */
[----:B------:R-:W-:Y:S01]  /*6ddd0*/  MOV R7, R116 ;  /* 0x0000007400077202 */ /* 0x000fe20000000f00 */
[----:B------:R-:W3:Y:S04]  /*6dde0*/  LDL.LU R115, [R1+0x1f64] ;  /* 0x001f640001737983 */ /* 0x000ee80000300800 */
[----:B------:R1:W-:Y:S02]  /*6ddf0*/  LDGSTS.E [R4+0x65e00], [R6.64], P4 ;  /* 0x65e0000006047fae */ /* 0x0003e4000a121844 */
[----:B-1----:R-:W-:-:S02]  /*6de00*/  IMAD.MOV.U32 R6, RZ, RZ, R50 ;  /* 0x000000ffff067224 */ /* 0x002fc400078e0032 */
[----:B------:R-:W-:Y:S02]  /*6de10*/  IMAD.MOV.U32 R7, RZ, RZ, R114 ;  /* 0x000000ffff077224 */ /* 0x000fe400078e0072 */
[----:B------:R-:W3:Y:S04]  /*6de20*/  LDL.LU R114, [R1+0x1e68] ;  /* 0x001e680001727983 */ /* 0x000ee80000300800 */
[----:B------:R1:W-:Y:S02]  /*6de30*/  LDGSTS.E [R4+0x66c00], [R6.64], P3 ;  /* 0x66c0000006047fae */ /* 0x0003e40009921844 */
[----:B-1----:R-:W-:Y:S01]  /*6de40*/  IMAD.MOV.U32 R6, RZ, RZ, R5 ;  /* 0x000000ffff067224 */ /* 0x002fe200078e0005 */
[----:B------:R-:W-:Y:S01]  /*6de50*/  SEL R5, RZ, 0x4, !P2 ;  /* 0x00000004ff057807 */ /* 0x000fe20005000000 */
[----:B------:R-:W-:Y:S01]  /*6de60*/  IMAD.MOV.U32 R7, RZ, RZ, R51 ;  /* 0x000000ffff077224 */ /* 0x000fe200078e0033 */
[----:B------:R-:W-:Y:S01]  /*6de70*/  ISETP.GT.AND P2, PT, R3, 0x2b, PT ;  /* 0x0000002b0300780c */ /* 0x000fe20003f44270 */
[----:B------:R-:W3:Y:S01]  /*6de80*/  LDL.LU R51, [R1+0x1f5c] ;  /* 0x001f5c0001337983 */ /* 0x000ee20000300800 */
[----:B------:R-:W-:-:S03]  /*6de90*/  SEL R5, R5, RZ, !P0 ;  /* 0x000000ff05057207 */ /* 0x000fc60004000000 */
[----:B------:R1:W-:Y:S02]  /*6dea0*/  LDGSTS.E [R4+0x66e00], [R6.64], P3 ;  /* 0x66e0000006047fae */ /* 0x0003e40009921844 */
[----:B-1----:R-:W-:Y:S02]  /*6deb0*/  SEL R7, RZ, 0x4, !P2 ;  /* 0x00000004ff077807 */ /* 0x002fe40005000000 */
[----:B------:R-:W-:Y:S02]  /*6dec0*/  ISETP.NE.U32.AND P2, PT, R5, RZ, PT ;  /* 0x000000ff0500720c */ /* 0x000fe40003f45070 */
[----:B------:R-:W-:Y:S02]  /*6ded0*/  SEL R5, R7, RZ, !P0 ;  /* 0x000000ff07057207 */ /* 0x000fe40004000000 */
[----:B------:R-:W-:-:S04]  /*6dee0*/  ISETP.GT.AND P1, PT, R3, 0x1f, PT ;  /* 0x0000001f0300780c */ /* 0x000fc80003f24270 */
[----:B------:R-:W-:Y:S02]  /*6def0*/  SEL R50, RZ, 0x4, !P1 ;  /* 0x00000004ff327807 */ /* 0x000fe40004800000 */
[----:B------:R-:W-:Y:S02]  /*6df00*/  ISETP.GT.AND P1, PT, R3, 0x27, PT ;  /* 0x000000270300780c */ /* 0x000fe40003f24270 */
[----:B------:R-:W-:Y:S02]  /*6df10*/  SEL R6, R50, RZ, !P0 ;  /* 0x000000ff32067207 */ /* 0x000fe40004000000 */
[----:B------:R-:W-:Y:S02]  /*6df20*/  SEL R50, RZ, 0x4, !P1 ;  /* 0x00000004ff327807 */ /* 0x000fe40004800000 */
[----:B------:R-:W-:Y:S02]  /*6df30*/  ISETP.NE.U32.AND P1, PT, R6, RZ, PT ;  /* 0x000000ff0600720c */ /* 0x000fe40003f25070 */
[----:B------:R-:W-:Y:S01]  /*6df40*/  SEL R6, R50, RZ, !P0 ;  /* 0x000000ff32067207 */ /* 0x000fe20004000000 */
[----:B----4-:R-:W-:Y:S01]  /*6df50*/  HMMA.1688.F32.TF32 R184, R232, R54, R184 ;  /* 0x00000036e8b8723c */ /* 0x010fe200000810b8 */
[----:B------:R-:W-:-:S05]  /*6df60*/  IADD3 R123, P4, R123, R183, RZ ;  /* 0x000000b77b7b7210 */ /* 0x000fca0007f9e0ff */
[--C-:B------:R-:W-:Y:S01]  /*6df70*/  IMAD.X R176, R176, 0x1, R0.reuse, P4 ;  /* 0x00000001b0b07824 */ /* 0x100fe200020e0600 */
[-C--:B--2---:R-:W-:Y:S01]  /*6df80*/  IADD3 R121, P5, R121, R183.reuse, RZ ;  /* 0x000000b779797210 */ /* 0x084fe20007fbe0ff */
[----:B------:R-:W-:Y:S04]  /*6df90*/  STL [R1+0x1f74], R123 ;  /* 0x001f747b01007387 */ /* 0x000fe80000100800 */
[----:B------:R-:W-:Y:S01]  /*6dfa0*/  IMAD.X R122, R122, 0x1, R0, P5 ;  /* 0x000000017a7a7824 */ /* 0x000fe200028e0600 */
[----:B------:R-:W-:Y:S01]  /*6dfb0*/  STL [R1+0x1e28], R121 ;  /* 0x001e287901007387 */ /* 0x000fe20000100800 */
[----:B---3--:R-:W-:-:S03]  /*6dfc0*/  IADD3 R119, P5, R119, R183, RZ ;  /* 0x000000b777777210 */ /* 0x008fc60007fbe0ff */
[----:B------:R-:W-:Y:S01]  /*6dfd0*/  STL [R1+0x1f68], R176 ;  /* 0x001f68b001007387 */ /* 0x000fe20000100800 */
[----:B------:R-:W-:-:S03]  /*6dfe0*/  ISETP.NE.U32.AND P4, PT, R5, RZ, PT ;  /* 0x000000ff0500720c */ /* 0x000fc60003f85070 */
[----:B------:R-:W2:Y:S04]  /*6dff0*/  LDL.LU R116, [R1+0x1f58] ;  /* 0x001f580001747983 */ /* 0x000ea80000300800 */
[----:B------:R-:W-:Y:S04]  /*6e000*/  STL [R1+0x1e24], R122 ;  /* 0x001e247a01007387 */ /* 0x000fe80000100800 */
[----:B------:R-:W-:Y:S04]  /*6e010*/  STL.64 [R1+0xc00], R184 ;  /* 0x000c00b801007387 */ /* 0x000fe80000100a00 */
[----:B------:R-:W-:Y:S04]  /*6e020*/  STL.64 [R1+0xc08], R186 ;  /* 0x000c08ba01007387 */ /* 0x000fe80000100a00 */
[----:B------:R-:W3:Y:S04]  /*6e030*/  LDL.LU R5, [R1+0x1e88] ;  /* 0x001e880001057983 */ /* 0x000ee80000300800 */
[----:B------:R-:W-:Y:S04]  /*6e040*/  STL [R1+0x1f6c], R119 ;  /* 0x001f6c7701007387 */ /* 0x000fe80000100800 */
[----:B------:R-:W4:Y:S04]  /*6e050*/  LDL.LU R55, [R1+0x1e64] ;  /* 0x001e640001377983 */ /* 0x000f280000300800 */
[----:B------:R-:W4:Y:S01]  /*6e060*/  LDL.LU R54, [R1+0x1f50] ;  /* 0x001f500001367983 */ /* 0x000f220000300800 */
[----:B------:R-:W-:Y:S01]  /*6e070*/  IMAD.X R120, R120, 0x1, R0, P5 ;  /* 0x0000000178787824 */ /* 0x000fe200028e0600 */
[----:B------:R-:W-:-:S04]  /*6e080*/  IADD3 R117, P5, R117, R183, RZ ;  /* 0x000000b775757210 */ /* 0x000fc80007fbe0ff */
[----:B------:R-:W-:Y:S04]  /*6e090*/  STL [R1+0x1f60], R120 ;  /* 0x001f607801007387 */ /* 0x000fe80000100800 */
[----:B------:R-:W-:Y:S04]  /*6e0a0*/  STL [R1+0x1e48], R117 ;  /* 0x001e487501007387 */ /* 0x000fe80000100800 */
[----:B------:R-:W4:Y:S01]  /*6e0b0*/  LDL.LU R50, [R1+0x1e84] ;  /* 0x001e840001327983 */ /* 0x000f220000300800 */
[----:B------:R-:W-:Y:S01]  /*6e0c0*/  ISETP.NE.U32.AND P3, PT, R6, RZ, PT ;  /* 0x000000ff0600720c */ /* 0x000fe20003f65070 */
[----:B------:R-:W-:-:S02]  /*6e0d0*/  IMAD.MOV.U32 R6, RZ, RZ, R123 ;  /* 0x000000ffff067224 */ /* 0x000fc400078e007b */
[----:B------:R-:W-:-:S05]  /*6e0e0*/  IMAD.MOV.U32 R7, RZ, RZ, R176 ;  /* 0x000000ffff077224 */ /* 0x000fca00078e00b0 */
[----:B------:R1:W-:Y:S01]  /*6e0f0*/  LDGSTS.E [R4+0x67c00], [R6.64], P1 ;  /* 0x67c0000006047fae */ /* 0x0003e20008921844 */
[----:B------:R-:W-:Y:S01]  /*6e100*/  IADD3 R251, P6, R178, R250, RZ ;  /* 0x000000fab2fb7210 */ /* 0x000fe20007fde0ff */
[----:B------:R-:W-:Y:S02]  /*6e110*/  IMAD.X R118, R118, 0x1, R0, P5 ;  /* 0x0000000176767824 */ /* 0x000fe400028e0600 */
[----:B-1----:R-:W-:Y:S01]  /*6e120*/  IMAD.MOV.U32 R6, RZ, RZ, R121 ;  /* 0x000000ffff067224 */ /* 0x002fe200078e0079 */
[----:B------:R-:W-:-:S05]  /*6e130*/  MOV R7, R122 ;  /* 0x0000007a00077202 */ /* 0x000fca0000000f00 */
[----:B------:R1:W-:Y:S01]  /*6e140*/  LDGSTS.E [R4+0x67e00], [R6.64], P1 ;  /* 0x67e0000006047fae */ /* 0x0003e20008921844 */
[----:B------:R-:W-:Y:S01]  /*6e150*/  IMAD.X R250, R179, 0x1, R2, P6 ;  /* 0x00000001b3fa7824 */ /* 0x000fe200030e0602 */
[-C--:B------:R-:W-:Y:S02]  /*6e160*/  IADD3 R115, P6, R115, R183.reuse, RZ ;  /* 0x000000b773737210 */ /* 0x080fe40007fde0ff */
[----:B------:R-:W-:Y:S01]  /*6e170*/  IADD3 R114, P1, R114, R183, RZ ;  /* 0x000000b772727210 */ /* 0x000fe20007f3e0ff */
[----:B-1----:R-:W-:Y:S02]  /*6e180*/  IMAD.MOV.U32 R6, RZ, RZ, R119 ;  /* 0x000000ffff067224 */ /* 0x002fe400078e0077 */
[----:B------:R-:W-:-:S05]  /*6e190*/  IMAD.MOV.U32 R7, RZ, RZ, R120 ;  /* 0x000000ffff077224 */ /* 0x000fca00078e0078 */
[----:B------:R1:W-:Y:S01]  /*6e1a0*/  LDGSTS.E [R4+0x68c00], [R6.64], P2 ;  /* 0x68c0000006047fae */ /* 0x0003e20009121844 */
[----:B------:R-:W-:-:S03]  /*6e1b0*/  IADD3 R51, P5, R51, R183, RZ ;  /* 0x000000b733337210 */ /* 0x000fc60007fbe0ff */
[----:B------:R-:W-:Y:S01]  /*6e1c0*/  STL [R1+0x1f64], R115 ;  /* 0x001f647301007387 */ /* 0x000fe20000100800 */
[----:B-1----:R-:W-:Y:S02]  /*6e1d0*/  IMAD.MOV.U32 R6, RZ, RZ, R117 ;  /* 0x000000ffff067224 */ /* 0x002fe400078e0075 */
[----:B------:R-:W-:Y:S01]  /*6e1e0*/  IMAD.MOV.U32 R7, RZ, RZ, R118 ;  /* 0x000000ffff077224 */ /* 0x000fe200078e0076 */
[----:B------:R1:W-:Y:S04]  /*6e1f0*/  STL [R1+0x1e44], R118 ;  /* 0x001e447601007387 */ /* 0x0003e80000100800 */
[----:B------:R1:W-:Y:S04]  /*6e200*/  LDGSTS.E [R4+0x68e00], [R6.64], P2 ;  /* 0x68e0000006047fae */ /* 0x0003e80009121844 */
[----:B------:R2:W-:Y:S01]  /*6e210*/  STL [R1+0x1e68], R114 ;  /* 0x001e687201007387 */ /* 0x0005e20000100800 */
[----:B-1----:R-:W-:-:S02]  /*6e220*/  IMAD.MOV.U32 R6, RZ, RZ, R115 ;  /* 0x000000ffff067224 */ /* 0x002fc400078e0073 */
[----:B--2---:R-:W-:-:S05]  /*6e230*/  IMAD.X R116, R116, 0x1, R0, P6 ;  /* 0x0000000174747824 */ /* 0x004fca00030e0600 */
[----:B------:R-:W-:Y:S04]  /*6e240*/  STL [R1+0x1f58], R116 ;  /* 0x001f587401007387 */ /* 0x000fe80000100800 */
[----:B------:R-:W-:Y:S01]  /*6e250*/  STL [R1+0x1f5c], R51 ;  /* 0x001f5c3301007387 */ /* 0x000fe20000100800 */
[----:B---3--:R-:W-:Y:S01]  /*6e260*/  IADD3 R5, P2, R5, R183, RZ ;  /* 0x000000b705057210 */ /* 0x008fe20007f5e0ff */
[----:B----4-:R-:W-:-:S04]  /*6e270*/  IMAD.X R55, R55, 0x1, R0, P1 ;  /* 0x0000000137377824 */ /* 0x010fc800008e0600 */
[----:B------:R-:W-:Y:S01]  /*6e280*/  STL [R1+0x1e88], R5 ;  /* 0x001e880501007387 */ /* 0x000fe20000100800 */
[----:B------:R-:W-:-:S03]  /*6e290*/  IMAD.X R54, R54, 0x1, R0, P5 ;  /* 0x0000000136367824 */ /* 0x000fc600028e0600 */
[----:B------:R1:W-:Y:S04]  /*6e2a0*/  STL [R1+0x1e64], R55 ;  /* 0x001e643701007387 */ /* 0x0003e80000100800 */
[----:B------:R-:W2:Y:S04]  /*6e2b0*/  LDL.LU.64 R118, [R1+0x1a98] ;  /* 0x001a980001767983 */ /* 0x000ea80000300a00 */
[----:B------:R-:W-:Y:S04]  /*6e2c0*/  STL [R1+0x1f50], R54 ;  /* 0x001f503601007387 */ /* 0x000fe80000100800 */
[----:B------:R-:W3:Y:S04]  /*6e2d0*/  LDL.LU R184, [R1+0x1450] ;  /* 0x0014500001b87983 */ /* 0x000ee80000300800 */
[----:B------:R-:W3:Y:S04]  /*6e2e0*/  LDL.LU R185, [R1+0x1454] ;  /* 0x0014540001b97983 */ /* 0x000ee80000300800 */
[----:B------:R-:W3:Y:S04]  /*6e2f0*/  LDL.LU R186, [R1+0x1458] ;  /* 0x0014580001ba7983 */ /* 0x000ee80000300800 */
[----:B------:R-:W3:Y:S01]  /*6e300*/  LDL.LU R187, [R1+0x145c] ;  /* 0x00145c0001bb7983 */ /* 0x000ee20000300800 */
[----:B------:R-:W-:-:S02]  /*6e310*/  IMAD.MOV.U32 R7, RZ, RZ, R116 ;  /* 0x000000ffff077224 */ /* 0x000fc400078e0074 */
[----:B------:R-:W-:-:S03]  /*6e320*/  IMAD.X R50, R50, 0x1, R0, P2 ;  /* 0x0000000132327824 */ /* 0x000fc600010e0600 */
[----:B------:R4:W-:Y:S04]  /*6e330*/  LDGSTS.E [R4+0x69c00], [R6.64], P3 ;  /* 0x69c0000006047fae */ /* 0x0009e80009921844 */
[----:B------:R1:W-:Y:S04]  /*6e340*/  STL [R1+0x1e84], R50 ;  /* 0x001e843201007387 */ /* 0x0003e80000100800 */
[----:B------:R-:W2:Y:S01]  /*6e350*/  LDL.LU R188, [R1+0x1440] ;  /* 0x0014400001bc7983 */ /* 0x000ea20000300800 */
[----:B----4-:R-:W-:Y:S01]  /*6e360*/  MOV R6, R114 ;  /* 0x0000007200067202 */ /* 0x010fe20000000f00 */
[----:B------:R-:W-:-:S02]  /*6e370*/  IMAD.MOV.U32 R7, RZ, RZ, R55 ;  /* 0x000000ffff077224 */ /* 0x000fc400078e0037 */
[----:B------:R-:W4:Y:S04]  /*6e380*/  LDL.LU R189, [R1+0x1444] ;  /* 0x0014440001bd7983 */ /* 0x000f280000300800 */
[----:B------:R-:W4:Y:S04]  /*6e390*/  LDL.LU R190, [R1+0x1448] ;  /* 0x0014480001be7983 */ /* 0x000f280000300800 */
[----:B------:R-:W4:Y:S04]  /*6e3a0*/  LDL.LU R191, [R1+0x144c] ;  /* 0x00144c0001bf7983 */ /* 0x000f280000300800 */
[----:B------:R1:W-:Y:S04]  /*6e3b0*/  LDGSTS.E [R4+0x69e00], [R6.64], P3 ;  /* 0x69e0000006047fae */ /* 0x0003e80009921844 */
[----:B------:R-:W4:Y:S04]  /*6e3c0*/  LDL.LU R117, [R1+0x1f54] ;  /* 0x001f540001757983 */ /* 0x000f280000300800 */
[----:B------:R-:W4:Y:S01]  /*6e3d0*/  LDL.LU R114, [R1+0x1ea8] ;  /* 0x001ea80001727983 */ /* 0x000f220000300800 */
[----:B-1----:R-:W-:-:S02]  /*6e3e0*/  IMAD.MOV.U32 R6, RZ, RZ, R51 ;  /* 0x000000ffff067224 */ /* 0x002fc400078e0033 */
[----:B------:R-:W-:-:S05]  /*6e3f0*/  IMAD.MOV.U32 R7, RZ, RZ, R54 ;  /* 0x000000ffff077224 */ /* 0x000fca00078e0036 */
[----:B------:R1:W-:Y:S02]  /*6e400*/  LDGSTS.E [R4+0x6ac00], [R6.64], P4 ;  /* 0x6ac0000006047fae */ /* 0x0003e4000a121844 */
[----:B-1----:R-:W-:Y:S02]  /*6e410*/  IMAD.MOV.U32 R6, RZ, RZ, R5 ;  /* 0x000000ffff067224 */ /* 0x002fe400078e0005 */
[----:B------:R-:W-:-:S05]  /*6e420*/  IMAD.MOV.U32 R7, RZ, RZ, R50 ;  /* 0x000000ffff077224 */ /* 0x000fca00078e0032 */
[----:B------:R1:W-:Y:S04]  /*6e430*/  LDGSTS.E [R4+0x6ae00], [R6.64], P4 ;  /* 0x6ae0000006047fae */ /* 0x0003e8000a121844 */
[----:B-1----:R-:W4:Y:S04]  /*6e440*/  LDL.LU R7, [R1+0x1f48] ;  /* 0x001f480001077983 */ /* 0x002f280000300800 */
[----:B------:R-:W4:Y:S01]  /*6e450*/  LDL.LU R115, [R1+0x1ea4] ;  /* 0x001ea40001737983 */ /* 0x000f220000300800 */
[----:B------:R-:W-:Y:S01]  /*6e460*/  IMAD.MOV.U32 R55, RZ, RZ, c[0x0][0x18c] ;  /* 0x00006300ff377624 */ /* 0x000fe200078e00ff */
[----:B------:R-:W-:-:S03]  /*6e470*/  ISETP.GT.AND P1, PT, R3, 0x2f, PT ;  /* 0x0000002f0300780c */ /* 0x000fc60003f24270 */
[----:B------:R-:W-:Y:S01]  /*6e480*/  IMAD.SHL.U32 R55, R55, 0x40, RZ ;  /* 0x0000004037377824 */ /* 0x000fe200078e00ff */
[----:B------:R-:W-:-:S03]  /*6e490*/  SEL R5, RZ, 0x4, !P1 ;  /* 0x00000004ff057807 */ /* 0x000fc60004800000 */
[----:B------:R-:W-:Y:S01]  /*6e4a0*/  IMAD.SHL.U32 R55, R55, 0x4, RZ ;  /* 0x0000000437377824 */ /* 0x000fe200078e00ff */
[----:B------:R-:W-:Y:S02]  /*6e4b0*/  SEL R5, R5, RZ, !P0 ;  /* 0x000000ff05057207 */ /* 0x000fe40004000000 */
[C---:B------:R-:W-:Y:S02]  /*6e4c0*/  ISETP.GT.AND P4, PT, R3.reuse, 0x37, PT ;  /* 0x000000370300780c */ /* 0x040fe40003f84270 */
[----:B------:R-:W-:-:S04]  /*6e4d0*/  ISETP.GT.AND P5, PT, R3, 0x3b, PT ;  /* 0x0000003b0300780c */ /* 0x000fc80003fa4270 */
[----:B------:R-:W-:Y:S01]  /*6e4e0*/  SEL R6, RZ, 0x4, !P5 ;  /* 0x00000004ff067807 */ /* 0x000fe20006800000 */
[C---:B---3--:R-:W-:Y:S01]  /*6e4f0*/  HMMA.1688.F32.TF32 R120, R232.reuse, R58, R184 ;  /* 0x0000003ae878723c */ /* 0x048fe200000810b8 */
[----:B--2---:R-:W-:Y:S01]  /*6e500*/  IADD3 R51, P2, R118, R55, RZ ;  /* 0x0000003776337210 */ /* 0x004fe20007f5e0ff */
[----:B------:R-:W2:Y:S04]  /*6e510*/  LDL.LU R184, [R1+0x1410] ;  /* 0x0014100001b87983 */ /* 0x000ea80000300800 */
[----:B------:R-:W-:Y:S01]  /*6e520*/  IMAD.X R50, R119, 0x1, R2, P2 ;  /* 0x0000000177327824 */ /* 0x000fe200010e0602 */
[----:B------:R-:W-:Y:S02]  /*6e530*/  ISETP.NE.U32.AND P2, PT, R5, RZ, PT ;  /* 0x000000ff0500720c */ /* 0x000fe40003f45070 */
[----:B------:R-:W-:Y:S11]  /*6e540*/  SEL R5, RZ, 0x4, !P4 ;  /* 0x00000004ff057807 */ /* 0x000ff60006000000 */
[----:B------:R-:W-:Y:S03]  /*6e550*/  @!UPT UIADD3 URZ, URZ, URZ, URZ ;  /* 0x0000003f3f3ff290 */ /* 0x000fe6000fffe03f */
[----:B------:R1:W-:Y:S01]  /*6e560*/  STL.64 [R1+0xbd0], R120 ;  /* 0x000bd07801007387 */ /* 0x0003e20000100a00 */
[----:B----4-:R-:W-:Y:S03]  /*6e570*/  HMMA.1688.F32.TF32 R176, R232, R62, R188 ;  /* 0x0000003ee8b0723c */ /* 0x010fe600000810bc */
[----:B------:R-:W-:Y:S04]  /*6e580*/  STL.64 [R1+0xbd8], R122 ;  /* 0x000bd87a01007387 */ /* 0x000fe80000100a00 */
[----:B------:R-:W2:Y:S04]  /*6e590*/  LDL.LU R185, [R1+0x1414] ;  /* 0x0014140001b97983 */ /* 0x000ea80000300800 */
[----:B------:R-:W2:Y:S01]  /*6e5a0*/  LDL.LU R186, [R1+0x1418] ;  /* 0x0014180001ba7983 */ /* 0x000ea20000300800 */
[----:B------:R-:W-:-:S03]  /*6e5b0*/  IADD3 R117, P4, R117, R183, RZ ;  /* 0x000000b775757210 */ /* 0x000fc60007f9e0ff */
[----:B------:R-:W2:Y:S01]  /*6e5c0*/  LDL.LU R187, [R1+0x141c] ;  /* 0x00141c0001bb7983 */ /* 0x000ea20000300800 */
[----:B------:R-:W-:-:S03]  /*6e5d0*/  IADD3 R114, P5, R114, R183, RZ ;  /* 0x000000b772727210 */ /* 0x000fc60007fbe0ff */
[----:B------:R-:W3:Y:S04]  /*6e5e0*/  LDL.LU R116, [R1+0x1f4c] ;  /* 0x001f4c0001747983 */ /* 0x000ee80000300800 */
[----:B-1----:R-:W4:Y:S04]  /*6e5f0*/  LDL.LU R121, [R1+0x1ec8] ;  /* 0x001ec80001797983 */ /* 0x002f280000300800 */
[----:B------:R-:W-:Y:S04]  /*6e600*/  STL [R1+0x1f54], R117 ;  /* 0x001f547501007387 */ /* 0x000fe80000100800 */
[----:B------:R-:W-:Y:S01]  /*6e610*/  STL [R1+0x1ea8], R114 ;  /* 0x001ea87201007387 */ /* 0x000fe20000100800 */
[----:B------:R-:W-:-:S02]  /*6e620*/  IMAD.X R7, R7, 0x1, R0, P4 ;  /* 0x0000000107077824 */ /* 0x000fc400020e0600 */
[----:B------:R-:W-:-:S03]  /*6e630*/  IMAD.X R115, R115, 0x1, R0, P5 ;  /* 0x0000000173737824 */ /* 0x000fc600028e0600 */
[----:B------:R1:W-:Y:S04]  /*6e640*/  STL [R1+0x1f48], R7 ;  /* 0x001f480701007387 */ /* 0x0003e80000100800 */
[----:B------:R1:W-:Y:S04]  /*6e650*/  STL [R1+0x1ea4], R115 ;  /* 0x001ea47301007387 */ /* 0x0003e80000100800 */
[----:B------:R-:W4:Y:S04]  /*6e660*/  LDL.LU R62, [R1+0x1f40] ;  /* 0x001f4000013e7983 */ /* 0x000f280000300800 */
[----:B------:R-:W-:Y:S04]  /*6e670*/  STL.64 [R1+0xbc0], R176 ;  /* 0x000bc0b001007387 */ /* 0x000fe80000100a00 */
[----:B------:R2:W-:Y:S04]  /*6e680*/  STL.64 [R1+0xbc8], R178 ;  /* 0x000bc8b201007387 */ /* 0x0005e80000100a00 */
[----:B------:R-:W4:Y:S04]  /*6e690*/  LDL.LU R59, [R1+0x1ec4] ;  /* 0x001ec400013b7983 */ /* 0x000f280000300800 */
[----:B------:R-:W4:Y:S04]  /*6e6a0*/  LDL.LU R119, [R1+0x1f44] ;  /* 0x001f440001777983 */ /* 0x000f280000300800 */
[----:B------:R-:W1:Y:S01]  /*6e6b0*/  S2R R182, SR_TID.X ;  /* 0x0000000000b67919 */ /* 0x000e620000002100 */
[----:B------:R-:W-:-:S02]  /*6e6c0*/  ISETP.GT.AND P6, PT, R3, 0x33, PT ;  /* 0x000000330300780c */ /* 0x000fc40003fc4270 */
[----:B------:R-:W-:Y:S01]  /*6e6d0*/  ISETP.GT.AND P3, PT, R3, 0x3f, PT ;  /* 0x0000003f0300780c */ /* 0x000fe20003f64270 */
[----:B------:R-:W4:Y:S01]  /*6e6e0*/  LDL.LU R120, [R1+0x1f38] ;  /* 0x001f380001787983 */ /* 0x000f220000300800 */
[----:B------:R-:W-:Y:S02]  /*6e6f0*/  SEL R5, R5, RZ, !P0 ;  /* 0x000000ff05057207 */ /* 0x000fe40004000000 */
[----:B-1----:R-:W-:-:S04]  /*6e700*/  LOP3.LUT R54, R182, 0x3f, RZ, 0xc0, !PT ;  /* 0x0000003fb6367812 */ /* 0x002fc800078ec0ff */
[----:B------:R-:W-:Y:S02]  /*6e710*/  ISETP.GE.AND P1, PT, R54, R3, PT ;  /* 0x000000033600720c */ /* 0x000fe40003f26270 */
[----:B------:R-:W-:-:S04]  /*6e720*/  SEL R3, RZ, 0x4, !P6 ;  /* 0x00000004ff037807 */ /* 0x000fc80007000000 */
[----:B------:R-:W-:-:S04]  /*6e730*/  SEL R3, R3, RZ, !P0 ;  /* 0x000000ff03037207 */ /* 0x000fc80004000000 */
[----:B------:R-:W-:Y:S02]  /*6e740*/  ISETP.NE.U32.AND P4, PT, R3, RZ, PT ;  /* 0x000000ff0300720c */ /* 0x000fe40003f85070 */
[----:B------:R-:W-:Y:S02]  /*6e750*/  SEL R3, R6, RZ, !P0 ;  /* 0x000000ff06037207 */ /* 0x000fe40004000000 */
[----:B------:R-:W-:Y:S02]  /*6e760*/  MOV R6, R117 ;  /* 0x0000007500067202 */ /* 0x000fe40000000f00 */
[----:B------:R-:W-:-:S03]  /*6e770*/  ISETP.NE.U32.AND P5, PT, R5, RZ, PT ;  /* 0x000000ff0500720c */ /* 0x000fc60003fa5070 */
[----:B------:R1:W-:Y:S01]  /*6e780*/  LDGSTS.E [R4+0x6bc00], [R6.64], P2 ;  /* 0x6bc0000006047fae */ /* 0x0003e20009121844 */
[----:B------:R-:W-:Y:S02]  /*6e790*/  SEL R5, RZ, 0x4, !P3 ;  /* 0x00000004ff057807 */ /* 0x000fe40005800000 */
[----:B------:R-:W-:Y:S02]  /*6e7a0*/  ISETP.NE.U32.AND P3, PT, R3, RZ, PT ;  /* 0x000000ff0300720c */ /* 0x000fe40003f65070 */
[----:B------:R-:W-:Y:S01]  /*6e7b0*/  SEL R3, RZ, 0x4, P1 ;  /* 0x00000004ff037807 */ /* 0x000fe20000800000 */
[----:B-1----:R-:W-:Y:S02]  /*6e7c0*/  IMAD.MOV.U32 R6, RZ, RZ, R114 ;  /* 0x000000ffff067224 */ /* 0x002fe400078e0072 */
[----:B------:R-:W-:Y:S02]  /*6e7d0*/  IMAD.MOV.U32 R7, RZ, RZ, R115 ;  /* 0x000000ffff077224 */ /* 0x000fe400078e0073 */
[----:B------:R-:W4:Y:S04]  /*6e7e0*/  LDL.LU R115, [R1+0x1ee4] ;  /* 0x001ee40001737983 */ /* 0x000f280000300800 */
[----:B------:R1:W-:Y:S04]  /*6e7f0*/  LDGSTS.E [R4+0x6be00], [R6.64], P2 ;  /* 0x6be0000006047fae */ /* 0x0003e80009121844 */
[----:B------:R-:W4:Y:S04]  /*6e800*/  LDL.LU R114, [R1+0x1ee8] ;  /* 0x001ee80001727983 */ /* 0x000f280000300800 */
[----:B------:R-:W4:Y:S04]  /*6e810*/  LDL.LU R58, [R1+0x1f3c] ;  /* 0x001f3c00013a7983 */ /* 0x000f280000300800 */
[----:B------:R-:W4:Y:S01]  /*6e820*/  LDL.LU R117, [R1+0x1f08] ;  /* 0x001f080001757983 */ /* 0x000f220000300800 */
[----:B--2---:R-:W-:Y:S01]  /*6e830*/  HMMA.1688.F32.TF32 R176, R232, R66, R184 ;  /* 0x00000042e8b0723c */ /* 0x004fe200000810b8 */
[----:B---3--:R-:W-:-:S02]  /*6e840*/  IADD3 R116, P1, R116, R183, RZ ;  /* 0x000000b774747210 */ /* 0x008fc40007f3e0ff */
[----:B----4-:R-:W-:-:S03]  /*6e850*/  IADD3 R121, P2, R121, R183, RZ ;  /* 0x000000b779797210 */ /* 0x010fc60007f5e0ff */
[----:B------:R2:W-:Y:S04]  /*6e860*/  STL [R1+0x1f4c], R116 ;  /* 0x001f4c7401007387 */ /* 0x0005e80000100800 */
[----:B------:R-:W-:Y:S01]  /*6e870*/  STL [R1+0x1ec8], R121 ;  /* 0x001ec87901007387 */ /* 0x000fe20000100800 */
[----:B-1----:R-:W-:Y:S02]  /*6e880*/  IMAD.MOV.U32 R6, RZ, RZ, R116 ;  /* 0x000000ffff067224 */ /* 0x002fe400078e0074 */
[----:B------:R-:W-:-:S05]  /*6e890*/  IMAD.X R62, R62, 0x1, R0, P1 ;  /* 0x000000013e3e7824 */ /* 0x000fca00008e0600 */
[----:B------:R1:W-:Y:S04]  /*6e8a0*/  STL [R1+0x1f40], R62 ;  /* 0x001f403e01007387 */ /* 0x0003e80000100800 */
[----:B------:R-:W3:Y:S01]  /*6e8b0*/  LDL.LU R63, [R1+0x1f30] ;  /* 0x001f3000013f7983 */ /* 0x000ee20000300800 */
[----:B------:R-:W-:Y:S01]  /*6e8c0*/  IMAD.X R59, R59, 0x1, R0, P2 ;  /* 0x000000013b3b7824 */ /* 0x000fe200010e0600 */
[----:B------:R-:W-:-:S04]  /*6e8d0*/  IADD3 R119, P2, R119, R183, RZ ;  /* 0x000000b777777210 */ /* 0x000fc80007f5e0ff */
[----:B------:R4:W-:Y:S04]  /*6e8e0*/  STL [R1+0x1ec4], R59 ;  /* 0x001ec43b01007387 */ /* 0x0009e80000100800 */
[----:B------:R-:W-:Y:S01]  /*6e8f0*/  STL.64 [R1+0xba0], R176 ;  /* 0x000ba0b001007387 */ /* 0x000fe20000100a00 */
[----:B------:R-:W-:-:S03]  /*6e900*/  IMAD.MOV.U32 R7, RZ, RZ, R62 ;  /* 0x000000ffff077224 */ /* 0x000fc600078e003e */
[----:B------:R-:W-:Y:S04]  /*6e910*/  STL.64 [R1+0xba8], R178 ;  /* 0x000ba8b201007387 */ /* 0x000fe80000100a00 */
[----:B------:R-:W3:Y:S04]  /*6e920*/  LDL.LU R118, [R1+0x1f04] ;  /* 0x001f040001767983 */ /* 0x000ee80000300800 */
[----:B------:R-:W-:Y:S04]  /*6e930*/  STL [R1+0x1f44], R119 ;  /* 0x001f447701007387 */ /* 0x000fe80000100800 */
[----:B--2---:R-:W2:Y:S04]  /*6e940*/  LDL.LU R116, [R1+0x1f24] ;  /* 0x001f240001747983 */ /* 0x004ea80000300800 */
[----:B-1----:R-:W2:Y:S01]  /*6e950*/  LDL.LU R62, [R1+0x1f34] ;  /* 0x001f3400013e7983 */ /* 0x002ea20000300800 */
[----:B------:R-:W-:-:S03]  /*6e960*/  IMAD.X R120, R120, 0x1, R0, P2 ;  /* 0x0000000178787824 */ /* 0x000fc600010e0600 */
[----:B------:R1:W-:Y:S01]  /*6e970*/  LDGSTS.E [R4+0x6cc00], [R6.64], P4 ;  /* 0x6cc0000006047fae */ /* 0x0003e2000a121844 */
[----:B------:R-:W-:Y:S01]  /*6e980*/  SEL R3, R3, RZ, !P0 ;  /* 0x000000ff03037207 */ /* 0x000fe20004000000 */
[----:B-1----:R-:W-:Y:S02]  /*6e990*/  IMAD.MOV.U32 R6, RZ, RZ, R121 ;  /* 0x000000ffff067224 */ /* 0x002fe400078e0079 */
[----:B------:R-:W-:Y:S01]  /*6e9a0*/  IMAD.MOV.U32 R7, RZ, RZ, R59 ;  /* 0x000000ffff077224 */ /* 0x000fe200078e003b */
[----:B------:R-:W-:Y:S01]  /*6e9b0*/  ISETP.NE.U32.AND P1, PT, R3, RZ, PT ;  /* 0x000000ff0300720c */ /* 0x000fe20003f25070 */
[----:B----4-:R-:W4:Y:S04]  /*6e9c0*/  LDL.LU R59, [R1+0x1f28] ;  /* 0x001f2800013b7983 */ /* 0x010f280000300800 */
[----:B------:R1:W-:Y:S01]  /*6e9d0*/  LDGSTS.E [R4+0x6ce00], [R6.64], P4 ;  /* 0x6ce0000006047fae */ /* 0x0003e2000a121844 */
[----:B------:R-:W-:-:S03]  /*6e9e0*/  SEL R5, R5, RZ, !P0 ;  /* 0x000000ff05057207 */ /* 0x000fc60004000000 */
[----:B------:R-:W-:Y:S04]  /*6e9f0*/  STL [R1+0x1f38], R120 ;  /* 0x001f387801007387 */ /* 0x000fe80000100800 */
[----:B------:R-:W4:Y:S01]  /*6ea00*/  LDL.LU R3, [R1+0x1f2c] ;  /* 0x001f2c0001037983 */ /* 0x000f220000300800 */
[----:B-1----:R-:W-:Y:S01]  /*6ea10*/  IMAD.MOV.U32 R6, RZ, RZ, R119 ;  /* 0x000000ffff067224 */ /* 0x002fe200078e0077 */
[----:B------:R-:W-:-:S05]  /*6ea20*/  MOV R7, R120 ;  /* 0x0000007800077202 */ /* 0x000fca0000000f00 */
[----:B------:R1:W-:Y:S01]  /*6ea30*/  LDGSTS.E [R4+0x6dc00], [R6.64], P5 ;  /* 0x6dc0000006047fae */ /* 0x0003e2000a921844 */
[-C--:B------:R-:W-:Y:S02]  /*6ea40*/  IADD3 R114, P2, R114, R183.reuse, RZ ;  /* 0x000000b772727210 */ /* 0x080fe40007f5e0ff */
[----:B------:R-:W-:-:S03]  /*6ea50*/  IADD3 R58, P4, R58, R183, RZ ;  /* 0x000000b73a3a7210 */ /* 0x000fc60007f9e0ff */
[----:B------:R-:W-:Y:S01]  /*6ea60*/  IMAD.X R115, R115, 0x1, R0, P2 ;  /* 0x0000000173737824 */ /* 0x000fe200010e0600 */
[----:B------:R-:W-:Y:S01]  /*6ea70*/  STL [R1+0x1ee8], R114 ;  /* 0x001ee87201007387 */ /* 0x000fe20000100800 */
[----:B------:R-:W-:Y:S02]  /*6ea80*/  IADD3 R117, P2, R117, R183, RZ ;  /* 0x000000b775757210 */ /* 0x000fe40007f5e0ff */
[----:B-1----:R-:W-:Y:S01]  /*6ea90*/  IMAD.MOV.U32 R7, RZ, RZ, R115 ;  /* 0x000000ffff077224 */ /* 0x002fe200078e0073 */
[----:B------:R-:W-:Y:S01]  /*6eaa0*/  STL [R1+0x1f3c], R58 ;  /* 0x001f3c3a01007387 */ /* 0x000fe20000100800 */
[----:B------:R-:W-:-:S03]  /*6eab0*/  IMAD.MOV.U32 R6, RZ, RZ, R114 ;  /* 0x000000ffff067224 */ /* 0x000fc600078e0072 */
[----:B------:R1:W-:Y:S01]  /*6eac0*/  STL [R1+0x1ee4], R115 ;  /* 0x001ee47301007387 */ /* 0x0003e20000100800 */
[----:B------:R-:W-:-:S03]  /*6ead0*/  ISETP.NE.U32.AND P0, PT, R5, RZ, PT ;  /* 0x000000ff0500720c */ /* 0x000fc60003f05070 */
[----:B------:R1:W-:Y:S04]  /*6eae0*/  LDGSTS.E [R4+0x6de00], [R6.64], P5 ;  /* 0x6de0000006047fae */ /* 0x0003e8000a921844 */
[----:B-1----:R-:W4:Y:S04]  /*6eaf0*/  LDL.LU R115, [R1+0x2540] ;  /* 0x0025400001737983 */ /* 0x002f280000300800 */
[----:B------:R-:W-:Y:S01]  /*6eb00*/  STL [R1+0x1f08], R117 ;  /* 0x001f087501007387 */ /* 0x000fe20000100800 */
[----:B------:R-:W-:Y:S02]  /*6eb10*/  IMAD.MOV.U32 R6, RZ, RZ, R58 ;  /* 0x000000ffff067224 */ /* 0x000fe400078e003a */
[----:B---3--:R-:W-:-:S05]  /*6eb20*/  IMAD.X R63, R63, 0x1, R0, P4 ;  /* 0x000000013f3f7824 */ /* 0x008fca00020e0600 */
[----:B------:R1:W-:Y:S04]  /*6eb30*/  STL [R1+0x1f30], R63 ;  /* 0x001f303f01007387 */ /* 0x0003e80000100800 */
[----:B------:R-:W3:Y:S04]  /*6eb40*/  LDL.LU R5, [R1+0x2544] ;  /* 0x0025440001057983 */ /* 0x000ee80000300800 */
[----:B------:R-:W3:Y:S01]  /*6eb50*/  LDL.LU R120, [R1+0x2534] ;  /* 0x0025340001787983 */ /* 0x000ee20000300800 */
[----:B------:R-:W-:Y:S01]  /*6eb60*/  IMAD.X R118, R118, 0x1, R0, P2 ;  /* 0x0000000176767824 */ /* 0x000fe200010e0600 */
[----:B--2---:R-:W-:-:S05]  /*6eb70*/  IADD3 R62, P4, R62, R183, RZ ;  /* 0x000000b73e3e7210 */ /* 0x004fca0007f9e0ff */
[----:B------:R-:W-:Y:S04]  /*6eb80*/  STL [R1+0x1f34], R62 ;  /* 0x001f343e01007387 */ /* 0x000fe80000100800 */
[----:B------:R-:W-:Y:S04]  /*6eb90*/  STL [R1+0x1f04], R118 ;  /* 0x001f047601007387 */ /* 0x000fe80000100800 */
[----:B------:R-:W2:Y:S01]  /*6eba0*/  LDL.LU R58, [R1+0x253c] ;  /* 0x00253c00013a7983 */ /* 0x000ea20000300800 */
[----:B------:R-:W-:-:S03]  /*6ebb0*/  IMAD.MOV.U32 R7, RZ, RZ, R63 ;  /* 0x000000ffff077224 */ /* 0x000fc600078e003f */
[----:B-1----:R-:W2:Y:S01]  /*6ebc0*/  LDL.LU R63, [R1+0x2538] ;  /* 0x00253800013f7983 */ /* 0x002ea20000300800 */
[----:B------:R-:W-:-:S03]  /*6ebd0*/  IMAD.X R116, R116, 0x1, R0, P4 ;  /* 0x0000000174747824 */ /* 0x000fc600020e0600 */
[----:B------:R1:W-:Y:S04]  /*6ebe0*/  LDGSTS.E [R4+0x6ec00], [R6.64], P3 ;  /* 0x6ec0000006047fae */ /* 0x0003e80009921844 */
[----:B------:R-:W2:Y:S01]  /*6ebf0*/  LDL.LU R114, [R1+0x2530] ;  /* 0x0025300001727983 */ /* 0x000ea20000300800 */
[----:B----4-:R-:W-:Y:S01]  /*6ec00*/  IADD3 R3, P2, R3, R183, RZ ;  /* 0x000000b703037210 */ /* 0x010fe20007f5e0ff */
[----:B-1----:R-:W-:Y:S02]  /*6ec10*/  IMAD.MOV.U32 R6, RZ, RZ, R117 ;  /* 0x000000ffff067224 */ /* 0x002fe400078e0075 */
[----:B------:R-:W-:Y:S02]  /*6ec20*/  IMAD.MOV.U32 R7, RZ, RZ, R118 ;  /* 0x000000ffff077224 */ /* 0x000fe400078e0076 */
[----:B------:R1:W-:Y:S01]  /*6ec30*/  STL [R1+0x1f2c], R3 ;  /* 0x001f2c0301007387 */ /* 0x0003e20000100800 */
[----:B------:R-:W-:-:S03]  /*6ec40*/  IMAD.X R59, R59, 0x1, R0, P2 ;  /* 0x000000013b3b7824 */ /* 0x000fc600010e0600 */
[----:B------:R-:W2:Y:S04]  /*6ec50*/  LDL.LU R67, [R1+0x2524] ;  /* 0x0025240001437983 */ /* 0x000ea80000300800 */
[----:B------:R1:W-:Y:S04]  /*6ec60*/  LDGSTS.E [R4+0x6ee00], [R6.64], P3 ;  /* 0x6ee0000006047fae */ /* 0x0003e80009921844 */
[----:B------:R-:W-:Y:S01]  /*6ec70*/  STL [R1+0x1f24], R116 ;  /* 0x001f247401007387 */ /* 0x000fe20000100800 */
[----:B------:R-:W-:-:S03]  /*6ec80*/  LOP3.LUT R183, R182, 0x3f, RZ, 0xc0, !PT ;  /* 0x0000003fb6b77812 */ /* 0x000fc600078ec0ff */
[----:B------:R-:W2:Y:S01]  /*6ec90*/  LDL.LU R66, [R1+0x252c] ;  /* 0x00252c0001427983 */ /* 0x000ea20000300800 */
[----:B-1----:R-:W-:Y:S01]  /*6eca0*/  IMAD.MOV.U32 R6, RZ, RZ, R62 ;  /* 0x000000ffff067224 */ /* 0x002fe200078e003e */
[----:B------:R-:W-:Y:S02]  /*6ecb0*/  MOV R7, R116 ;  /* 0x0000007400077202 */ /* 0x000fe40000000f00 */
[----:B------:R-:W2:Y:S01]  /*6ecc0*/  LDL.LU R119, [R1+0x2520] ;  /* 0x0025200001777983 */ /* 0x000ea20000300800 */
[----:B------:R-:W-:-:S03]  /*6ecd0*/  SHF.R.S32.HI R117, RZ, 0x6, R182 ;  /* 0x00000006ff757819 */ /* 0x000fc600000114b6 */
[----:B------:R1:W-:Y:S01]  /*6ece0*/  LDGSTS.E [R4+0x6fc00], [R6.64], P0 ;  /* 0x6fc0000006047fae */ /* 0x0003e20008121844 */
[----:B------:R-:W-:Y:S01]  /*6ecf0*/  SGXT R117, R117, 0x1 ;  /* 0x000000017575781a */ /* 0x000fe20000000200 */
[----:B-1----:R-:W-:Y:S02]  /*6ed00*/  IMAD.MOV.U32 R6, RZ, RZ, R3 ;  /* 0x000000ffff067224 */ /* 0x002fe400078e0003 */
[----:B------:R-:W-:Y:S02]  /*6ed10*/  IMAD.MOV.U32 R7, RZ, RZ, R59 ;  /* 0x000000ffff077224 */ /* 0x000fe400078e003b */
[----:B------:R-:W-:-:S03]  /*6ed20*/  IMAD.SHL.U32 R3, R183, 0x4, RZ ;  /* 0x00000004b7037824 */ /* 0x000fc600078e00ff */
[----:B------:R1:W-:Y:S02]  /*6ed30*/  LDGSTS.E [R4+0x6fe00], [R6.64], P0 ;  /* 0x6fe0000006047fae */ /* 0x0003e40008121844 */
[----:B------:R-:W-:Y:S02]  /*6ed40*/  LOP3.LUT R3, R3, 0x110, R117, 0x78, !PT ;  /* 0x0000011003037812 */ /* 0x000fe400078e7875 */
[----:B------:R-:W0:Y:S01]  /*6ed50*/  LDGDEPBAR ;  /* 0x00000000000079af */ /* 0x000e220000000000 */
[----:B---3--:R-:W-:-:S05]  /*6ed60*/  IADD3 R5, P3, R5, R55, RZ ;  /* 0x0000003705057210 */ /* 0x008fca0007f7e0ff */
[----:B------:R3:W-:Y:S01]  /*6ed70*/  STL [R1+0x2544], R5 ;  /* 0x0025440501007387 */ /* 0x0007e20000100800 */
[----:B------:R-:W-:-:S03]  /*6ed80*/  IMAD.X R115, R115, 0x1, R2, P3 ;  /* 0x0000000173737824 */ /* 0x000fc600018e0602 */
[----:B------:R2:W-:Y:S04]  /*6ed90*/  STL [R1+0x1f28], R59 ;  /* 0x001f283b01007387 */ /* 0x0005e80000100800 */
[----:B------:R-:W4:Y:S04]  /*6eda0*/  LDL.LU R118, [R1+0x2528] ;  /* 0x0025280001767983 */ /* 0x000f280000300800 */
[----:B------:R-:W4:Y:S01]  /*6edb0*/  LDL.LU R62, [R1+0x2514] ;  /* 0x00251400013e7983 */ /* 0x000f220000300800 */
[----:B-1----:R-:W-:Y:S02]  /*6edc0*/  IMAD.MOV.U32 R4, RZ, RZ, R5 ;  /* 0x000000ffff047224 */ /* 0x002fe400078e0005 */
[----:B---3--:R-:W-:Y:S01]  /*6edd0*/  IMAD.MOV.U32 R5, RZ, RZ, R115 ;  /* 0x000000ffff057224 */ /* 0x008fe200078e0073 */
[----:B--2---:R-:W-:-:S05]  /*6ede0*/  IADD3 R58, P2, R58, R55, RZ ;  /* 0x000000373a3a7210 */ /* 0x004fca0007f5e0ff */
[----:B------:R-:W-:Y:S01]  /*6edf0*/  STL [R1+0x253c], R58 ;  /* 0x00253c3a01007387 */ /* 0x000fe20000100800 */
[----:B------:R-:W-:Y:S01]  /*6ee00*/  IADD3 R63, P0, R63, R55, RZ ;  /* 0x000000373f3f7210 */ /* 0x000fe20007f1e0ff */
[----:B------:R-:W-:Y:S02]  /*6ee10*/  IMAD.X R120, R120, 0x1, R2, P2 ;  /* 0x0000000178787824 */ /* 0x000fe400010e0602 */
[----:B------:R1:W-:Y:S04]  /*6ee20*/  STL [R1+0x2540], R115 ;  /* 0x0025407301007387 */ /* 0x0003e80000100800 */
[----:B------:R-:W2:Y:S04]  /*6ee30*/  LDL.LU R59, [R1+0x251c] ;  /* 0x00251c00013b7983 */ /* 0x000ea80000300800 */
[----:B------:R-:W2:Y:S04]  /*6ee40*/  LDL.LU R116, [R1+0x2518] ;  /* 0x0025180001747983 */ /* 0x000ea80000300800 */
[----:B------:R-:W2:Y:S04]  /*6ee50*/  LDL.LU R117, [R1+0x2510] ;  /* 0x0025100001757983 */ /* 0x000ea80000300800 */
[----:B-1----:R-:W2:Y:S04]  /*6ee60*/  LDL.LU R115, [R1+0x2504] ;  /* 0x0025040001737983 */ /* 0x002ea80000300800 */
[----:B------:R-:W-:Y:S04]  /*6ee70*/  STL [R1+0x2538], R63 ;  /* 0x0025383f01007387 */ /* 0x000fe80000100800 */
[----:B------:R-:W-:Y:S04]  /*6ee80*/  STL [R1+0x2534], R120 ;  /* 0x0025347801007387 */ /* 0x000fe80000100800 */
[----:B------:R-:W2:Y:S01]  /*6ee90*/  LDL.LU R6, [R1+0x250c] ;  /* 0x00250c0001067983 */ /* 0x000ea20000300800 */
[----:B------:R-:W-:-:S02]  /*6eea0*/  IMAD R3, R175, 0x20000, R3 ;  /* 0x00020000af037824 */ /* 0x000fc400078e0203 */
[----:B------:R-:W-:-:S03]  /*6eeb0*/  IMAD.X R114, R114, 0x1, R2, P0 ;  /* 0x0000000172727824 */ /* 0x000fc600000e0602 */
[----:B------:R1:W-:Y:S01]  /*6eec0*/  LDGSTS.E [R3], [R4.64], P1 ;  /* 0x0000000004037fae */ /* 0x0003e20008921844 */
[----:B------:R-:W-:-:S04]  /*6eed0*/  IADD3 R66, P2, R66, R55, RZ ;  /* 0x0000003742427210 */ /* 0x000fc80007f5e0ff */
[----:B------:R-:W-:Y:S01]  /*6eee0*/  IADD3.X R67, R67, R2, RZ, P2, !PT ;  /* 0x0000000243437210 */ /* 0x000fe200017fe4ff */
[----:B-1----:R-:W-:Y:S02]  /*6eef0*/  IMAD.MOV.U32 R4, RZ, RZ, R58 ;  /* 0x000000ffff047224 */ /* 0x002fe400078e003a */
[----:B------:R-:W-:Y:S01]  /*6ef00*/  IMAD.MOV.U32 R5, RZ, RZ, R120 ;  /* 0x000000ffff057224 */ /* 0x000fe200078e0078 */
[----:B------:R-:W2:Y:S04]  /*6ef10*/  LDL.LU R58, [R1+0x2500] ;  /* 0x00250000013a7983 */ /* 0x000ea80000300800 */
[----:B------:R1:W-:Y:S04]  /*6ef20*/  LDGSTS.E [R3+0x800], [R4.64], P1 ;  /* 0x0080000004037fae */ /* 0x0003e80008921844 */
[----:B------:R-:W-:Y:S04]  /*6ef30*/  STL [R1+0x252c], R66 ;  /* 0x00252c4201007387 */ /* 0x000fe80000100800 */
[----:B------:R1:W-:Y:S02]  /*6ef40*/  STL [R1+0x2530], R114 ;  /* 0x0025307201007387 */ /* 0x0003e40000100800 */
[----:B-1----:R-:W-:-:S02]  /*6ef50*/  IMAD.MOV.U32 R4, RZ, RZ, R63 ;  /* 0x000000ffff047224 */ /* 0x002fc400078e003f */
[----:B------:R-:W2:Y:S01]  /*6ef60*/  LDL.LU R7, [R1+0x2508] ;  /* 0x0025080001077983 */ /* 0x000ea20000300800 */
[----:B------:R-:W-:-:S03]  /*6ef70*/  IMAD.MOV.U32 R5, RZ, RZ, R114 ;  /* 0x000000ffff057224 */ /* 0x000fc600078e0072 */
[----:B------:R-:W2:Y:S04]  /*6ef80*/  LDL.LU R114, [R1+0x24f4] ;  /* 0x0024f40001727983 */ /* 0x000ea80000300800 */
[----:B------:R1:W-:Y:S02]  /*6ef90*/  LDGSTS.E [R3+0x1000], [R4.64], P1 ;  /* 0x0100000004037fae */ /* 0x0003e40008921844 */
[----:B-1----:R-:W-:Y:S02]  /*6efa0*/  IMAD.MOV.U32 R4, RZ, RZ, R66 ;  /* 0x000000ffff047224 */ /* 0x002fe400078e0042 */
[----:B------:R-:W-:-:S05]  /*6efb0*/  IMAD.MOV.U32 R5, RZ, RZ, R67 ;  /* 0x000000ffff057224 */ /* 0x000fca00078e0043 */
[----:B------:R1:W-:Y:S01]  /*6efc0*/  LDGSTS.E [R3+0x1800], [R4.64], P1 ;  /* 0x0180000004037fae */ /* 0x0003e20008921844 */
[----:B----4-:R-:W-:-:S05]  /*6efd0*/  IADD3 R118, P0, R118, R55, RZ ;  /* 0x0000003776767210 */ /* 0x010fca0007f1e0ff */
[----:B------:R-:W-:Y:S01]  /*6efe0*/  STL [R1+0x2528], R118 ;  /* 0x0025287601007387 */ /* 0x000fe20000100800 */
[----:B------:R-:W-:-:S03]  /*6eff0*/  IMAD.X R119, R119, 0x1, R2, P0 ;  /* 0x0000000177777824 */ /* 0x000fc600000e0602 */
[----:B------:R4:W-:Y:S01]  /*6f000*/  STL [R1+0x2524], R67 ;  /* 0x0025244301007387 */ /* 0x0009e20000100800 */
[----:B-1----:R-:W-:-:S03]  /*6f010*/  IMAD.MOV.U32 R4, RZ, RZ, R118 ;  /* 0x000000ffff047224 */ /* 0x002fc600078e0076 */
[----:B------:R-:W3:Y:S01]  /*6f020*/  LDL.LU R63, [R1+0x24fc] ;  /* 0x0024fc00013f7983 */ /* 0x000ee20000300800 */
[----:B------:R-:W-:-:S03]  /*6f030*/  IMAD.MOV.U32 R5, RZ, RZ, R119 ;  /* 0x000000ffff057224 */ /* 0x000fc600078e0077 */
[----:B----4-:R-:W2:Y:S04]  /*6f040*/  LDL.LU R67, [R1+0x24f0] ;  /* 0x0024f00001437983 */ /* 0x010ea80000300800 */
[----:B------:R1:W-:Y:S01]  /*6f050*/  LDGSTS.E [R3+0x2000], [R4.64], P1 ;  /* 0x0200000004037fae */ /* 0x0003e20008921844 */
[-C--:B--2---:R-:W-:Y:S02]  /*6f060*/  IADD3 R59, P2, R59, R55.reuse, RZ ;  /* 0x000000373b3b7210 */ /* 0x084fe40007f5e0ff */
[----:B------:R-:W-:-:S03]  /*6f070*/  IADD3 R116, P0, R116, R55, RZ ;  /* 0x0000003774747210 */ /* 0x000fc60007f1e0ff */
[--C-:B------:R-:W-:Y:S01]  /*6f080*/  IMAD.X R62, R62, 0x1, R2.reuse, P2 ;  /* 0x000000013e3e7824 */ /* 0x100fe200010e0602 */
[----:B------:R-:W-:Y:S01]  /*6f090*/  STL [R1+0x251c], R59 ;  /* 0x00251c3b01007387 */ /* 0x000fe20000100800 */
[----:B------:R-:W-:-:S03]  /*6f0a0*/  IMAD.X R117, R117, 0x1, R2, P0 ;  /* 0x0000000175757824 */ /* 0x000fc600000e0602 */
[----:B------:R-:W-:Y:S01]  /*6f0b0*/  STL [R1+0x2520], R119 ;  /* 0x0025207701007387 */ /* 0x000fe20000100800 */
[----:B-1----:R-:W-:-:S03]  /*6f0c0*/  IMAD.MOV.U32 R5, RZ, RZ, R62 ;  /* 0x000000ffff057224 */ /* 0x002fc600078e003e */
[----:B------:R-:W2:Y:S04]  /*6f0d0*/  LDL.LU R66, [R1+0x24f8] ;  /* 0x0024f80001427983 */ /* 0x000ea80000300800 */
[----:B------:R-:W-:Y:S01]  /*6f0e0*/  STL [R1+0x2518], R116 ;  /* 0x0025187401007387 */ /* 0x000fe20000100800 */
[----:B------:R-:W-:-:S03]  /*6f0f0*/  IADD3 R6, P2, R6, R55, RZ ;  /* 0x0000003706067210 */ /* 0x000fc60007f5e0ff */
[----:B------:R1:W-:Y:S01]  /*6f100*/  STL [R1+0x2514], R62 ;  /* 0x0025143e01007387 */ /* 0x0003e20000100800 */
[----:B------:R-:W-:Y:S01]  /*6f110*/  IMAD.MOV.U32 R4, RZ, RZ, R59 ;  /* 0x000000ffff047224 */ /* 0x000fe200078e003b */
[----:B------:R-:W-:-:S04]  /*6f120*/  IADD3.X R115, R115, R2, RZ, P2, !PT ;  /* 0x0000000273737210 */ /* 0x000fc800017fe4ff */
[----:B------:R1:W-:Y:S04]  /*6f130*/  LDGSTS.E [R3+0x2800], [R4.64], P1 ;  /* 0x0280000004037fae */ /* 0x0003e80008921844 */
[----:B-1----:R-:W2:Y:S04]  /*6f140*/  LDL.LU R62, [R1+0x24e4] ;  /* 0x0024e400013e7983 */ /* 0x002ea80000300800 */
[----:B------:R-:W-:Y:S04]  /*6f150*/  STL [R1+0x250c], R6 ;  /* 0x00250c0601007387 */ /* 0x000fe80000100800 */
[----:B------:R1:W-:Y:S04]  /*6f160*/  STL [R1+0x2510], R117 ;  /* 0x0025107501007387 */ /* 0x0003e80000100800 */
[----:B------:R-:W2:Y:S01]  /*6f170*/  LDL.LU R59, [R1+0x24ec] ;  /* 0x0024ec00013b7983 */ /* 0x000ea20000300800 */
[----:B------:R-:W-:-:S02]  /*6f180*/  IMAD.MOV.U32 R4, RZ, RZ, R116 ;  /* 0x000000ffff047224 */ /* 0x000fc400078e0074 */
[----:B------:R-:W-:Y:S02]  /*6f190*/  IMAD.MOV.U32 R5, RZ, RZ, R117 ;  /* 0x000000ffff057224 */ /* 0x000fe400078e0075 */
[----:B-1----:R-:W2:Y:S04]  /*6f1a0*/  LDL.LU R117, [R1+0x24e0] ;  /* 0x0024e00001757983 */ /* 0x002ea80000300800 */
[----:B------:R1:W-:Y:S01]  /*6f1b0*/  LDGSTS.E [R3+0x3000], [R4.64], P1 ;  /* 0x0300000004037fae */ /* 0x0003e20008921844 */
[----:B------:R-:W-:-:S05]  /*6f1c0*/  IADD3 R7, P0, R7, R55, RZ ;  /* 0x0000003707077210 */ /* 0x000fca0007f1e0ff */
[----:B------:R-:W-:Y:S01]  /*6f1d0*/  STL [R1+0x2508], R7 ;  /* 0x0025080701007387 */ /* 0x000fe20000100800 */
[----:B------:R-:W-:-:S03]  /*6f1e0*/  IMAD.X R58, R58, 0x1, R2, P0 ;  /* 0x000000013a3a7824 */ /* 0x000fc600000e0602 */
[----:B------:R1:W-:Y:S02]  /*6f1f0*/  STL [R1+0x2504], R115 ;  /* 0x0025047301007387 */ /* 0x0003e40000100800 */
[----:B-1----:R-:W-:Y:S02]  /*6f200*/  IMAD.MOV.U32 R5, RZ, RZ, R115 ;  /* 0x000000ffff057224 */ /* 0x002fe400078e0073 */
[----:B------:R-:W2:Y:S01]  /*6f210*/  LDL.LU R116, [R1+0x24e8] ;  /* 0x0024e80001747983 */ /* 0x000ea20000300800 */
[----:B------:R-:W-:-:S03]  /*6f220*/  IMAD.MOV.U32 R4, RZ, RZ, R6 ;  /* 0x000000ffff047224 */ /* 0x000fc600078e0006 */
[----:B------:R-:W2:Y:S04]  /*6f230*/  LDL.LU R115, [R1+0x24d4] ;  /* 0x0024d40001737983 */ /* 0x000ea80000300800 */
[----:B------:R1:W-:Y:S02]  /*6f240*/  LDGSTS.E [R3+0x3800], [R4.64], P1 ;  /* 0x0380000004037fae */ /* 0x0003e40008921844 */
[----:B-1----:R-:W-:Y:S02]  /*6f250*/  IMAD.MOV.U32 R5, RZ, RZ, R58 ;  /* 0x000000ffff057224 */ /* 0x002fe400078e003a */
[----:B------:R-:W-:-:S05]  /*6f260*/  IMAD.MOV.U32 R4, RZ, RZ, R7 ;  /* 0x000000ffff047224 */ /* 0x000fca00078e0007 */
[----:B------:R1:W-:Y:S01]  /*6f270*/  LDGSTS.E [R3+0x4000], [R4.64], P1 ;  /* 0x0400000004037fae */ /* 0x0003e20008921844 */
[----:B---3--:R-:W-:-:S05]  /*6f280*/  IADD3 R63, P2, R63, R55, RZ ;  /* 0x000000373f3f7210 */ /* 0x008fca0007f5e0ff */
[----:B------:R-:W-:Y:S01]  /*6f290*/  STL [R1+0x24fc], R63 ;  /* 0x0024fc3f01007387 */ /* 0x000fe20000100800 */
[----:B------:R-:W-:-:S03]  /*6f2a0*/  IMAD.X R114, R114, 0x1, R2, P2 ;  /* 0x0000000172727824 */ /* 0x000fc600010e0602 */
[----:B------:R3:W-:Y:S04]  /*6f2b0*/  STL [R1+0x2500], R58 ;  /* 0x0025003a01007387 */ /* 0x0007e80000100800 */
[----:B------:R-:W4:Y:S04]  /*6f2c0*/  LDL.LU R6, [R1+0x24dc] ;  /* 0x0024dc0001067983 */ /* 0x000f280000300800 */
[----:B---3--:R-:W3:Y:S01]  /*6f2d0*/  LDL.LU R58, [R1+0x24d0] ;  /* 0x0024d000013a7983 */ /* 0x008ee20000300800 */
[----:B-1----:R-:W-:Y:S02]  /*6f2e0*/  IMAD.MOV.U32 R5, RZ, RZ, R114 ;  /* 0x000000ffff057224 */ /* 0x002fe400078e0072 */
[----:B------:R-:W-:-:S05]  /*6f2f0*/  IMAD.MOV.U32 R4, RZ, RZ, R63 ;  /* 0x000000ffff047224 */ /* 0x000fca00078e003f */
[----:B------:R1:W-:Y:S01]  /*6f300*/  LDGSTS.E [R3+0x4800], [R4.64], P1 ;  /* 0x0480000004037fae */ /* 0x0003e20008921844 */
[----:B--2---:R-:W-:-:S05]  /*6f310*/  IADD3 R66, P0, R66, R55, RZ ;  /* 0x0000003742427210 */ /* 0x004fca0007f1e0ff */
[----:B------:R-:W-:Y:S01]  /*6f320*/  STL [R1+0x24f8], R66 ;  /* 0x0024f84201007387 */ /* 0x000fe20000100800 */
[----:B------:R-:W-:-:S03]  /*6f330*/  IMAD.X R67, R67, 0x1, R2, P0 ;  /* 0x0000000143437824 */ /* 0x000fc600000e0602 */
[----:B------:R2:W-:Y:S04]  /*6f340*/  STL [R1+0x24f4], R114 ;  /* 0x0024f47201007387 */ /* 0x0005e80000100800 */
[----:B------:R-:W3:Y:S04]  /*6f350*/  LDL.LU R7, [R1+0x24d8] ;  /* 0x0024d80001077983 */ /* 0x000ee80000300800 */
[----:B------:R-:W3:Y:S01]  /*6f360*/  LDL.LU R119, [R1+0x24c4] ;  /* 0x0024c40001777983 */ /* 0x000ee20000300800 */
[----:B------:R-:W-:-:S05]  /*6f370*/  IADD3 R59, P2, R59, R55, RZ ;  /* 0x000000373b3b7210 */ /* 0x000fca0007f5e0ff */
[----:B------:R-:W-:Y:S04]  /*6f380*/  STL [R1+0x24ec], R59 ;  /* 0x0024ec3b01007387 */ /* 0x000fe80000100800 */
[----:B------:R2:W-:Y:S04]  /*6f390*/  STL [R1+0x24f0], R67 ;  /* 0x0024f04301007387 */ /* 0x0005e80000100800 */
[----:B--2---:R-:W3:Y:S04]  /*6f3a0*/  LDL.LU R114, [R1+0x24cc] ;  /* 0x0024cc0001727983 */ /* 0x004ee80000300800 */
[----:B------:R-:W3:Y:S01]  /*6f3b0*/  LDL.LU R63, [R1+0x24c8] ;  /* 0x0024c800013f7983 */ /* 0x000ee20000300800 */
[----:B-1----:R-:W-:Y:S01]  /*6f3c0*/  IMAD.MOV.U32 R4, RZ, RZ, R66 ;  /* 0x000000ffff047224 */ /* 0x002fe200078e0042 */
[----:B------:R-:W-:Y:S01]  /*6f3d0*/  IADD3.X R62, R62, R2, RZ, P2, !PT ;  /* 0x000000023e3e7210 */ /* 0x000fe200017fe4ff */
[----:B------:R-:W-:-:S02]  /*6f3e0*/  IMAD.MOV.U32 R5, RZ, RZ, R67 ;  /* 0x000000ffff057224 */ /* 0x000fc400078e0043 */
[----:B------:R-:W3:Y:S04]  /*6f3f0*/  LDL.LU R67, [R1+0x24c0] ;  /* 0x0024c00001437983 */ /* 0x000ee80000300800 */
[----:B------:R1:W-:Y:S01]  /*6f400*/  LDGSTS.E [R3+0x5000], [R4.64], P1 ;  /* 0x0500000004037fae */ /* 0x0003e20008921844 */
[----:B------:R-:W-:-:S05]  /*6f410*/  IADD3 R116, P0, R116, R55, RZ ;  /* 0x0000003774747210 */ /* 0x000fca0007f1e0ff */
[----:B------:R-:W-:Y:S01]  /*6f420*/  STL [R1+0x24e8], R116 ;  /* 0x0024e87401007387 */ /* 0x000fe20000100800 */
[----:B------:R-:W-:-:S03]  /*6f430*/  IMAD.X R117, R117, 0x1, R2, P0 ;  /* 0x0000000175757824 */ /* 0x000fc600000e0602 */
[----:B------:R1:W-:Y:S02]  /*6f440*/  STL [R1+0x24e4], R62 ;  /* 0x0024e43e01007387 */ /* 0x0003e40000100800 */
[----:B-1----:R-:W-:Y:S02]  /*6f450*/  IMAD.MOV.U32 R4, RZ, RZ, R59 ;  /* 0x000000ffff047224 */ /* 0x002fe400078e003b */
[----:B------:R-:W-:Y:S01]  /*6f460*/  IMAD.MOV.U32 R5, RZ, RZ, R62 ;  /* 0x000000ffff057224 */ /* 0x000fe200078e003e */
[----:B------:R-:W3:Y:S04]  /*6f470*/  LDL.LU R118, [R1+0x24b4] ;  /* 0x0024b40001767983 */ /* 0x000ee80000300800 */
[----:B------:R-:W3:Y:S04]  /*6f480*/  LDL.LU R66, [R1+0x24bc] ;  /* 0x0024bc0001427983 */ /* 0x000ee80000300800 */
[----:B------:R-:W3:Y:S04]  /*6f490*/  LDL.LU R62, [R1+0x24b0] ;  /* 0x0024b000013e7983 */ /* 0x000ee80000300800 */
[----:B------:R1:W-:Y:S02]  /*6f4a0*/  LDGSTS.E [R3+0x5800], [R4.64], P1 ;  /* 0x0580000004037fae */ /* 0x0003e40008921844 */
[----:B-1----:R-:W-:-:S02]  /*6f4b0*/  IMAD.MOV.U32 R4, RZ, RZ, R116 ;  /* 0x000000ffff047224 */ /* 0x002fc400078e0074 */
[----:B------:R-:W-:-:S05]  /*6f4c0*/  IMAD.MOV.U32 R5, RZ, RZ, R117 ;  /* 0x000000ffff057224 */ /* 0x000fca00078e0075 */
[----:B------:R1:W-:Y:S01]  /*6f4d0*/  LDGSTS.E [R3+0x6000], [R4.64], P1 ;  /* 0x0600000004037fae */ /* 0x0003e20008921844 */
[----:B----4-:R-:W-:-:S05]  /*6f4e0*/  IADD3 R6, P2, R6, R55, RZ ;  /* 0x0000003706067210 */ /* 0x010fca0007f5e0ff */
[----:B------:R-:W-:Y:S01]  /*6f4f0*/  STL [R1+0x24dc], R6 ;  /* 0x0024dc0601007387 */ /* 0x000fe20000100800 */
[----:B------:R-:W-:-:S03]  /*6f500*/  IMAD.X R115, R115, 0x1, R2, P2 ;  /* 0x0000000173737824 */ /* 0x000fc600010e0602 */
[----:B------:R4:W-:Y:S04]  /*6f510*/  STL [R1+0x24e0], R117 ;  /* 0x0024e07501007387 */ /* 0x0009e80000100800 */
[----:B------:R-:W2:Y:S01]  /*6f520*/  LDL.LU R59, [R1+0x24b8] ;  /* 0x0024b800013b7983 */ /* 0x000ea20000300800 */
[----:B-1----:R-:W-:Y:S02]  /*6f530*/  IMAD.MOV.U32 R4, RZ, RZ, R6 ;  /* 0x000000ffff047224 */ /* 0x002fe400078e0006 */
[----:B------:R-:W-:Y:S01]  /*6f540*/  IMAD.MOV.U32 R5, RZ, RZ, R115 ;  /* 0x000000ffff057224 */ /* 0x000fe200078e0073 */
[----:B----4-:R-:W4:Y:S04]  /*6f550*/  LDL.LU R117, [R1+0x24a4] ;  /* 0x0024a40001757983 */ /* 0x010f280000300800 */
[----:B------:R1:W-:Y:S01]  /*6f560*/  LDGSTS.E [R3+0x6800], [R4.64], P1 ;  /* 0x0680000004037fae */ /* 0x0003e20008921844 */
[----:B---3--:R-:W-:-:S05]  /*6f570*/  IADD3 R7, P0, R7, R55, RZ ;  /* 0x0000003707077210 */ /* 0x008fca0007f1e0ff */
[----:B------:R-:W-:Y:S01]  /*6f580*/  STL [R1+0x24d8], R7 ;  /* 0x0024d80701007387 */ /* 0x000fe20000100800 */
[----:B------:R-:W-:Y:S02]  /*6f590*/  IMAD.X R58, R58, 0x1, R2, P0 ;  /* 0x000000013a3a7824 */ /* 0x000fe400000e0602 */
[----:B------:R3:W-:Y:S02]  /*6f5a0*/  STL [R1+0x24d4], R115 ;  /* 0x0024d47301007387 */ /* 0x0007e40000100800 */
[----:B------:R-:W4:Y:S02]  /*6f5b0*/  LDL.LU R116, [R1+0x24ac] ;  /* 0x0024ac0001747983 */ /* 0x000f240000300800 */
[----:B-1----:R-:W-:Y:S02]  /*6f5c0*/  IMAD.MOV.U32 R5, RZ, RZ, R58 ;  /* 0x000000ffff057224 */ /* 0x002fe400078e003a */
[----:B------:R-:W-:-:S05]  /*6f5d0*/  IMAD.MOV.U32 R4, RZ, RZ, R7 ;  /* 0x000000ffff047224 */ /* 0x000fca00078e0007 */
[----:B------:R1:W-:Y:S04]  /*6f5e0*/  LDGSTS.E [R3+0x7000], [R4.64], P1 ;  /* 0x0700000004037fae */ /* 0x0003e80008921844 */
[----:B---3--:R-:W3:Y:S01]  /*6f5f0*/  LDL.LU R115, [R1+0x24a0] ;  /* 0x0024a00001737983 */ /* 0x008ee20000300800 */
[-C--:B------:R-:W-:Y:S02]  /*6f600*/  IADD3 R114, P2, R114, R55.reuse, RZ ;  /* 0x0000003772727210 */ /* 0x080fe40007f5e0ff */
[----:B------:R-:W-:-:S03]  /*6f610*/  IADD3 R63, P0, R63, R55, RZ ;  /* 0x000000373f3f7210 */ /* 0x000fc60007f1e0ff */
[----:B------:R-:W-:Y:S01]  /*6f620*/  STL [R1+0x24cc], R114 ;  /* 0x0024cc7201007387 */ /* 0x000fe20000100800 */
[----:B------:R-:W-:Y:S01]  /*6f630*/  IADD3.X R119, R119, R2, RZ, P2, !PT ;  /* 0x0000000277777210 */ /* 0x000fe200017fe4ff */
[----:B------:R1:W-:Y:S02]  /*6f640*/  STL [R1+0x24d0], R58 ;  /* 0x0024d03a01007387 */ /* 0x0003e40000100800 */
[----:B------:R-:W3:Y:S01]  /*6f650*/  LDL.LU R6, [R1+0x24a8] ;  /* 0x0024a80001067983 */ /* 0x000ee20000300800 */
[----:B-1----:R-:W3:Y:S01]  /*6f660*/  LDL.LU R58, [R1+0x2494] ;  /* 0x00249400013a7983 */ /* 0x002ee20000300800 */
[----:B------:R-:W-:Y:S02]  /*6f670*/  STL [R1+0x24c8], R63 ;  /* 0x0024c83f01007387 */ /* 0x000fe40000100800 */
[----:B------:R-:W-:Y:S02]  /*6f680*/  STL [R1+0x24c4], R119 ;  /* 0x0024c47701007387 */ /* 0x000fe40000100800 */
[----:B------:R-:W3:Y:S02]  /*6f690*/  LDL.LU R7, [R1+0x249c] ;  /* 0x00249c0001077983 */ /* 0x000ee40000300800 */
[----:B------:R-:W-:-:S02]  /*6f6a0*/  IMAD.MOV.U32 R4, RZ, RZ, R114 ;  /* 0x000000ffff047224 */ /* 0x000fc400078e0072 */
[----:B------:R-:W-:Y:S02]  /*6f6b0*/  IMAD.MOV.U32 R5, RZ, RZ, R119 ;  /* 0x000000ffff057224 */ /* 0x000fe400078e0077 */
[----:B------:R-:W-:-:S03]  /*6f6c0*/  IMAD.X R67, R67, 0x1, R2, P0 ;  /* 0x0000000143437824 */ /* 0x000fc600000e0602 */
[----:B------:R1:W-:Y:S01]  /*6f6d0*/  LDGSTS.E [R3+0x7800], [R4.64], P1 ;  /* 0x0780000004037fae */ /* 0x0003e20008921844 */
[----:B------:R-:W-:-:S05]  /*6f6e0*/  IADD3 R66, P2, R66, R55, RZ ;  /* 0x0000003742427210 */ /* 0x000fca0007f5e0ff */
[----:B------:R-:W-:Y:S01]  /*6f6f0*/  IMAD.X R118, R118, 0x1, R2, P2 ;  /* 0x0000000176767824 */ /* 0x000fe200010e0602 */
[----:B------:R-:W-:Y:S01]  /*6f700*/  STL [R1+0x24bc], R66 ;  /* 0x0024bc4201007387 */ /* 0x000fe20000100800 */
[----:B------:R2:W-:Y:S02]  /*6f710*/  STL [R1+0x24c0], R67 ;  /* 0x0024c04301007387 */ /* 0x0005e40000100800 */
[----:B-1----:R-:W-:Y:S02]  /*6f720*/  IMAD.MOV.U32 R4, RZ, RZ, R63 ;  /* 0x000000ffff047224 */ /* 0x002fe400078e003f */
[----:B------:R-:W-:Y:S01]  /*6f730*/  IMAD.MOV.U32 R5, RZ, RZ, R67 ;  /* 0x000000ffff057224 */ /* 0x000fe200078e0043 */
[----:B------:R-:W3:Y:S04]  /*6f740*/  LDL.LU R114, [R1+0x2490] ;  /* 0x0024900001727983 */ /* 0x000ee80000300800 */
[----:B------:R1:W-:Y:S02]  /*6f750*/  LDGSTS.E [R3+0x8000], [R4.64], P1 ;  /* 0x0800000004037fae */ /* 0x0003e40008921844 */
[----:B-1----:R-:W-:-:S02]  /*6f760*/  IMAD.MOV.U32 R4, RZ, RZ, R66 ;  /* 0x000000ffff047224 */ /* 0x002fc400078e0042 */
[----:B------:R-:W-:-:S05]  /*6f770*/  IMAD.MOV.U32 R5, RZ, RZ, R118 ;  /* 0x000000ffff057224 */ /* 0x000fca00078e0076 */
[----:B------:R1:W-:Y:S01]  /*6f780*/  LDGSTS.E [R3+0x8800], [R4.64], P1 ;  /* 0x0880000004037fae */ /* 0x0003e20008921844 */
[----:B--2---:R-:W-:-:S05]  /*6f790*/  IADD3 R59, P0, R59, R55, RZ ;  /* 0x000000373b3b7210 */ /* 0x004fca0007f1e0ff */
[----:B------:R-:W-:Y:S01]  /*6f7a0*/  STL [R1+0x24b8], R59 ;  /* 0x0024b83b01007387 */ /* 0x000fe20000100800 */
[----:B------:R-:W-:Y:S02]  /*6f7b0*/  STL [R1+0x24b4], R118 ;  /* 0x0024b47601007387 */ /* 0x000fe40000100800 */
[----:B------:R-:W2:Y:S02]  /*6f7c0*/  LDL.LU R67, [R1+0x2498] ;  /* 0x0024980001437983 */ /* 0x000ea40000300800 */
[----:B------:R-:W-:Y:S01]  /*6f7d0*/  IMAD.X R62, R62, 0x1, R2, P0 ;  /* 0x000000013e3e7824 */ /* 0x000fe200000e0602 */
[----:B------:R-:W2:Y:S01]  /*6f7e0*/  LDL.LU R63, [R1+0x248c] ;  /* 0x00248c00013f7983 */ /* 0x000ea20000300800 */
[----:B------:R-:W2:Y:S02]  /*6f7f0*/  LDL.LU R66, [R1+0x2484] ;  /* 0x0024840001427983 */ /* 0x000ea40000300800 */
[----:B-1----:R-:W-:Y:S02]  /*6f800*/  IMAD.MOV.U32 R5, RZ, RZ, R62 ;  /* 0x000000ffff057224 */ /* 0x002fe400078e003e */
[----:B------:R-:W-:-:S05]  /*6f810*/  IMAD.MOV.U32 R4, RZ, RZ, R59 ;  /* 0x000000ffff047224 */ /* 0x000fca00078e003b */
[----:B------:R1:W-:Y:S01]  /*6f820*/  LDGSTS.E [R3+0x9000], [R4.64], P1 ;  /* 0x0900000004037fae */ /* 0x0003e20008921844 */
[----:B----4-:R-:W-:-:S04]  /*6f830*/  IADD3 R116, P2, R116, R55, RZ ;  /* 0x0000003774747210 */ /* 0x010fc80007f5e0ff */
[----:B------:R-:W-:Y:S01]  /*6f840*/  IADD3.X R117, R117, R2, RZ, P2, !PT ;  /* 0x0000000275757210 */ /* 0x000fe200017fe4ff */
[----:B------:R-:W-:Y:S01]  /*6f850*/  STL [R1+0x24ac], R116 ;  /* 0x0024ac7401007387 */ /* 0x000fe20000100800 */
[----:B------:R4:W-:Y:S03]  /*6f860*/  STL [R1+0x24b0], R62 ;  /* 0x0024b03e01007387 */ /* 0x0009e60000100800 */
[----:B----4-:R-:W2:Y:S01]  /*6f870*/  LDL.LU R62, [R1+0x2480] ;  /* 0x00248000013e7983 */ /* 0x010ea20000300800 */
[----:B---3--:R-:W-:-:S05]  /*6f880*/  IADD3 R6, P0, R6, R55, RZ ;  /* 0x0000003706067210 */ /* 0x008fca0007f1e0ff */
[----:B------:R3:W-:Y:S01]  /*6f890*/  STL [R1+0x24a8], R6 ;  /* 0x0024a80601007387 */ /* 0x0007e20000100800 */
[----:B------:R-:W-:Y:S02]  /*6f8a0*/  IMAD.X R115, R115, 0x1, R2, P0 ;  /* 0x0000000173737824 */ /* 0x000fe400000e0602 */
[----:B------:R-:W-:Y:S02]  /*6f8b0*/  STL [R1+0x24a4], R117 ;  /* 0x0024a47501007387 */ /* 0x000fe40000100800 */
[----:B------:R-:W2:Y:S01]  /*6f8c0*/  LDL.LU R59, [R1+0x2488] ;  /* 0x00248800013b7983 */ /* 0x000ea20000300800 */
[----:B------:R-:W2:Y:S01]  /*6f8d0*/  LDL.LU R121, [R1+0x2474] ;  /* 0x0024740001797983 */ /* 0x000ea20000300800 */
[----:B------:R-:W-:-:S05]  /*6f8e0*/  IADD3 R7, P2, R7, R55, RZ ;  /* 0x0000003707077210 */ /* 0x000fca0007f5e0ff */
[----:B------:R-:W-:Y:S01]  /*6f8f0*/  STL [R1+0x249c], R7 ;  /* 0x00249c0701007387 */ /* 0x000fe20000100800 */
[----:B------:R-:W-:Y:S02]  /*6f900*/  STL [R1+0x24a0], R115 ;  /* 0x0024a07301007387 */ /* 0x000fe40000100800 */
[----:B------:R-:W2:Y:S02]  /*6f910*/  LDL.LU R120, [R1+0x247c] ;  /* 0x00247c0001787983 */ /* 0x000ea40000300800 */
[----:B-1----:R-:W-:Y:S02]  /*6f920*/  IMAD.MOV.U32 R4, RZ, RZ, R116 ;  /* 0x000000ffff047224 */ /* 0x002fe400078e0074 */
[----:B------:R-:W-:Y:S02]  /*6f930*/  IMAD.MOV.U32 R5, RZ, RZ, R117 ;  /* 0x000000ffff057224 */ /* 0x000fe400078e0075 */
[----:B------:R-:W-:Y:S01]  /*6f940*/  IMAD.X R58, R58, 0x1, R2, P2 ;  /* 0x000000013a3a7824 */ /* 0x000fe200010e0602 */
[----:B------:R-:W2:Y:S04]  /*6f950*/  LDL.LU R119, [R1+0x2470] ;  /* 0x0024700001777983 */ /* 0x000ea80000300800 */
[----:B------:R1:W-:Y:S02]  /*6f960*/  LDGSTS.E [R3+0x9800], [R4.64], P1 ;  /* 0x0980000004037fae */ /* 0x0003e40008921844 */
[----:B-1----:R-:W-:-:S02]  /*6f970*/  IMAD.MOV.U32 R4, RZ, RZ, R6 ;  /* 0x000000ffff047224 */ /* 0x002fc400078e0006 */
[----:B------:R-:W-:-:S05]  /*6f980*/  IMAD.MOV.U32 R5, RZ, RZ, R115 ;  /* 0x000000ffff057224 */ /* 0x000fca00078e0073 */
[----:B------:R1:W-:Y:S02]  /*6f990*/  LDGSTS.E [R3+0xa000], [R4.64], P1 ;  /* 0x0a00000004037fae */ /* 0x0003e40008921844 */
[----:B-1----:R-:W-:Y:S02]  /*6f9a0*/  IMAD.MOV.U32 R5, RZ, RZ, R58 ;  /* 0x000000ffff057224 */ /* 0x002fe400078e003a */
[----:B------:R-:W-:-:S05]  /*6f9b0*/  IMAD.MOV.U32 R4, RZ, RZ, R7 ;  /* 0x000000ffff047224 */ /* 0x000fca00078e0007 */
[----:B------:R1:W-:Y:S01]  /*6f9c0*/  LDGSTS.E [R3+0xa800], [R4.64], P1 ;  /* 0x0a80000004037fae */ /* 0x0003e20008921844 */
[-C--:B--2---:R-:W-:Y:S02]  /*6f9d0*/  IADD3 R67, P0, R67, R55.reuse, RZ ;  /* 0x0000003743437210 */ /* 0x084fe40007f1e0ff */
[----:B------:R-:W-:-:S03]  /*6f9e0*/  IADD3 R63, P2, R63, R55, RZ ;  /* 0x000000373f3f7210 */ /* 0x000fc60007f5e0ff */
[----:B------:R-:W-:Y:S01]  /*6f9f0*/  STL [R1+0x2498], R67 ;  /* 0x0024984301007387 */ /* 0x000fe20000100800 */
[----:B------:R2:W-:Y:S02]  /*6fa00*/  STL [R1+0x2494], R58 ;  /* 0x0024943a01007387 */ /* 0x0005e40000100800 */
[----:B------:R-:W4:Y:S02]  /*6fa10*/  LDL.LU R118, [R1+0x2478] ;  /* 0x0024780001767983 */ /* 0x000f240000300800 */
[----:B------:R-:W-:Y:S01]  /*6fa20*/  IMAD.X R114, R114, 0x1, R2, P0 ;  /* 0x0000000172727824 */ /* 0x000fe200000e0602 */
[----:B---3--:R-:W3:Y:S01]  /*6fa30*/  LDL.LU R6, [R1+0x246c] ;  /* 0x00246c0001067983 */ /* 0x008ee20000300800 */
[----:B------:R-:W-:-:S03]  /*6fa40*/  IADD3.X R66, R66, R2, RZ, P2, !PT ;  /* 0x0000000242427210 */ /* 0x000fc600017fe4ff */
[----:B--2---:R-:W2:Y:S01]  /*6fa50*/  LDL.LU R58, [R1+0x2464] ;  /* 0x00246400013a7983 */ /* 0x004ea20000300800 */
[----:B------:R-:W-:Y:S02]  /*6fa60*/  STL [R1+0x248c], R63 ;  /* 0x00248c3f01007387 */ /* 0x000fe40000100800 */
[----:B------:R1:W-:Y:S02]  /*6fa70*/  STL [R1+0x2490], R114 ;  /* 0x0024907201007387 */ /* 0x0003e40000100800 */
[----:B------:R-:W2:Y:S01]  /*6fa80*/  LDL.LU R117, [R1+0x2460] ;  /* 0x0024600001757983 */ /* 0x000ea20000300800 */
[----:B------:R-:W2:Y:S01]  /*6fa90*/  LDL.LU R7, [R1+0x2468] ;  /* 0x0024680001077983 */ /* 0x000ea20000300800 */
[----:B------:R-:W2:Y:S02]  /*6faa0*/  LDL.LU R115, [R1+0x245c] ;  /* 0x00245c0001737983 */ /* 0x000ea40000300800 */
[----:B-1----:R-:W-:Y:S02]  /*6fab0*/  IMAD.MOV.U32 R5, RZ, RZ, R114 ;  /* 0x000000ffff057224 */ /* 0x002fe400078e0072 */
[----:B------:R-:W-:-:S05]  /*6fac0*/  IMAD.MOV.U32 R4, RZ, RZ, R67 ;  /* 0x000000ffff047224 */ /* 0x000fca00078e0043 */
[----:B------:R1:W-:Y:S01]  /*6fad0*/  LDGSTS.E [R3+0xb000], [R4.64], P1 ;  /* 0x0b00000004037fae */ /* 0x0003e20008921844 */
[----:B------:R-:W-:-:S05]  /*6fae0*/  IADD3 R59, P0, R59, R55, RZ ;  /* 0x000000373b3b7210 */ /* 0x000fca0007f1e0ff */
[----:B------:R-:W-:Y:S01]  /*6faf0*/  IMAD.X R62, R62, 0x1, R2, P0 ;  /* 0x000000013e3e7824 */ /* 0x000fe200000e0602 */
[----:B------:R-:W-:Y:S01]  /*6fb00*/  STL [R1+0x2488], R59 ;  /* 0x0024883b01007387 */ /* 0x000fe20000100800 */
[----:B------:R1:W-:Y:S02]  /*6fb10*/  STL [R1+0x2484], R66 ;  /* 0x0024844201007387 */ /* 0x0003e40000100800 */
[----:B------:R-:W2:Y:S01]  /*6fb20*/  LDL.LU R116, [R1+0x2454] ;  /* 0x0024540001747983 */ /* 0x000ea20000300800 */
[----:B------:R-:W-:-:S05]  /*6fb30*/  IADD3 R120, P2, R120, R55, RZ ;  /* 0x0000003778787210 */ /* 0x000fca0007f5e0ff */
[----:B------:R-:W-:Y:S01]  /*6fb40*/  STL [R1+0x247c], R120 ;  /* 0x00247c7801007387 */ /* 0x000fe20000100800 */
[----:B------:R1:W-:Y:S02]  /*6fb50*/  STL [R1+0x2480], R62 ;  /* 0x0024803e01007387 */ /* 0x0003e40000100800 */
[----:B------:R-:W2:Y:S02]  /*6fb60*/  LDL.LU R114, [R1+0x2450] ;  /* 0x0024500001727983 */ /* 0x000ea40000300800 */
[----:B------:R-:W2:Y:S02]  /*6fb70*/  LDL.LU R67, [R1+0x2458] ;  /* 0x0024580001437983 */ /* 0x000ea40000300800 */
[----:B-1----:R-:W-:Y:S02]  /*6fb80*/  IMAD.MOV.U32 R4, RZ, RZ, R63 ;  /* 0x000000ffff047224 */ /* 0x002fe400078e003f */
[----:B------:R-:W-:Y:S02]  /*6fb90*/  IMAD.MOV.U32 R5, RZ, RZ, R66 ;  /* 0x000000ffff057224 */ /* 0x000fe400078e0042 */
[----:B------:R-:W-:Y:S01]  /*6fba0*/  IMAD.X R121, R121, 0x1, R2, P2 ;  /* 0x0000000179797824 */ /* 0x000fe200010e0602 */
[----:B------:R-:W2:Y:S04]  /*6fbb0*/  LDL.LU R66, [R1+0x2444] ;  /* 0x0024440001427983 */ /* 0x000ea80000300800 */
[----:B------:R1:W-:Y:S01]  /*6fbc0*/  LDGSTS.E [R3+0xb800], [R4.64], P1 ;  /* 0x0b80000004037fae */ /* 0x0003e20008921844 */
[----:B------:R-:W2:Y:S02]  /*6fbd0*/  LDL.LU R63, [R1+0x244c] ;  /* 0x00244c00013f7983 */ /* 0x000ea40000300800 */
[----:B-1----:R-:W-:-:S02]  /*6fbe0*/  IMAD.MOV.U32 R4, RZ, RZ, R59 ;  /* 0x000000ffff047224 */ /* 0x002fc400078e003b */
[----:B------:R-:W-:Y:S02]  /*6fbf0*/  IMAD.MOV.U32 R5, RZ, RZ, R62 ;  /* 0x000000ffff057224 */ /* 0x000fe400078e003e */
[----:B------:R-:W2:Y:S04]  /*6fc00*/  LDL.LU R62, [R1+0x2440] ;  /* 0x00244000013e7983 */ /* 0x000ea80000300800 */
[----:B------:R1:W-:Y:S02]  /*6fc10*/  LDGSTS.E [R3+0xc000], [R4.64], P1 ;  /* 0x0c00000004037fae */ /* 0x0003e40008921844 */
[----:B-1----:R-:W-:Y:S02]  /*6fc20*/  IMAD.MOV.U32 R4, RZ, RZ, R120 ;  /* 0x000000ffff047224 */ /* 0x002fe400078e0078 */
[----:B------:R-:W-:-:S05]  /*6fc30*/  IMAD.MOV.U32 R5, RZ, RZ, R121 ;  /* 0x000000ffff057224 */ /* 0x000fca00078e0079 */
[----:B------:R1:W-:Y:S01]  /*6fc40*/  LDGSTS.E [R3+0xc800], [R4.64], P1 ;  /* 0x0c80000004037fae */ /* 0x0003e20008921844 */
[-C--:B----4-:R-:W-:Y:S02]  /*6fc50*/  IADD3 R118, P0, R118, R55.reuse, RZ ;  /* 0x0000003776767210 */ /* 0x090fe40007f1e0ff */
[----:B---3--:R-:W-:-:S03]  /*6fc60*/  IADD3 R6, P2, R6, R55, RZ ;  /* 0x0000003706067210 */ /* 0x008fc60007f5e0ff */
[----:B------:R-:W-:Y:S01]  /*6fc70*/  IMAD.X R119, R119, 0x1, R2, P0 ;  /* 0x0000000177777824 */ /* 0x000fe200000e0602 */
[----:B------:R-:W-:Y:S01]  /*6fc80*/  STL [R1+0x2478], R118 ;  /* 0x0024787601007387 */ /* 0x000fe20000100800 */
[----:B------:R-:W-:Y:S02]  /*6fc90*/  STL [R1+0x2474], R121 ;  /* 0x0024747901007387 */ /* 0x000fe40000100800 */
[----:B-1----:R-:W-:Y:S02]  /*6fca0*/  IMAD.MOV.U32 R4, RZ, RZ, R118 ;  /* 0x000000ffff047224 */ /* 0x002fe400078e0076 */
[----:B------:R-:W-:Y:S01]  /*6fcb0*/  IMAD.MOV.U32 R5, RZ, RZ, R119 ;  /* 0x000000ffff057224 */ /* 0x000fe200078e0077 */
[----:B------:R-:W3:Y:S01]  /*6fcc0*/  LDL.LU R59, [R1+0x2448] ;  /* 0x00244800013b7983 */ /* 0x000ee20000300800 */
[----:B--2---:R-:W-:-:S03]  /*6fcd0*/  IADD3.X R58, R58, R2, RZ, P2, !PT ;  /* 0x000000023a3a7210 */ /* 0x004fc600017fe4ff */
[----:B------:R-:W2:Y:S01]  /*6fce0*/  LDL.LU R183, [R1+0xa7c] ;  /* 0x000a7c0001b77983 */ /* 0x000ea20000300800 */
[----:B------:R-:W-:-:S03]  /*6fcf0*/  IADD3 R7, P0, R7, R55, RZ ;  /* 0x0000003707077210 */ /* 0x000fc60007f1e0ff */
[----:B------:R1:W-:Y:S01]  /*6fd00*/  STL [R1+0x246c], R6 ;  /* 0x00246c0601007387 */ /* 0x0003e20000100800 */
[----:B------:R-:W-:Y:S03]  /*6fd10*/  STL [R1+0x2470], R119 ;  /* 0x0024707701007387 */ /* 0x000fe60000100800 */
[----:B------:R4:W-:Y:S04]  /*6fd20*/  LDGSTS.E [R3+0xd000], [R4.64], P1 ;  /* 0x0d00000004037fae */ /* 0x0009e80008921844 */
[----:B------:R-:W-:Y:S01]  /*6fd30*/  STL [R1+0x2468], R7 ;  /* 0x0024680701007387 */ /* 0x000fe20000100800 */
[----:B------:R-:W-:Y:S01]  /*6fd40*/  IADD3 R115, P2, R115, R55, RZ ;  /* 0x0000003773737210 */ /* 0x000fe20007f5e0ff */
[----:B------:R1:W-:Y:S02]  /*6fd50*/  STL [R1+0x2464], R58 ;  /* 0x0024643a01007387 */ /* 0x0003e40000100800 */
[----:B------:R-:W-:-:S02]  /*6fd60*/  IMAD.X R117, R117, 0x1, R2, P0 ;  /* 0x0000000175757824 */ /* 0x000fc400000e0602 */
[----:B----4-:R-:W-:Y:S02]  /*6fd70*/  IMAD.MOV.U32 R4, RZ, RZ, R6 ;  /* 0x000000ffff047224 */ /* 0x010fe400078e0006 */
[----:B------:R-:W-:Y:S01]  /*6fd80*/  IMAD.MOV.U32 R5, RZ, RZ, R58 ;  /* 0x000000ffff057224 */ /* 0x000fe200078e003a */
[----:B-1----:R-:W4:Y:S01]  /*6fd90*/  LDL.LU R6, [R1+0x243c] ;  /* 0x00243c0001067983 */ /* 0x002f220000300800 */
[----:B------:R-:W-:Y:S02]  /*6fda0*/  STL [R1+0x245c], R115 ;  /* 0x00245c7301007387 */ /* 0x000fe40000100800 */
[----:B------:R-:W-:Y:S02]  /*6fdb0*/  STL [R1+0x2460], R117 ;  /* 0x0024607501007387 */ /* 0x000fe40000100800 */
[----:B------:R-:W4:Y:S01]  /*6fdc0*/  LDL.LU R58, [R1+0x2438] ;  /* 0x00243800013a7983 */ /* 0x000f220000300800 */
[----:B------:R1:W-:Y:S02]  /*6fdd0*/  LDGSTS.E [R3+0xd800], [R4.64], P1 ;  /* 0x0d80000004037fae */ /* 0x0003e40008921844 */
[----:B-1----:R-:W-:Y:S01]  /*6fde0*/  IMAD.MOV.U32 R4, RZ, RZ, R7 ;  /* 0x000000ffff047224 */ /* 0x002fe200078e0007 */
[----:B------:R-:W-:-:S05]  /*6fdf0*/  IADD3 R67, P0, R67, R55, RZ ;  /* 0x0000003743437210 */ /* 0x000fca0007f1e0ff */
[----:B------:R-:W-:Y:S01]  /*6fe00*/  STL [R1+0x2458], R67 ;  /* 0x0024584301007387 */ /* 0x000fe20000100800 */
[----:B------:R-:W4:Y:S02]  /*6fe10*/  LDL.LU R7, [R1+0x2434] ;  /* 0x0024340001077983 */ /* 0x000f240000300800 */
[----:B------:R-:W-:Y:S02]  /*6fe20*/  IMAD.MOV.U32 R5, RZ, RZ, R117 ;  /* 0x000000ffff057224 */ /* 0x000fe400078e0075 */
[--C-:B------:R-:W-:Y:S02]  /*6fe30*/  IMAD.X R116, R116, 0x1, R2.reuse, P2 ;  /* 0x0000000174747824 */ /* 0x100fe400010e0602 */
[----:B------:R-:W-:Y:S01]  /*6fe40*/  IMAD.X R114, R114, 0x1, R2, P0 ;  /* 0x0000000172727824 */ /* 0x000fe200000e0602 */
[----:B------:R1:W-:Y:S01]  /*6fe50*/  LDGSTS.E [R3+0xe000], [R4.64], P1 ;  /* 0x0e00000004037fae */ /* 0x0003e20008921844 */
[----:B------:R-:W-:Y:S01]  /*6fe60*/  IADD3 R63, P3, R63, R55, RZ ;  /* 0x000000373f3f7210 */ /* 0x000fe20007f7e0ff */
[----:B-1----:R-:W-:Y:S01]  /*6fe70*/  IMAD.MOV.U32 R4, RZ, RZ, R115 ;  /* 0x000000ffff047224 */ /* 0x002fe200078e0073 */
[----:B------:R-:W-:-:S03]  /*6fe80*/  MOV R5, R116 ;  /* 0x0000007400057202 */ /* 0x000fc60000000f00 */
[----:B------:R-:W-:Y:S02]  /*6fe90*/  IMAD.X R66, R66, 0x1, R2, P3 ;  /* 0x0000000142427824 */ /* 0x000fe400018e0602 */
[----:B------:R1:W-:Y:S04]  /*6fea0*/  LDGSTS.E [R3+0xe800], [R4.64], P1 ;  /* 0x0e80000004037fae */ /* 0x0003e80008921844 */
[----:B------:R-:W-:Y:S01]  /*6feb0*/  STL [R1+0x2454], R116 ;  /* 0x0024547401007387 */ /* 0x000fe20000100800 */
[----:B------:R-:W-:Y:S02]  /*6fec0*/  STL [R1+0x244c], R63 ;  /* 0x00244c3f01007387 */ /* 0x000fe40000100800 */
[----:B-1----:R-:W-:Y:S02]  /*6fed0*/  IMAD.MOV.U32 R4, RZ, RZ, R67 ;  /* 0x000000ffff047224 */ /* 0x002fe400078e0043 */
[----:B------:R-:W-:-:S05]  /*6fee0*/  IMAD.MOV.U32 R5, RZ, RZ, R114 ;  /* 0x000000ffff057224 */ /* 0x000fca00078e0072 */
[----:B------:R1:W-:Y:S01]  /*6fef0*/  LDGSTS.E [R3+0xf000], [R4.64], P1 ;  /* 0x0f00000004037fae */ /* 0x0003e20008921844 */
[----:B------:R-:W-:Y:S02]  /*6ff00*/  IMAD.MOV.U32 R177, RZ, RZ, R8 ;  /* 0x000000ffffb17224 */ /* 0x000fe400078e0008 */
[----:B------:R-:W-:Y:S02]  /*6ff10*/  IMAD.MOV.U32 R190, RZ, RZ, R10 ;  /* 0x000000ffffbe7224 */ /* 0x000fe400078e000a */
[----:B-1----:R-:W-:Y:S02]  /*6ff20*/  IMAD.MOV.U32 R4, RZ, RZ, R63 ;  /* 0x000000ffff047224 */ /* 0x002fe400078e003f */
[----:B------:R-:W-:-:S05]  /*6ff30*/  IMAD.MOV.U32 R5, RZ, RZ, R66 ;  /* 0x000000ffff057224 */ /* 0x000fca00078e0042 */
[----:B------:R1:W-:Y:S01]  /*6ff40*/  LDGSTS.E [R3+0xf800], [R4.64], P1 ;  /* 0x0f80000004037fae */ /* 0x0003e20008921844 */
[----:B------:R-:W-:Y:S01]  /*6ff50*/  MOV R191, R9 ;  /* 0x0000000900bf7202 */ /* 0x000fe20000000f00 */
[----:B------:R-:W-:Y:S02]  /*6ff60*/  IMAD.MOV.U32 R122, RZ, RZ, R12 ;  /* 0x000000ffff7a7224 */ /* 0x000fe400078e000c */
[----:B------:R-:W-:Y:S02]  /*6ff70*/  IMAD.MOV.U32 R123, RZ, RZ, R11 ;  /* 0x000000ffff7b7224 */ /* 0x000fe400078e000b */
[----:B------:R-:W-:Y:S02]  /*6ff80*/  IMAD.MOV.U32 R178, RZ, RZ, R16 ;  /* 0x000000ffffb27224 */ /* 0x000fe400078e0010 */
[----:B------:R-:W-:Y:S01]  /*6ff90*/  IMAD.MOV.U32 R121, RZ, RZ, R17 ;  /* 0x000000ffff797224 */ /* 0x000fe200078e0011 */
[----:B---3--:R-:W-:-:S05]  /*6ffa0*/  IADD3 R59, P2, R59, R55, RZ ;  /* 0x000000373b3b7210 */ /* 0x008fca0007f5e0ff */
[----:B------:R-:W-:Y:S01]  /*6ffb0*/  IMAD.X R62, R62, 0x1, R2, P2 ;  /* 0x000000013e3e7824 */ /* 0x000fe200010e0602 */
[----:B------:R-:W-:Y:S01]  /*6ffc0*/  STL [R1+0x2448], R59 ;  /* 0x0024483b01007387 */ /* 0x000fe20000100800 */
[----:B------:R-:W-:Y:S02]  /*6ffd0*/  STL [R1+0x2450], R114 ;  /* 0x0024507201007387 */ /* 0x000fe40000100800 */
[----:B------:R-:W-:Y:S02]  /*6ffe0*/  STL [R1+0x2444], R66 ;  /* 0x0024444201007387 */ /* 0x000fe40000100800 */
[----:B-1----:R-:W-:Y:S01]  /*6fff0*/  IMAD.MOV.U32 R5, RZ, RZ, R62 ;  /* 0x000000ffff057224 */ /* 0x002fe200078e003e */
[----:B------:R1:W-:Y:S01]  /*70000*/  STL [R1+0x2440], R62 ;  /* 0x0024403e01007387 */ /* 0x0003e20000100800 */
[----:B--2---:R-:W-:Y:S01]  /*70010*/  IMAD.MOV.U32 R176, RZ, RZ, R183 ;  /* 0x000000ffffb07224 */ /* 0x004fe200078e00b7 */
[-C--:B----4-:R-:W-:Y:S02]  /*70020*/  IADD3 R6, P0, R6, R55.reuse, RZ ;  /* 0x0000003706067210 */ /* 0x090fe40007f1e0ff */
[----:B------:R-:W-:-:S03]  /*70030*/  IADD3 R58, P2, R58, R55, RZ ;  /* 0x000000373a3a7210 */ /* 0x000fc60007f5e0ff */
[----:B------:R-:W-:Y:S01]  /*70040*/  STL [R1+0x243c], R6 ;  /* 0x00243c0601007387 */ /* 0x000fe20000100800 */
[----:B-1----:R-:W2:Y:S02]  /*70050*/  LDL.LU R62, [R1+0x820] ;  /* 0x00082000013e7983 */ /* 0x002ea40000300800 */
[----:B------:R-:W2:Y:S02]  /*70060*/  LDL.LU R63, [R1+0x824] ;  /* 0x00082400013f7983 */ /* 0x000ea40000300800 */
[----:B------:R-:W-:Y:S02]  /*70070*/  IMAD.MOV.U32 R4, RZ, RZ, R59 ;  /* 0x000000ffff047224 */ /* 0x000fe400078e003b */
[----:B------:R-:W3:Y:S01]  /*70080*/  LDL.LU R59, [R1+0xa78] ;  /* 0x000a7800013b7983 */ /* 0x000ee20000300800 */
[----:B------:R-:W-:Y:S02]  /*70090*/  STL [R1+0x2438], R58 ;  /* 0x0024383a01007387 */ /* 0x000fe40000100800 */
[----:B------:R-:W-:-:S02]  /*700a0*/  IMAD.MOV.U32 R114, RZ, RZ, R20 ;  /* 0x000000ffff727224 */ /* 0x000fc400078e0014 */
[----:B------:R-:W-:Y:S02]  /*700b0*/  IMAD.MOV.U32 R188, RZ, RZ, R14 ;  /* 0x000000ffffbc7224 */ /* 0x000fe400078e000e */
[----:B------:R-:W-:Y:S02]  /*700c0*/  IMAD.MOV.U32 R189, RZ, RZ, R13 ;  /* 0x000000ffffbd7224 */ /* 0x000fe400078e000d */
[----:B------:R-:W-:Y:S02]  /*700d0*/  IMAD.X R7, R7, 0x1, R2, P0 ;  /* 0x0000000107077824 */ /* 0x000fe400000e0602 */
[----:B------:R-:W-:Y:S02]  /*700e0*/  IMAD.MOV.U32 R179, RZ, RZ, R15 ;  /* 0x000000ffffb37224 */ /* 0x000fe400078e000f */
[----:B------:R-:W-:Y:S02]  /*700f0*/  IMAD.MOV.U32 R120, RZ, RZ, R18 ;  /* 0x000000ffff787224 */ /* 0x000fe400078e0012 */
[----:B------:R-:W-:-:S02]  /*70100*/  IMAD.MOV.U32 R115, RZ, RZ, R19 ;  /* 0x000000ffff737224 */ /* 0x000fc400078e0013 */
[----:B------:R-:W-:Y:S01]  /*70110*/  IMAD.MOV.U32 R186, RZ, RZ, R22 ;  /* 0x000000ffffba7224 */ /* 0x000fe200078e0016 */
[----:B------:R-:W-:Y:S01]  /*70120*/  STL [R1+0x2434], R7 ;  /* 0x0024340701007387 */ /* 0x000fe20000100800 */
[----:B------:R1:W-:Y:S02]  /*70130*/  STL.64 [R1+0x1d30], R176 ;  /* 0x001d30b001007387 */ /* 0x0003e40000100a00 */
[----:B------:R4:W-:Y:S02]  /*70140*/  STL.64 [R1+0x1d28], R190 ;  /* 0x001d28be01007387 */ /* 0x0009e40000100a00 */
[----:B------:R-:W3:Y:S01]  /*70150*/  LDL.LU R16, [R1+0xa70] ;  /* 0x000a700001107983 */ /* 0x000ee20000300800 */
[----:B------:R-:W3:Y:S01]  /*70160*/  LDL.LU R17, [R1+0x828] ;  /* 0x0008280001117983 */ /* 0x000ee20000300800 */
[----:B------:R1:W-:Y:S02]  /*70170*/  STL.64 [R1+0x1d20], R122 ;  /* 0x001d207a01007387 */ /* 0x0003e40000100a00 */
[----:B------:R-:W3:Y:S01]  /*70180*/  LDL.LU R20, [R1+0xa74] ;  /* 0x000a740001147983 */ /* 0x000ee20000300800 */
[----:B------:R-:W-:Y:S01]  /*70190*/  MOV R187, R21 ;  /* 0x0000001500bb7202 */ /* 0x000fe20000000f00 */
[----:B------:R1:W-:Y:S01]  /*701a0*/  STL.64 [R1+0x1d18], R188 ;  /* 0x001d18bc01007387 */ /* 0x0003e20000100a00 */
[----:B------:R-:W-:-:S02]  /*701b0*/  IMAD.MOV.U32 R118, RZ, RZ, R24 ;  /* 0x000000ffff767224 */ /* 0x000fc400078e0018 */
[----:B------:R-:W-:Y:S02]  /*701c0*/  IMAD.MOV.U32 R119, RZ, RZ, R23 ;  /* 0x000000ffff777224 */ /* 0x000fe400078e0017 */
[----:B------:R1:W-:Y:S02]  /*701d0*/  STL.64 [R1+0x1d10], R178 ;  /* 0x001d10b201007387 */ /* 0x0003e40000100a00 */
[----:B------:R-:W-:Y:S02]  /*701e0*/  IMAD.MOV.U32 R10, RZ, RZ, R26 ;  /* 0x000000ffff0a7224 */ /* 0x000fe400078e001a */
[----:B------:R-:W-:Y:S01]  /*701f0*/  IMAD.MOV.U32 R11, RZ, RZ, R25 ;  /* 0x000000ffff0b7224 */ /* 0x000fe200078e0019 */
[----:B------:R1:W-:Y:S01]  /*70200*/  STL.64 [R1+0x1d08], R120 ;  /* 0x001d087801007387 */ /* 0x0003e20000100a00 */
[----:B------:R-:W-:Y:S02]  /*70210*/  IMAD.MOV.U32 R184, RZ, RZ, R28 ;  /* 0x000000ffffb87224 */ /* 0x000fe400078e001c */
[----:B------:R-:W-:-:S02]  /*70220*/  IMAD.MOV.U32 R185, RZ, RZ, R27 ;  /* 0x000000ffffb97224 */ /* 0x000fc400078e001b */
[----:B------:R1:W-:Y:S02]  /*70230*/  STL.64 [R1+0x1d00], R114 ;  /* 0x001d007201007387 */ /* 0x0003e40000100a00 */
[----:B------:R-:W-:Y:S02]  /*70240*/  IMAD.MOV.U32 R12, RZ, RZ, R30 ;  /* 0x000000ffff0c7224 */ /* 0x000fe400078e001e */
[----:B------:R-:W-:Y:S01]  /*70250*/  IMAD.MOV.U32 R13, RZ, RZ, R29 ;  /* 0x000000ffff0d7224 */ /* 0x000fe200078e001d */
[----:B------:R1:W-:Y:S01]  /*70260*/  STL.64 [R1+0x1cf8], R186 ;  /* 0x001cf8ba01007387 */ /* 0x0003e20000100a00 */
[----:B------:R-:W-:Y:S02]  /*70270*/  IMAD.MOV.U32 R180, RZ, RZ, R32 ;  /* 0x000000ffffb47224 */ /* 0x000fe400078e0020 */
[----:B------:R-:W-:Y:S02]  /*70280*/  IMAD.MOV.U32 R181, RZ, RZ, R31 ;  /* 0x000000ffffb57224 */ /* 0x000fe400078e001f */
[----:B------:R1:W-:Y:S02]  /*70290*/  STL.64 [R1+0x1cf0], R118 ;  /* 0x001cf07601007387 */ /* 0x0003e40000100a00 */
[----:B------:R-:W-:Y:S01]  /*702a0*/  IMAD.MOV.U32 R116, RZ, RZ, R34 ;  /* 0x000000ffff747224 */ /* 0x000fe200078e0022 */
        /* <DEDUP_REMOVED lines=9> */
[----:B------:R-:W-:Y:S01]  /*70340*/  IMAD.MOV.U32 R33, RZ, RZ, R39 ;  /* 0x000000ffff217224 */ /* 0x000fe200078e0027 */
[----:B------:R1:W-:Y:S01]  /*70350*/  LDGSTS.E [R3+0x10000], [R4.64], P1 ;  /* 0x1000000004037fae */ /* 0x0003e20008921844 */
[----:B------:R2:W-:Y:S02]  /*70360*/  STL.64 [R1+0x1cd0], R180 ;  /* 0x001cd0b401007387 */ /* 0x0005e40000100a00 */
[----:B------:R-:W-:-:S02]  /*70370*/  IMAD.MOV.U32 R14, RZ, RZ, R42 ;  /* 0x000000ffff0e7224 */ /* 0x000fc400078e002a */
[----:B------:R-:W-:Y:S01]  /*70380*/  IMAD.MOV.U32 R15, RZ, RZ, R41 ;  /* 0x000000ffff0f7224 */ /* 0x000fe200078e0029 */
[----:B------:R2:W-:Y:S01]  /*70390*/  STL.64 [R1+0x1cc8], R116 ;  /* 0x001cc87401007387 */ /* 0x0005e20000100a00 */
[----:B------:R-:W-:Y:S02]  /*703a0*/  IMAD.MOV.U32 R30, RZ, RZ, R44 ;  /* 0x000000ffff1e7224 */ /* 0x000fe400078e002c */
[----:B------:R-:W-:Y:S02]  /*703b0*/  IMAD.MOV.U32 R31, RZ, RZ, R43 ;  /* 0x000000ffff1f7224 */ /* 0x000fe400078e002b */
[----:B------:R2:W-:Y:S02]  /*703c0*/  STL.64 [R1+0x1cc0], R182 ;  /* 0x001cc0b601007387 */ /* 0x0005e40000100a00 */
[----:B------:R-:W-:Y:S01]  /*703d0*/  IMAD.MOV.U32 R28, RZ, RZ, R46 ;  /* 0x000000ffff1c7224 */ /* 0x000fe200078e002e */
[----:B------:R-:W-:Y:S01]  /*703e0*/  MOV R29, R45 ;  /* 0x0000002d001d7202 */ /* 0x000fe20000000f00 */
[----:B------:R-:W-:Y:S04]  /*703f0*/  STL.64 [R1+0x1cb8], R34 ;  /* 0x001cb82201007387 */ /* 0x000fe80000100a00 */
[----:B-1----:R-:W1:Y:S01]  /*70400*/  S2R R5, SR_TID.X ;  /* 0x0000000000057919 */ /* 0x002e620000002100 */
[----:B------:R-:W-:-:S02]  /*70410*/  IMAD.MOV.U32 R26, RZ, RZ, R48 ;  /* 0x000000ffff1a7224 */ /* 0x000fc400078e0030 */
[----:B------:R-:W-:Y:S02]  /*70420*/  IMAD.MOV.U32 R27, RZ, RZ, R47 ;  /* 0x000000ffff1b7224 */ /* 0x000fe400078e002f */
[----:B------:R-:W-:Y:S02]  /*70430*/  STL.64 [R1+0x1cb0], R32 ;  /* 0x001cb02001007387 */ /* 0x000fe40000100a00 */
[----:B------:R-:W-:Y:S02]  /*70440*/  IMAD.MOV.U32 R24, RZ, RZ, R52 ;  /* 0x000000ffff187224 */ /* 0x000fe400078e0034 */
[----:B------:R-:W-:Y:S01]  /*70450*/  IMAD.MOV.U32 R25, RZ, RZ, R49 ;  /* 0x000000ffff197224 */ /* 0x000fe200078e0031 */
[----:B------:R1:W-:Y:S01]  /*70460*/  STL.64 [R1+0x1ca8], R14 ;  /* 0x001ca80e01007387 */ /* 0x0003e20000100a00 */
[----:B------:R-:W-:Y:S02]  /*70470*/  IMAD.MOV.U32 R22, RZ, RZ, R56 ;  /* 0x000000ffff167224 */ /* 0x000fe400078e0038 */
[----:B------:R-:W-:-:S02]  /*70480*/  IMAD.MOV.U32 R23, RZ, RZ, R53 ;  /* 0x000000ffff177224 */ /* 0x000fc400078e0035 */
[----:B------:R-:W-:Y:S02]  /*70490*/  STL.64 [R1+0x1ca0], R30 ;  /* 0x001ca01e01007387 */ /* 0x000fe40000100a00 */
[----:B------:R-:W-:Y:S02]  /*704a0*/  IMAD.MOV.U32 R18, RZ, RZ, R60 ;  /* 0x000000ffff127224 */ /* 0x000fe400078e003c */
[----:B------:R-:W-:Y:S01]  /*704b0*/  IMAD.MOV.U32 R19, RZ, RZ, R57 ;  /* 0x000000ffff137224 */ /* 0x000fe200078e0039 */
[----:B------:R-:W-:Y:S01]  /*704c0*/  STL.64 [R1+0x1c98], R28 ;  /* 0x001c981c01007387 */ /* 0x000fe20000100a00 */
[----:B------:R-:W-:Y:S02]  /*704d0*/  IMAD.MOV.U32 R8, RZ, RZ, R64 ;  /* 0x000000ffff087224 */ /* 0x000fe400078e0040 */
[----:B------:R-:W-:Y:S02]  /*704e0*/  IMAD.MOV.U32 R9, RZ, RZ, R61 ;  /* 0x000000ffff097224 */ /* 0x000fe400078e003d */
[----:B------:R-:W-:Y:S02]  /*704f0*/  STL.64 [R1+0x1c90], R26 ;  /* 0x001c901a01007387 */ /* 0x000fe40000100a00 */
[----:B------:R-:W-:Y:S01]  /*70500*/  IMAD.MOV.U32 R234, RZ, RZ, R236 ;  /* 0x000000ffffea7224 */ /* 0x000fe200078e00ec */
[----:B------:R-:W-:Y:S01]  /*70510*/  MOV R235, R65 ;  /* 0x0000004100eb7202 */ /* 0x000fe20000000f00 */
[----:B------:R-:W-:Y:S01]  /*70520*/  STL.64 [R1+0x1c88], R24 ;  /* 0x001c881801007387 */ /* 0x000fe20000100a00 */
[----:B------:R-:W-:-:S02]  /*70530*/  IMAD.MOV.U32 R232, RZ, RZ, R238 ;  /* 0x000000ffffe87224 */ /* 0x000fc400078e00ee */
[----:B------:R-:W-:Y:S02]  /*70540*/  IMAD.MOV.U32 R233, RZ, RZ, R237 ;  /* 0x000000ffffe97224 */ /* 0x000fe400078e00ed */
[----:B------:R-:W-:Y:S02]  /*70550*/  STL.64 [R1+0x1c80], R22 ;  /* 0x001c801601007387 */ /* 0x000fe40000100a00 */
[----:B------:R-:W-:Y:S02]  /*70560*/  IMAD.MOV.U32 R66, RZ, RZ, R252 ;  /* 0x000000ffff427224 */ /* 0x000fe400078e00fc */
[----:B------:R-:W-:Y:S01]  /*70570*/  IMAD.MOV.U32 R67, RZ, RZ, R239 ;  /* 0x000000ffff437224 */ /* 0x000fe200078e00ef */
[----:B------:R1:W-:Y:S01]  /*70580*/  STL.64 [R1+0x1c78], R18 ;  /* 0x001c781201007387 */ /* 0x0003e20000100a00 */
[----:B------:R2:W-:Y:S02]  /*70590*/  STL.64 [R1+0x1c70], R8 ;  /* 0x001c700801007387 */ /* 0x0005e40000100a00 */
[----:B------:R-:W-:Y:S02]  /*705a0*/  STL.64 [R1+0x1c68], R234 ;  /* 0x001c68ea01007387 */ /* 0x000fe40000100a00 */
[----:B------:R-:W-:Y:S01]  /*705b0*/  STL.64 [R1+0x1c60], R232 ;  /* 0x001c60e801007387 */ /* 0x000fe20000100a00 */
[----:B------:R-:W-:Y:S04]  /*705c0*/  STL.64 [R1+0x1c58], R66 ;  /* 0x001c584201007387 */ /* 0x000fe80000100a00 */
[----:B------:R2:W-:Y:S01]  /*705d0*/  LDGSTS.E [R3+0x10800], [R176.64], P1 ;  /* 0x10800000b0037fae */ /* 0x0005e20008921844 */
[----:B------:R4:W-:Y:S02]  /*705e0*/  LDGSTS.E [R3+0x11000], [R190.64], P1 ;  /* 0x11000000be037fae */ /* 0x0009e40008921844 */
[----:B------:R2:W-:Y:S02]  /*705f0*/  LDGSTS.E [R3+0x11800], [R122.64], P1 ;  /* 0x118000007a037fae */ /* 0x0005e40008921844 */
[----:B------:R2:W-:Y:S01]  /*70600*/  LDGSTS.E [R3+0x12000], [R188.64], P1 ;  /* 0x12000000bc037fae */ /* 0x0005e20008921844 */
[----:B------:R2:W-:Y:S01]  /*70610*/  LDGSTS.E [R3+0x12800], [R178.64], P1 ;  /* 0x12800000b2037fae */ /* 0x0005e20008921844 */
[----:B------:R2:W-:Y:S02]  /*70620*/  LDGSTS.E [R3+0x13000], [R120.64], P1 ;  /* 0x1300000078037fae */ /* 0x0005e40008921844 */
[----:B------:R2:W-:Y:S01]  /*70630*/  LDGSTS.E [R3+0x13800], [R114.64], P1 ;  /* 0x1380000072037fae */ /* 0x0005e20008921844 */
[----:B-1----:R-:W-:Y:S01]  /*70640*/  LOP3.LUT R4, R5, 0x3f, RZ, 0xc0, !PT ;  /* 0x0000003f05047812 */ /* 0x002fe200078ec0ff */
[----:B------:R1:W-:Y:S01]  /*70650*/  LDGSTS.E [R3+0x14000], [R186.64], P1 ;  /* 0x14000000ba037fae */ /* 0x0003e20008921844 */
[----:B------:R-:W-:Y:S01]  /*70660*/  SHF.R.S32.HI R5, RZ, 0x6, R5 ;  /* 0x00000006ff057819 */ /* 0x000fe20000011405 */
[----:B------:R1:W-:Y:S02]  /*70670*/  LDGSTS.E [R3+0x14800], [R118.64], P1 ;  /* 0x1480000076037fae */ /* 0x0003e40008921844 */
[----:B------:R1:W-:Y:S01]  /*70680*/  LDGSTS.E [R3+0x15000], [R10.64], P1 ;  /* 0x150000000a037fae */ /* 0x0003e20008921844 */
[----:B------:R1:W-:Y:S01]  /*70690*/  LDGSTS.E [R3+0x15800], [R184.64], P1 ;  /* 0x15800000b8037fae */ /* 0x0003e20008921844 */
[----:B------:R1:W-:Y:S01]  /*706a0*/  LDGSTS.E [R3+0x16000], [R12.64], P1 ;  /* 0x160000000c037fae */ /* 0x0003e20008921844 */
[----:B------:R-:W-:Y:S01]  /*706b0*/  SGXT R5, R5, 0x1 ;  /* 0x000000010505781a */ /* 0x000fe20000000200 */
[----:B------:R-:W-:Y:S01]  /*706c0*/  IMAD.SHL.U32 R4, R4, 0x4, RZ ;  /* 0x0000000404047824 */ /* 0x000fe200078e00ff */
[----:B------:R1:W-:Y:S01]  /*706d0*/  LDGSTS.E [R3+0x16800], [R180.64], P1 ;  /* 0x16800000b4037fae */ /* 0x0003e20008921844 */
[----:B------:R1:W-:Y:S02]  /*706e0*/  LDGSTS.E [R3+0x17000], [R116.64], P1 ;  /* 0x1700000074037fae */ /* 0x0003e40008921844 */
[----:B------:R1:W-:Y:S02]  /*706f0*/  LDGSTS.E [R3+0x17800], [R182.64], P1 ;  /* 0x17800000b6037fae */ /* 0x0003e40008921844 */
[----:B------:R1:W-:Y:S01]  /*70700*/  LDGSTS.E [R3+0x18000], [R34.64], P1 ;  /* 0x1800000022037fae */ /* 0x0003e20008921844 */
[----:B------:R-:W-:Y:S01]  /*70710*/  LOP3.LUT R4, R4, 0x110, R5, 0x78, !PT ;  /* 0x0000011004047812 */ /* 0x000fe200078e7805 */
[----:B------:R1:W-:Y:S01]  /*70720*/  LDGSTS.E [R3+0x18800], [R32.64], P1 ;  /* 0x1880000020037fae */ /* 0x0003e20008921844 */
[----:B------:R1:W-:Y:S02]  /*70730*/  LDGSTS.E [R3+0x19000], [R14.64], P1 ;  /* 0x190000000e037fae */ /* 0x0003e40008921844 */
[----:B------:R1:W-:Y:S02]  /*70740*/  LDGSTS.E [R3+0x19800], [R30.64], P1 ;  /* 0x198000001e037fae */ /* 0x0003e40008921844 */
[----:B------:R1:W-:Y:S01]  /*70750*/  LDGSTS.E [R3+0x1a000], [R28.64], P1 ;  /* 0x1a0000001c037fae */ /* 0x0003e20008921844 */
        /* <DEDUP_REMOVED lines=8> */
[----:B--2---:R-:W-:-:S04]  /*707e0*/  LOP3.LUT R63, R63, R62, RZ, 0x3c, !PT ;  /* 0x0000003e3f3f7212 */ /* 0x004fc800078e3cff */
[----:B------:R-:W-:-:S04]  /*707f0*/  LOP3.LUT R62, R63, R62, RZ, 0x3c, !PT ;  /* 0x0000003e3f3e7212 */ /* 0x000fc800078e3cff */
[----:B------:R-:W-:-:S05]  /*70800*/  LOP3.LUT R63, R63, R62, RZ, 0x3c, !PT ;  /* 0x0000003e3f3f7212 */ /* 0x000fca00078e3cff */
[----:B------:R-:W-:Y:S01]  /*70810*/  STL.64 [R1+0x1c50], R62 ;  /* 0x001c503e01007387 */ /* 0x000fe20000100a00 */
[----:B------:R-:W2:Y:S03]  /*70820*/  LDL.LU.64 R176, [R1+0x28d0] ;  /* 0x0028d00001b07983 */ /* 0x000ea60000300a00 */
[----:B------:R1:W-:Y:S01]  /*70830*/  LDGSTS.E [R3+0x1e800], [R62.64], P1 ;  /* 0x1e8000003e037fae */ /* 0x0003e20008921844 */
[----:B---3--:R-:W-:Y:S02]  /*70840*/  IMAD.MOV.U32 R21, RZ, RZ, R20 ;  /* 0x000000ffff157224 */ /* 0x008fe400078e0014 */
[----:B------:R-:W-:Y:S01]  /*70850*/  IMAD.MOV.U32 R20, RZ, RZ, R59 ;  /* 0x000000ffff147224 */ /* 0x000fe200078e003b */
[----:B------:R3:W-:Y:S01]  /*70860*/  STL.64 [R1+0x1c48], R16 ;  /* 0x001c481001007387 */ /* 0x0007e20000100a00 */
[----:B----4-:R-:W4:Y:S03]  /*70870*/  LDL.LU.64 R190, [R1+0x28c8] ;  /* 0x0028c80001be7983 */ /* 0x010f260000300a00 */
[----:B------:R3:W-:Y:S04]  /*70880*/  LDGSTS.E [R3+0x1f000], [R16.64], P1 ;  /* 0x1f00000010037fae */ /* 0x0007e80008921844 */
[----:B------:R3:W-:Y:S01]  /*70890*/  STL.64 [R1+0x1c40], R20 ;  /* 0x001c401401007387 */ /* 0x0007e20000100a00 */
[----:B------:R-:W2:Y:S02]  /*708a0*/  LDL.LU.64 R122, [R1+0x28c0] ;  /* 0x0028c000017a7983 */ /* 0x000ea40000300a00 */
[----:B------:R-:W2:Y:S02]  /*708b0*/  LDL.LU.64 R188, [R1+0x28b8] ;  /* 0x0028b80001bc7983 */ /* 0x000ea40000300a00 */
[----:B------:R-:W2:Y:S01]  /*708c0*/  LDL.LU.64 R178, [R1+0x28b0] ;  /* 0x0028b00001b27983 */ /* 0x000ea20000300a00 */
[----:B------:R-:W2:Y:S01]  /*708d0*/  LDL.LU.64 R120, [R1+0x28a8] ;  /* 0x0028a80001787983 */ /* 0x000ea20000300a00 */
[----:B------:R-:W2:Y:S02]  /*708e0*/  LDL.LU.64 R114, [R1+0x28a0] ;  /* 0x0028a00001727983 */ /* 0x000ea40000300a00 */
[----:B-1----:R-:W2:Y:S02]  /*708f0*/  LDL.LU.64 R186, [R1+0x2898] ;  /* 0x0028980001ba7983 */ /* 0x002ea40000300a00 */
[----:B------:R-:W2:Y:S01]  /*70900*/  LDL.LU.64 R118, [R1+0x2890] ;  /* 0x0028900001767983 */ /* 0x000ea20000300a00 */
[----:B------:R-:W2:Y:S01]  /*70910*/  LDL.LU R10, [R1+0x2430] ;  /* 0x00243000010a7983 */ /* 0x000ea20000300800 */
[----:B------:R-:W4:Y:S02]  /*70920*/  LDL.LU.64 R184, [R1+0x2888] ;  /* 0x0028880001b87983 */ /* 0x000f240000300a00 */
[----:B------:R-:W4:Y:S02]  /*70930*/  LDL.LU R13, [R1+0x242c] ;  /* 0x00242c00010d7983 */ /* 0x000f240000300800 */
[----:B------:R-:W4:Y:S01]  /*70940*/  LDL.LU.64 R180, [R1+0x2880] ;  /* 0x0028800001b47983 */ /* 0x000f220000300a00 */
[----:B------:R-:W4:Y:S01]  /*70950*/  LDL.LU.64 R116, [R1+0x2878] ;  /* 0x0028780001747983 */ /* 0x000f220000300a00 */
[----:B------:R-:W4:Y:S02]  /*70960*/  LDL.LU.64 R182, [R1+0x2870] ;  /* 0x0028700001b67983 */ /* 0x000f240000300a00 */
[----:B------:R-:W4:Y:S02]  /*70970*/  LDL.LU R5, [R1+0x2428] ;  /* 0x0024280001057983 */ /* 0x000f240000300800 */
[----:B------:R-:W4:Y:S01]  /*70980*/  LDL.LU R15, [R1+0x2424] ;  /* 0x00242400010f7983 */ /* 0x000f220000300800 */
[----:B------:R-:W4:Y:S01]  /*70990*/  LDL.LU R11, [R1+0x2420] ;  /* 0x00242000010b7983 */ /* 0x000f220000300800 */
[----:B------:R-:W4:Y:S02]  /*709a0*/  LDL.LU R12, [R1+0x241c] ;  /* 0x00241c00010c7983 */ /* 0x000f240000300800 */
[----:B------:R-:W4:Y:S02]  /*709b0*/  LDL.LU R14, [R1+0x2418] ;  /* 0x00241800010e7983 */ /* 0x000f240000300800 */
[----:B------:R-:W4:Y:S01]  /*709c0*/  LDL.LU R18, [R1+0x2414] ;  /* 0x0024140001127983 */ /* 0x000f220000300800 */
[----:B------:R-:W4:Y:S01]  /*709d0*/  LDL.LU R9, [R1+0x2410] ;  /* 0x0024100001097983 */ /* 0x000f220000300800 */
[----:B---3--:R-:W3:Y:S01]  /*709e0*/  LDL.LU R17, [R1+0x240c] ;  /* 0x00240c0001117983 */ /* 0x008ee20000300800 */
[----:B------:R-:W-:-:S02]  /*709f0*/  LOP3.LUT R4, R4, 0x20, RZ, 0x3c, !PT ;  /* 0x0000002004047812 */ /* 0x000fc400078e3cff */
[----:B------:R1:W-:Y:S03]  /*70a00*/  LDGSTS.E [R3+0x1f800], [R20.64], P1 ;  /* 0x1f80000014037fae */ /* 0x0003e60008921844 */
[----:B------:R-:W-:-:S05]  /*70a10*/  IMAD R4, R175, 0x20000, R4 ;  /* 0x00020000af047824 */ /* 0x000fca00078e0204 */
[----:B------:R1:W-:Y:S04]  /*70a20*/  LDGSTS.E [R4+0x200], [R6.64], P1 ;  /* 0x0020000006047fae */ /* 0x0003e80008921844 */
[----:B-1----:R-:W3:Y:S01]  /*70a30*/  LDL.LU R20, [R1+0x2408] ;  /* 0x0024080001147983 */ /* 0x002ee20000300800 */
[----:B------:R-:W3:Y:S02]  /*70a40*/  LDL.LU R16, [R1+0x2404] ;  /* 0x0024040001107983 */ /* 0x000ee40000300800 */
[----:B------:R-:W-:Y:S01]  /*70a50*/  IMAD.MOV.U32 R6, RZ, RZ, R58 ;  /* 0x000000ffff067224 */ /* 0x000fe200078e003a */
[----:B--2---:R-:W-:Y:S01]  /*70a60*/  IADD3 R10, P0, R10, R55, RZ ;  /* 0x000000370a0a7210 */ /* 0x004fe20007f1e0ff */
[----:B----4-:R-:W-:-:S04]  /*70a70*/  IMAD.X R13, R13, 0x1, R2, P2 ;  /* 0x000000010d0d7824 */ /* 0x010fc800010e0602 */
[----:B------:R-:W-:Y:S04]  /*70a80*/  STL [R1+0x2430], R10 ;  /* 0x0024300a01007387 */ /* 0x000fe80000100800 */
[----:B------:R1:W-:Y:S01]  /*70a90*/  STL [R1+0x242c], R13 ;  /* 0x00242c0d01007387 */ /* 0x0003e20000100800 */
[----:B------:R-:W-:Y:S01]  /*70aa0*/  MOV R7, R13 ;  /* 0x0000000d00077202 */ /* 0x000fe20000000f00 */
[----:B------:R-:W2:Y:S01]  /*70ab0*/  LDL.LU R3, [R1+0x23fc] ;  /* 0x0023fc0001037983 */ /* 0x000ea20000300800 */
[-C--:B------:R-:W-:Y:S01]  /*70ac0*/  IADD3 R5, P2, R5, R55.reuse, RZ ;  /* 0x0000003705057210 */ /* 0x080fe20007f5e0ff */
[--C-:B------:R-:W-:Y:S01]  /*70ad0*/  IMAD.X R15, R15, 0x1, R2.reuse, P0 ;  /* 0x000000010f0f7824 */ /* 0x100fe200000e0602 */
[----:B------:R-:W4:Y:S04]  /*70ae0*/  LDL.LU R8, [R1+0x2400] ;  /* 0x0024000001087983 */ /* 0x000f280000300800 */
[----:B------:R3:W-:Y:S01]  /*70af0*/  LDGSTS.E [R4+0xa00], [R6.64], P1 ;  /* 0x00a0000006047fae */ /* 0x0007e20008921844 */
[----:B------:R-:W-:Y:S01]  /*70b00*/  IADD3 R11, P0, R11, R55, RZ ;  /* 0x000000370b0b7210 */ /* 0x000fe20007f1e0ff */
[----:B------:R-:W-:-:S02]  /*70b10*/  IMAD.X R12, R12, 0x1, R2, P2 ;  /* 0x000000010c0c7824 */ /* 0x000fc400010e0602 */
[----:B-1----:R-:W4:Y:S01]  /*70b20*/  LDL.LU R13, [R1+0x23f8] ;  /* 0x0023f800010d7983 */ /* 0x002f220000300800 */
[----:B------:R-:W-:Y:S02]  /*70b30*/  STL [R1+0x2428], R5 ;  /* 0x0024280501007387 */ /* 0x000fe40000100800 */
[----:B------:R1:W-:Y:S01]  /*70b40*/  STL [R1+0x2424], R15 ;  /* 0x0024240f01007387 */ /* 0x0003e20000100800 */
[----:B------:R-:W-:Y:S01]  /*70b50*/  IADD3 R14, P2, R14, R55, RZ ;  /* 0x000000370e0e7210 */ /* 0x000fe20007f5e0ff */
[----:B---3--:R-:W-:Y:S02]  /*70b60*/  IMAD.MOV.U32 R6, RZ, RZ, R10 ;  /* 0x000000ffff067224 */ /* 0x008fe400078e000a */
[----:B------:R-:W-:Y:S02]  /*70b70*/  IMAD.MOV.U32 R7, RZ, RZ, R15 ;  /* 0x000000ffff077224 */ /* 0x000fe400078e000f */
[----:B-1----:R-:W3:Y:S01]  /*70b80*/  LDL.LU R15, [R1+0x23f4] ;  /* 0x0023f400010f7983 */ /* 0x002ee20000300800 */
[----:B------:R-:W-:Y:S03]  /*70b90*/  STL [R1+0x2420], R11 ;  /* 0x0024200b01007387 */ /* 0x000fe60000100800 */
[----:B------:R1:W-:Y:S01]  /*70ba0*/  LDGSTS.E [R4+0x1200], [R6.64], P1 ;  /* 0x0120000006047fae */ /* 0x0003e20008921844 */
[----:B------:R1:W-:Y:S02]  /*70bb0*/  STL [R1+0x241c], R12 ;  /* 0x00241c0c01007387 */ /* 0x0003e40000100800 */
[----:B------:R-:W-:-:S02]  /*70bc0*/  IMAD.X R18, R18, 0x1, R2, P0 ;  /* 0x0000000112127824 */ /* 0x000fc400000e0602 */
[----:B------:R-:W3:Y:S01]  /*70bd0*/  LDL.LU R19, [R1+0x23ec] ;  /* 0x0023ec0001137983 */ /* 0x000ee20000300800 */
[----:B------:R-:W3:Y:S01]  /*70be0*/  LDL.LU R10, [R1+0x23f0] ;  /* 0x0023f000010a7983 */ /* 0x000ee20000300800 */
[----:B------:R-:W-:Y:S01]  /*70bf0*/  IADD3 R9, P0, R9, R55, RZ ;  /* 0x0000003709097210 */ /* 0x000fe20007f1e0ff */
[----:B------:R-:W-:Y:S02]  /*70c00*/  IMAD.X R17, R17, 0x1, R2, P2 ;  /* 0x0000000111117824 */ /* 0x000fe400010e0602 */
[----:B-1----:R-:W-:Y:S02]  /*70c10*/  IMAD.MOV.U32 R6, RZ, RZ, R5 ;  /* 0x000000ffff067224 */ /* 0x002fe400078e0005 */
[----:B------:R-:W-:Y:S02]  /*70c20*/  IMAD.MOV.U32 R7, RZ, RZ, R12 ;  /* 0x000000ffff077224 */ /* 0x000fe400078e000c */
[----:B------:R-:W3:Y:S01]  /*70c30*/  LDL.LU R12, [R1+0x23e4] ;  /* 0x0023e400010c7983 */ /* 0x000ee20000300800 */
[----:B------:R-:W-:Y:S02]  /*70c40*/  STL [R1+0x2418], R14 ;  /* 0x0024180e01007387 */ /* 0x000fe40000100800 */
[----:B------:R1:W-:Y:S01]  /*70c50*/  STL [R1+0x2414], R18 ;  /* 0x0024141201007387 */ /* 0x0003e20000100800 */
[----:B------:R1:W-:Y:S01]  /*70c60*/  LDGSTS.E [R4+0x1a00], [R6.64], P1 ;  /* 0x01a0000006047fae */ /* 0x0003e20008921844 */
[----:B------:R-:W3:Y:S02]  /*70c70*/  LDL.LU R5, [R1+0x23e8] ;  /* 0x0023e80001057983 */ /* 0x000ee40000300800 */
[----:B-1----:R-:W-:-:S02]  /*70c80*/  IMAD.MOV.U32 R7, RZ, RZ, R18 ;  /* 0x000000ffff077224 */ /* 0x002fc400078e0012 */
[----:B------:R-:W3:Y:S01]  /*70c90*/  LDL.LU R18, [R1+0x23dc] ;  /* 0x0023dc0001127983 */ /* 0x000ee20000300800 */
[----:B------:R-:W-:Y:S02]  /*70ca0*/  STL [R1+0x2410], R9 ;  /* 0x0024100901007387 */ /* 0x000fe40000100800 */
[----:B------:R-:W-:Y:S02]  /*70cb0*/  IMAD.MOV.U32 R6, RZ, RZ, R11 ;  /* 0x000000ffff067224 */ /* 0x000fe400078e000b */
[----:B------:R1:W-:Y:S01]  /*70cc0*/  STL [R1+0x240c], R17 ;  /* 0x00240c1101007387 */ /* 0x0003e20000100800 */
[----:B------:R-:W3:Y:S04]  /*70cd0*/  LDL.LU R11, [R1+0x23e0] ;  /* 0x0023e000010b7983 */ /* 0x000ee80000300800 */
[----:B------:R1:W-:Y:S01]  /*70ce0*/  LDGSTS.E [R4+0x2200], [R6.64], P1 ;  /* 0x0220000006047fae */ /* 0x0003e20008921844 */
[----:B------:R-:W-:Y:S01]  /*70cf0*/  IMAD.X R16, R16, 0x1, R2, P0 ;  /* 0x0000000110107824 */ /* 0x000fe200000e0602 */
[----:B------:R-:W-:Y:S01]  /*70d00*/  IADD3 R20, P2, R20, R55, RZ ;  /* 0x0000003714147210 */ /* 0x000fe20007f5e0ff */
[----:B-1----:R-:W-:Y:S01]  /*70d10*/  IMAD.MOV.U32 R6, RZ, RZ, R14 ;  /* 0x000000ffff067224 */ /* 0x002fe200078e000e */
[----:B------:R-:W-:Y:S01]  /*70d20*/  MOV R7, R17 ;  /* 0x0000001100077202 */ /* 0x000fe20000000f00 */
[----:B------:R-:W3:Y:S02]  /*70d30*/  LDL.LU R14, [R1+0x23d8] ;  /* 0x0023d800010e7983 */ /* 0x000ee40000300800 */
[----:B------:R-:W-:Y:S02]  /*70d40*/  STL [R1+0x2408], R20 ;  /* 0x0024081401007387 */ /* 0x000fe40000100800 */
[----:B------:R1:W-:Y:S01]  /*70d50*/  LDGSTS.E [R4+0x2a00], [R6.64], P1 ;  /* 0x02a0000006047fae */ /* 0x0003e20008921844 */
[----:B------:R1:W-:Y:S02]  /*70d60*/  STL [R1+0x2404], R16 ;  /* 0x0024041001007387 */ /* 0x0003e40000100800 */
[----:B------:R-:W3:Y:S02]  /*70d70*/  LDL.LU R17, [R1+0x23d4] ;  /* 0x0023d40001117983 */ /* 0x000ee40000300800 */
[----:B-1----:R-:W-:-:S02]  /*70d80*/  IMAD.MOV.U32 R6, RZ, RZ, R9 ;  /* 0x000000ffff067224 */ /* 0x002fc400078e0009 */
[----:B------:R-:W-:-:S05]  /*70d90*/  IMAD.MOV.U32 R7, RZ, RZ, R16 ;  /* 0x000000ffff077224 */ /* 0x000fca00078e0010 */
[----:B------:R1:W-:Y:S02]  /*70da0*/  LDGSTS.E [R4+0x3200], [R6.64], P1 ;  /* 0x0320000006047fae */ /* 0x0003e40008921844 */
[----:B-1----:R-:W-:Y:S02]  /*70db0*/  IMAD.MOV.U32 R6, RZ, RZ, R20 ;  /* 0x000000ffff067224 */ /* 0x002fe400078e0014 */
[----:B--2---:R-:W-:Y:S01]  /*70dc0*/  IMAD.X R3, R3, 0x1, R2, P2 ;  /* 0x0000000103037824 */ /* 0x004fe200010e0602 */
[----:B----4-:R-:W-:-:S03]  /*70dd0*/  IADD3 R8, P0, R8, R55, RZ ;  /* 0x0000003708087210 */ /* 0x010fc60007f1e0ff */
[----:B------:R-:W-:Y:S02]  /*70de0*/  IMAD.MOV.U32 R7, RZ, RZ, R3 ;  /* 0x000000ffff077224 */ /* 0x000fe400078e0003 */
[----:B------:R-:W-:Y:S01]  /*70df0*/  STL [R1+0x2400], R8 ;  /* 0x0024000801007387 */ /* 0x000fe20000100800 */
[----:B------:R1:W-:Y:S01]  /*70e00*/  STL [R1+0x23fc], R3 ;  /* 0x0023fc0301007387 */ /* 0x0003e20000100800 */
[----:B------:R-:W-:Y:S01]  /*70e10*/  IADD3 R13, P2, R13, R55, RZ ;  /* 0x000000370d0d7210 */ /* 0x000fe20007f5e0ff */
[----:B------:R-:W2:Y:S01]  /*70e20*/  LDL.LU R16, [R1+0x23cc] ;  /* 0x0023cc0001107983 */ /* 0x000ea20000300800 */
[----:B------:R-:W4:Y:S04]  /*70e30*/  LDL.LU R9, [R1+0x23d0] ;  /* 0x0023d00001097983 */ /* 0x000f280000300800 */
[----:B------:R3:W-:Y:S04]  /*70e40*/  LDGSTS.E [R4+0x3a00], [R6.64], P1 ;  /* 0x03a0000006047fae */ /* 0x0007e80008921844 */
[----:B-1----:R-:W4:Y:S01]  /*70e50*/  LDL.LU R3, [R1+0x23c8] ;  /* 0x0023c80001037983 */ /* 0x002f220000300800 */
[----:B---3--:R-:W-:-:S03]  /*70e60*/  IMAD.X R15, R15, 0x1, R2, P0 ;  /* 0x000000010f0f7824 */ /* 0x008fc600000e0602 */
[----:B------:R-:W-:Y:S01]  /*70e70*/  STL [R1+0x23f8], R13 ;  /* 0x0023f80d01007387 */ /* 0x000fe20000100800 */
[----:B------:R-:W-:Y:S02]  /*70e80*/  IMAD.MOV.U32 R6, RZ, RZ, R8 ;  /* 0x000000ffff067224 */ /* 0x000fe400078e0008 */
[----:B------:R-:W-:Y:S01]  /*70e90*/  IMAD.MOV.U32 R7, RZ, RZ, R15 ;  /* 0x000000ffff077224 */ /* 0x000fe200078e000f */
[----:B------:R-:W-:Y:S01]  /*70ea0*/  IADD3 R10, P0, R10, R55, RZ ;  /* 0x000000370a0a7210 */ /* 0x000fe20007f1e0ff */
[--C-:B------:R-:W-:Y:S01]  /*70eb0*/  IMAD.X R19, R19, 0x1, R2.reuse, P2 ;  /* 0x0000000113137824 */ /* 0x100fe200010e0602 */
[----:B------:R1:W-:Y:S04]  /*70ec0*/  STL [R1+0x23f4], R15 ;  /* 0x0023f40f01007387 */ /* 0x0003e80000100800 */
[----:B------:R3:W-:Y:S01]  /*70ed0*/  LDGSTS.E [R4+0x4200], [R6.64], P1 ;  /* 0x0420000006047fae */ /* 0x0007e20008921844 */
[----:B------:R-:W-:-:S03]  /*70ee0*/  IMAD.X R12, R12, 0x1, R2, P0 ;  /* 0x000000010c0c7824 */ /* 0x000fc600000e0602 */
[----:B-1----:R-:W4:Y:S01]  /*70ef0*/  LDL.LU R15, [R1+0x23c4] ;  /* 0x0023c400010f7983 */ /* 0x002f220000300800 */
[----:B------:R-:W-:Y:S01]  /*70f00*/  STL [R1+0x23f0], R10 ;  /* 0x0023f00a01007387 */ /* 0x000fe20000100800 */
[----:B------:R-:W-:Y:S01]  /*70f10*/  IADD3 R5, P2, R5, R55, RZ ;  /* 0x0000003705057210 */ /* 0x000fe20007f5e0ff */
[----:B---3--:R-:W-:Y:S01]  /*70f20*/  IMAD.MOV.U32 R6, RZ, RZ, R13 ;  /* 0x000000ffff067224 */ /* 0x008fe200078e000d */
[----:B------:R-:W-:Y:S01]  /*70f30*/  MOV R7, R19 ;  /* 0x0000001300077202 */ /* 0x000fe20000000f00 */
[----:B------:R1:W-:Y:S01]  /*70f40*/  STL [R1+0x23ec], R19 ;  /* 0x0023ec1301007387 */ /* 0x0003e20000100800 */
[----:B------:R-:W3:Y:S02]  /*70f50*/  LDL.LU R8, [R1+0x23c0] ;  /* 0x0023c00001087983 */ /* 0x000ee40000300800 */
[----:B------:R-:W3:Y:S02]  /*70f60*/  LDL.LU R13, [R1+0x23bc] ;  /* 0x0023bc00010d7983 */ /* 0x000ee40000300800 */
[----:B------:R-:W-:Y:S01]  /*70f70*/  STL [R1+0x23e8], R5 ;  /* 0x0023e80501007387 */ /* 0x000fe20000100800 */
[----:B------:R1:W-:Y:S04]  /*70f80*/  STL [R1+0x23e4], R12 ;  /* 0x0023e40c01007387 */ /* 0x0003e80000100800 */
[----:B------:R1:W-:Y:S01]  /*70f90*/  LDGSTS.E [R4+0x4a00], [R6.64], P1 ;  /* 0x04a0000006047fae */ /* 0x0003e20008921844 */
[----:B------:R-:W-:-:S03]  /*70fa0*/  IMAD.X R18, R18, 0x1, R2, P2 ;  /* 0x0000000112127824 */ /* 0x000fc600010e0602 */
[----:B-1----:R-:W3:Y:S01]  /*70fb0*/  LDL.LU R19, [R1+0x23b4] ;  /* 0x0023b40001137983 */ /* 0x002ee20000300800 */
[-C--:B------:R-:W-:Y:S01]  /*70fc0*/  IADD3 R11, P0, R11, R55.reuse, RZ ;  /* 0x000000370b0b7210 */ /* 0x080fe20007f1e0ff */
[----:B------:R-:W-:Y:S02]  /*70fd0*/  IMAD.MOV.U32 R7, RZ, RZ, R12 ;  /* 0x000000ffff077224 */ /* 0x000fe400078e000c */
[----:B------:R-:W3:Y:S02]  /*70fe0*/  LDL.LU R12, [R1+0x23b8] ;  /* 0x0023b800010c7983 */ /* 0x000ee40000300800 */
[----:B------:R-:W-:Y:S02]  /*70ff0*/  STL [R1+0x23e0], R11 ;  /* 0x0023e00b01007387 */ /* 0x000fe40000100800 */
[----:B------:R1:W-:Y:S02]  /*71000*/  STL [R1+0x23dc], R18 ;  /* 0x0023dc1201007387 */ /* 0x0003e40000100800 */
[----:B------:R-:W-:Y:S01]  /*71010*/  IMAD.MOV.U32 R6, RZ, RZ, R10 ;  /* 0x000000ffff067224 */ /* 0x000fe200078e000a */
[----:B------:R-:W3:Y:S01]  /*71020*/  LDL.LU R20, [R1+0x23ac] ;  /* 0x0023ac0001147983 */ /* 0x000ee20000300800 */
[----:B------:R-:W3:Y:S03]  /*71030*/  LDL.LU R10, [R1+0x23b0] ;  /* 0x0023b000010a7983 */ /* 0x000ee60000300800 */
[----:B------:R1:W-:Y:S01]  /*71040*/  LDGSTS.E [R4+0x5200], [R6.64], P1 ;  /* 0x0520000006047fae */ /* 0x0003e20008921844 */
[----:B------:R-:W-:Y:S01]  /*71050*/  IADD3 R14, P2, R14, R55, RZ ;  /* 0x000000370e0e7210 */ /* 0x000fe20007f5e0ff */
[----:B------:R-:W-:-:S02]  /*71060*/  IMAD.X R17, R17, 0x1, R2, P0 ;  /* 0x0000000111117824 */ /* 0x000fc400000e0602 */
[----:B-1----:R-:W-:Y:S02]  /*71070*/  IMAD.MOV.U32 R6, RZ, RZ, R5 ;  /* 0x000000ffff067224 */ /* 0x002fe400078e0005 */
[----:B------:R-:W-:Y:S01]  /*71080*/  IMAD.MOV.U32 R7, RZ, RZ, R18 ;  /* 0x000000ffff077224 */ /* 0x000fe200078e0012 */
[----:B------:R-:W3:Y:S04]  /*71090*/  LDL.LU R5, [R1+0x23a4] ;  /* 0x0023a40001057983 */ /* 0x000ee80000300800 */
[----:B------:R1:W-:Y:S01]  /*710a0*/  LDGSTS.E [R4+0x5a00], [R6.64], P1 ;  /* 0x05a0000006047fae */ /* 0x0003e20008921844 */
[----:B------:R-:W-:Y:S02]  /*710b0*/  STL [R1+0x23d8], R14 ;  /* 0x0023d80e01007387 */ /* 0x000fe40000100800 */
[----:B------:R1:W-:Y:S02]  /*710c0*/  STL [R1+0x23d4], R17 ;  /* 0x0023d41101007387 */ /* 0x0003e40000100800 */
[----:B------:R-:W3:Y:S02]  /*710d0*/  LDL.LU R18, [R1+0x23a8] ;  /* 0x0023a80001127983 */ /* 0x000ee40000300800 */
[----:B-1----:R-:W-:-:S02]  /*710e0*/  IMAD.MOV.U32 R6, RZ, RZ, R11 ;  /* 0x000000ffff067224 */ /* 0x002fc400078e000b */
[----:B------:R-:W-:-:S05]  /*710f0*/  IMAD.MOV.U32 R7, RZ, RZ, R17 ;  /* 0x000000ffff077224 */ /* 0x000fca00078e0011 */
[----:B------:R1:W-:Y:S02]  /*71100*/  LDGSTS.E [R4+0x6200], [R6.64], P1 ;  /* 0x0620000006047fae */ /* 0x0003e40008921844 */
[----:B-1----:R-:W-:Y:S02]  /*71110*/  IMAD.MOV.U32 R6, RZ, RZ, R14 ;  /* 0x000000ffff067224 */ /* 0x002fe400078e000e */
[----:B--2---:R-:W-:Y:S01]  /*71120*/  IMAD.X R16, R16, 0x1, R2, P2 ;  /* 0x0000000110107824 */ /* 0x004fe200010e0602 */
[----:B----4-:R-:W-:-:S04]  /*71130*/  IADD3 R9, P0, R9, R55, RZ ;  /* 0x0000003709097210 */ /* 0x010fc80007f1e0ff */
[----:B------:R-:W-:Y:S01]  /*71140*/  MOV R7, R16 ;  /* 0x0000001000077202 */ /* 0x000fe20000000f00 */
[----:B------:R-:W-:Y:S01]  /*71150*/  STL [R1+0x23d0], R9 ;  /* 0x0023d00901007387 */ /* 0x000fe20000100800 */
[----:B------:R1:W-:Y:S01]  /*71160*/  STL [R1+0x23cc], R16 ;  /* 0x0023cc1001007387 */ /* 0x0003e20000100800 */
[----:B------:R-:W-:Y:S01]  /*71170*/  IADD3 R3, P2, R3, R55, RZ ;  /* 0x0000003703037210 */ /* 0x000fe20007f5e0ff */
[----:B------:R-:W2:Y:S01]  /*71180*/  LDL.LU R17, [R1+0x239c] ;  /* 0x00239c0001117983 */ /* 0x000ea20000300800 */
[----:B------:R-:W4:Y:S04]  /*71190*/  LDL.LU R11, [R1+0x23a0] ;  /* 0x0023a000010b7983 */ /* 0x000f280000300800 */
[----:B------:R1:W-:Y:S04]  /*711a0*/  LDGSTS.E [R4+0x6a00], [R6.64], P1 ;  /* 0x06a0000006047fae */ /* 0x0003e80008921844 */
[----:B-1----:R-:W4:Y:S01]  /*711b0*/  LDL.LU R16, [R1+0x2398] ;  /* 0x0023980001107983 */ /* 0x002f220000300800 */
[----:B------:R-:W-:Y:S02]  /*711c0*/  STL [R1+0x23c8], R3 ;  /* 0x0023c80301007387 */ /* 0x000fe40000100800 */
[----:B------:R-:W-:-:S02]  /*711d0*/  IMAD.MOV.U32 R6, RZ, RZ, R9 ;  /* 0x000000ffff067224 */ /* 0x000fc400078e0009 */
[----:B------:R-:W-:-:S04]  /*711e0*/  IMAD.X R15, R15, 0x1, R2, P0 ;  /* 0x000000010f0f7824 */ /* 0x000fc800000e0602 */
[----:B------:R-:W-:Y:S01]  /*711f0*/  IMAD.MOV.U32 R7, RZ, RZ, R15 ;  /* 0x000000ffff077224 */ /* 0x000fe200078e000f */
[-C--:B---3--:R-:W-:Y:S01]  /*71200*/  IADD3 R8, P0, R8, R55.reuse, RZ ;  /* 0x0000003708087210 */ /* 0x088fe20007f1e0ff */
[----:B------:R-:W-:Y:S01]  /*71210*/  IMAD.X R13, R13, 0x1, R2, P2 ;  /* 0x000000010d0d7824 */ /* 0x000fe200010e0602 */
[----:B------:R1:W-:Y:S01]  /*71220*/  STL [R1+0x23c4], R15 ;  /* 0x0023c40f01007387 */ /* 0x0003e20000100800 */
[----:B------:R-:W3:Y:S03]  /*71230*/  LDL.LU R14, [R1+0x2394] ;  /* 0x00239400010e7983 */ /* 0x000ee60000300800 */
[----:B------:R1:W-:Y:S01]  /*71240*/  LDGSTS.E [R4+0x7200], [R6.64], P1 ;  /* 0x0720000006047fae */ /* 0x0003e20008921844 */
[----:B------:R-:W-:-:S03]  /*71250*/  IADD3 R19, P2, R19, R55, RZ ;  /* 0x0000003713137210 */ /* 0x000fc60007f5e0ff */
[----:B-1----:R-:W3:Y:S01]  /*71260*/  LDL.LU R15, [R1+0x238c] ;  /* 0x00238c00010f7983 */ /* 0x002ee20000300800 */
[----:B------:R-:W-:Y:S02]  /*71270*/  STL [R1+0x23c0], R8 ;  /* 0x0023c00801007387 */ /* 0x000fe40000100800 */
[----:B------:R-:W-:Y:S02]  /*71280*/  STL [R1+0x23bc], R13 ;  /* 0x0023bc0d01007387 */ /* 0x000fe40000100800 */
[----:B------:R-:W3:Y:S02]  /*71290*/  LDL.LU R9, [R1+0x2390] ;  /* 0x0023900001097983 */ /* 0x000ee40000300800 */
[----:B------:R-:W-:Y:S02]  /*712a0*/  IMAD.MOV.U32 R6, RZ, RZ, R3 ;  /* 0x000000ffff067224 */ /* 0x000fe400078e0003 */
[----:B------:R-:W-:Y:S02]  /*712b0*/  IMAD.MOV.U32 R7, RZ, RZ, R13 ;  /* 0x000000ffff077224 */ /* 0x000fe400078e000d */
[--C-:B------:R-:W-:Y:S01]  /*712c0*/  IMAD.X R12, R12, 0x1, R2.reuse, P0 ;  /* 0x000000010c0c7824 */ /* 0x100fe200000e0602 */
[----:B------:R-:W3:Y:S01]  /*712d0*/  LDL.LU R3, [R1+0x2384] ;  /* 0x0023840001037983 */ /* 0x000ee20000300800 */
[----:B------:R-:W-:Y:S03]  /*712e0*/  STL [R1+0x23b4], R19 ;  /* 0x0023b41301007387 */ /* 0x000fe60000100800 */
[----:B------:R1:W-:Y:S01]  /*712f0*/  LDGSTS.E [R4+0x7a00], [R6.64], P1 ;  /* 0x07a0000006047fae */ /* 0x0003e20008921844 */
[----:B------:R-:W-:Y:S01]  /*71300*/  IMAD.X R20, R20, 0x1, R2, P2 ;  /* 0x0000000114147824 */ /* 0x000fe200010e0602 */
[----:B------:R-:W-:-:S02]  /*71310*/  IADD3 R10, P0, R10, R55, RZ ;  /* 0x000000370a0a7210 */ /* 0x000fc40007f1e0ff */
[----:B------:R1:W-:Y:S02]  /*71320*/  STL [R1+0x23b8], R12 ;  /* 0x0023b80c01007387 */ /* 0x0003e40000100800 */
[----:B-1----:R-:W-:Y:S02]  /*71330*/  IMAD.MOV.U32 R7, RZ, RZ, R12 ;  /* 0x000000ffff077224 */ /* 0x002fe400078e000c */
[----:B------:R-:W3:Y:S01]  /*71340*/  LDL.LU R12, [R1+0x2388] ;  /* 0x00238800010c7983 */ /* 0x000ee20000300800 */
[----:B------:R-:W-:Y:S02]  /*71350*/  STL [R1+0x23b0], R10 ;  /* 0x0023b00a01007387 */ /* 0x000fe40000100800 */
[----:B------:R1:W-:Y:S02]  /*71360*/  STL [R1+0x23ac], R20 ;  /* 0x0023ac1401007387 */ /* 0x0003e40000100800 */
[----:B------:R-:W-:Y:S01]  /*71370*/  IMAD.MOV.U32 R6, RZ, RZ, R8 ;  /* 0x000000ffff067224 */ /* 0x000fe200078e0008 */
[----:B------:R-:W3:Y:S01]  /*71380*/  LDL.LU R13, [R1+0x237c] ;  /* 0x00237c00010d7983 */ /* 0x000ee20000300800 */
[----:B------:R-:W3:Y:S01]  /*71390*/  LDL.LU R8, [R1+0x2380] ;  /* 0x0023800001087983 */ /* 0x000ee20000300800 */
[----:B------:R-:W-:-:S02]  /*713a0*/  IADD3 R5, P2, R5, R55, RZ ;  /* 0x0000003705057210 */ /* 0x000fc40007f5e0ff */
[----:B------:R1:W-:Y:S01]  /*713b0*/  LDGSTS.E [R4+0x8200], [R6.64], P1 ;  /* 0x0820000006047fae */ /* 0x0003e20008921844 */
[----:B------:R-:W-:Y:S02]  /*713c0*/  IMAD.X R18, R18, 0x1, R2, P0 ;  /* 0x0000000112127824 */ /* 0x000fe400000e0602 */
[----:B-1----:R-:W-:Y:S01]  /*713d0*/  IMAD.MOV.U32 R6, RZ, RZ, R19 ;  /* 0x000000ffff067224 */ /* 0x002fe200078e0013 */
[----:B------:R-:W-:Y:S02]  /*713e0*/  MOV R7, R20 ;  /* 0x0000001400077202 */ /* 0x000fe40000000f00 */
[----:B------:R-:W3:Y:S04]  /*713f0*/  LDL.LU R20, [R1+0x2374] ;  /* 0x0023740001147983 */ /* 0x000ee80000300800 */
[----:B------:R1:W-:Y:S01]  /*71400*/  LDGSTS.E [R4+0x8a00], [R6.64], P1 ;  /* 0x08a0000006047fae */ /* 0x0003e20008921844 */
[----:B------:R-:W-:Y:S02]  /*71410*/  STL [R1+0x23a4], R5 ;  /* 0x0023a40501007387 */ /* 0x000fe40000100800 */
[----:B------:R1:W-:Y:S02]  /*71420*/  STL [R1+0x23a8], R18 ;  /* 0x0023a81201007387 */ /* 0x0003e40000100800 */
[----:B-1----:R-:W-:-:S02]  /*71430*/  IMAD.MOV.U32 R6, RZ, RZ, R10 ;  /* 0x000000ffff067224 */ /* 0x002fc400078e000a */
[----:B------:R-:W-:Y:S01]  /*71440*/  IMAD.MOV.U32 R7, RZ, RZ, R18 ;  /* 0x000000ffff077224 */ /* 0x000fe200078e0012 */
[----:B------:R-:W3:Y:S04]  /*71450*/  LDL.LU R10, [R1+0x2378] ;  /* 0x00237800010a7983 */ /* 0x000ee80000300800 */
[----:B------:R1:W-:Y:S02]  /*71460*/  LDGSTS.E [R4+0x9200], [R6.64], P1 ;  /* 0x0920000006047fae */ /* 0x0003e40008921844 */
[----:B-1----:R-:W-:Y:S02]  /*71470*/  IMAD.MOV.U32 R6, RZ, RZ, R5 ;  /* 0x000000ffff067224 */ /* 0x002fe400078e0005 */
[----:B--2---:R-:W-:Y:S01]  /*71480*/  IMAD.X R17, R17, 0x1, R2, P2 ;  /* 0x0000000111117824 */ /* 0x004fe200010e0602 */
[----:B----4-:R-:W-:-:S03]  /*71490*/  IADD3 R11, P0, R11, R55, RZ ;  /* 0x000000370b0b7210 */ /* 0x010fc60007f1e0ff */
[----:B------:R-:W-:Y:S02]  /*714a0*/  IMAD.MOV.U32 R7, RZ, RZ, R17 ;  /* 0x000000ffff077224 */ /* 0x000fe400078e0011 */
[----:B------:R-:W-:Y:S01]  /*714b0*/  STL [R1+0x23a0], R11 ;  /* 0x0023a00b01007387 */ /* 0x000fe20000100800 */
[----:B------:R-:W-:Y:S02]  /*714c0*/  STL [R1+0x239c], R17 ;  /* 0x00239c1101007387 */ /* 0x000fe40000100800 */
[----:B------:R-:W-:Y:S02]  /*714d0*/  IMAD.X R16, R16, 0x1, R2, P0 ;  /* 0x0000000110107824 */ /* 0x000fe400000e0602 */
[----:B------:R-:W2:Y:S01]  /*714e0*/  LDL.LU R18, [R1+0x2370] ;  /* 0x0023700001127983 */ /* 0x000ea20000300800 */
[----:B------:R-:W4:Y:S04]  /*714f0*/  LDL.LU R21, [R1+0x236c] ;  /* 0x00236c0001157983 */ /* 0x000f280000300800 */
[----:B------:R1:W-:Y:S01]  /*71500*/  LDGSTS.E [R4+0x9a00], [R6.64], P1 ;  /* 0x09a0000006047fae */ /* 0x0003e20008921844 */
[----:B---3--:R-:W-:Y:S01]  /*71510*/  IADD3 R14, P2, R14, R55, RZ ;  /* 0x000000370e0e7210 */ /* 0x008fe20007f5e0ff */
[----:B-1----:R-:W-:-:S02]  /*71520*/  IMAD.MOV.U32 R6, RZ, RZ, R11 ;  /* 0x000000ffff067224 */ /* 0x002fc400078e000b */
[----:B------:R-:W-:Y:S02]  /*71530*/  IMAD.MOV.U32 R7, RZ, RZ, R16 ;  /* 0x000000ffff077224 */ /* 0x000fe400078e0010 */
[----:B------:R-:W-:Y:S01]  /*71540*/  STL [R1+0x2394], R14 ;  /* 0x0023940e01007387 */ /* 0x000fe20000100800 */
[----:B------:R1:W-:Y:S02]  /*71550*/  STL [R1+0x2398], R16 ;  /* 0x0023981001007387 */ /* 0x0003e40000100800 */
[----:B------:R-:W3:Y:S02]  /*71560*/  LDL.LU R5, [R1+0x2364] ;  /* 0x0023640001057983 */ /* 0x000ee40000300800 */
[----:B------:R-:W3:Y:S02]  /*71570*/  LDL.LU R19, [R1+0x2368] ;  /* 0x0023680001137983 */ /* 0x000ee40000300800 */
[----:B------:R-:W-:Y:S01]  /*71580*/  IMAD.X R15, R15, 0x1, R2, P2 ;  /* 0x000000010f0f7824 */ /* 0x000fe200010e0602 */
[----:B------:R1:W-:Y:S01]  /*71590*/  LDGSTS.E [R4+0xa200], [R6.64], P1 ;  /* 0x0a20000006047fae */ /* 0x0003e20008921844 */
[----:B------:R-:W-:-:S02]  /*715a0*/  IADD3 R9, P0, R9, R55, RZ ;  /* 0x0000003709097210 */ /* 0x000fc40007f1e0ff */
[----:B------:R-:W-:-:S03]  /*715b0*/  IADD3 R3, P2, R3, R55, RZ ;  /* 0x0000003703037210 */ /* 0x000fc60007f5e0ff */
[----:B------:R-:W-:Y:S01]  /*715c0*/  STL [R1+0x2390], R9 ;  /* 0x0023900901007387 */ /* 0x000fe20000100800 */
[----:B------:R-:W-:Y:S02]  /*715d0*/  STL [R1+0x238c], R15 ;  /* 0x00238c0f01007387 */ /* 0x000fe40000100800 */
[----:B-1----:R-:W3:Y:S01]  /*715e0*/  LDL.LU R16, [R1+0x235c] ;  /* 0x00235c0001107983 */ /* 0x002ee20000300800 */
[----:B------:R-:W3:Y:S01]  /*715f0*/  LDL.LU R11, [R1+0x2360] ;  /* 0x00236000010b7983 */ /* 0x000ee20000300800 */
[----:B------:R-:W-:Y:S01]  /*71600*/  IMAD.MOV.U32 R6, RZ, RZ, R14 ;  /* 0x000000ffff067224 */ /* 0x000fe200078e000e */
[----:B------:R-:W-:Y:S02]  /*71610*/  MOV R7, R15 ;  /* 0x0000000f00077202 */ /* 0x000fe40000000f00 */
[----:B------:R-:W3:Y:S01]  /*71620*/  LDL.LU R14, [R1+0x2354] ;  /* 0x00235400010e7983 */ /* 0x000ee20000300800 */
[----:B------:R-:W-:Y:S03]  /*71630*/  STL [R1+0x2384], R3 ;  /* 0x0023840301007387 */ /* 0x000fe60000100800 */
[----:B------:R1:W-:Y:S01]  /*71640*/  LDGSTS.E [R4+0xaa00], [R6.64], P1 ;  /* 0x0aa0000006047fae */ /* 0x0003e20008921844 */
[----:B------:R-:W-:-:S02]  /*71650*/  IMAD.X R12, R12, 0x1, R2, P0 ;  /* 0x000000010c0c7824 */ /* 0x000fc400000e0602 */
[----:B------:R-:W-:Y:S01]  /*71660*/  IMAD.X R13, R13, 0x1, R2, P2 ;  /* 0x000000010d0d7824 */ /* 0x000fe200010e0602 */
[----:B------:R-:W-:Y:S02]  /*71670*/  IADD3 R8, P0, R8, R55, RZ ;  /* 0x0000003708087210 */ /* 0x000fe40007f1e0ff */
[----:B------:R1:W-:Y:S01]  /*71680*/  STL [R1+0x2388], R12 ;  /* 0x0023880c01007387 */ /* 0x0003e20000100800 */
[----:B------:R-:W3:Y:S02]  /*71690*/  LDL.LU R17, [R1+0x2358] ;  /* 0x0023580001117983 */ /* 0x000ee40000300800 */
[----:B-1----:R-:W-:Y:S01]  /*716a0*/  IMAD.MOV.U32 R7, RZ, RZ, R12 ;  /* 0x000000ffff077224 */ /* 0x002fe200078e000c */
[----:B------:R-:W-:Y:S01]  /*716b0*/  STL [R1+0x2380], R8 ;  /* 0x0023800801007387 */ /* 0x000fe20000100800 */
[----:B------:R1:W-:Y:S03]  /*716c0*/  STL [R1+0x237c], R13 ;  /* 0x00237c0d01007387 */ /* 0x0003e60000100800 */
[----:B------:R-:W3:Y:S01]  /*716d0*/  LDL.LU R12, [R1+0x2350] ;  /* 0x00235000010c7983 */ /* 0x000ee20000300800 */
[----:B------:R-:W-:-:S02]  /*716e0*/  IMAD.MOV.U32 R6, RZ, RZ, R9 ;  /* 0x000000ffff067224 */ /* 0x000fc400078e0009 */
[----:B------:R-:W3:Y:S02]  /*716f0*/  LDL.LU R9, [R1+0x2344] ;  /* 0x0023440001097983 */ /* 0x000ee40000300800 */
[----:B------:R-:W3:Y:S01]  /*71700*/  LDL.LU R15, [R1+0x234c] ;  /* 0x00234c00010f7983 */ /* 0x000ee20000300800 */
[----:B------:R1:W-:Y:S01]  /*71710*/  LDGSTS.E [R4+0xb200], [R6.64], P1 ;  /* 0x0b20000006047fae */ /* 0x0003e20008921844 */
[----:B------:R-:W-:Y:S01]  /*71720*/  IADD3 R20, P2, R20, R55, RZ ;  /* 0x0000003714147210 */ /* 0x000fe20007f5e0ff */
[----:B-1----:R-:W-:Y:S02]  /*71730*/  IMAD.MOV.U32 R6, RZ, RZ, R3 ;  /* 0x000000ffff067224 */ /* 0x002fe400078e0003 */
[----:B------:R-:W-:Y:S02]  /*71740*/  IMAD.MOV.U32 R7, RZ, RZ, R13 ;  /* 0x000000ffff077224 */ /* 0x000fe400078e000d */
[----:B------:R-:W-:-:S03]  /*71750*/  IMAD.X R10, R10, 0x1, R2, P0 ;  /* 0x000000010a0a7824 */ /* 0x000fc600000e0602 */
[----:B------:R1:W-:Y:S04]  /*71760*/  LDGSTS.E [R4+0xba00], [R6.64], P1 ;  /* 0x0ba0000006047fae */ /* 0x0003e80008921844 */
[----:B------:R-:W-:Y:S01]  /*71770*/  STL [R1+0x2374], R20 ;  /* 0x0023741401007387 */ /* 0x000fe20000100800 */
[----:B------:R1:W-:Y:S02]  /*71780*/  STL [R1+0x2378], R10 ;  /* 0x0023780a01007387 */ /* 0x0003e40000100800 */
[----:B------:R-:W3:Y:S02]  /*71790*/  LDL.LU R3, [R1+0x2340] ;  /* 0x0023400001037983 */ /* 0x000ee40000300800 */
[----:B------:R-:W3:Y:S02]  /*717a0*/  LDL.LU R13, [R1+0x2348] ;  /* 0x00234800010d7983 */ /* 0x000ee40000300800 */
[----:B-1----:R-:W-:-:S02]  /*717b0*/  IMAD.MOV.U32 R6, RZ, RZ, R8 ;  /* 0x000000ffff067224 */ /* 0x002fc400078e0008 */
[----:B------:R-:W-:-:S05]  /*717c0*/  IMAD.MOV.U32 R7, RZ, RZ, R10 ;  /* 0x000000ffff077224 */ /* 0x000fca00078e000a */
[----:B------:R1:W-:Y:S02]  /*717d0*/  LDGSTS.E [R4+0xc200], [R6.64], P1 ;  /* 0x0c20000006047fae */ /* 0x0003e40008921844 */
[----:B-1----:R-:W-:Y:S02]  /*717e0*/  IMAD.MOV.U32 R6, RZ, RZ, R20 ;  /* 0x000000ffff067224 */ /* 0x002fe400078e0014 */
[----:B----4-:R-:W-:Y:S01]  /*717f0*/  IMAD.X R21, R21, 0x1, R2, P2 ;  /* 0x0000000115157824 */ /* 0x010fe200010e0602 */
[----:B--2---:R-:W-:-:S04]  /*71800*/  IADD3 R18, P0, R18, R55, RZ ;  /* 0x0000003712127210 */ /* 0x004fc80007f1e0ff */
[----:B------:R-:W-:Y:S01]  /*71810*/  MOV R7, R21 ;  /* 0x0000001500077202 */ /* 0x000fe20000000f00 */
[----:B------:R-:W-:Y:S01]  /*71820*/  STL [R1+0x2370], R18 ;  /* 0x0023701201007387 */ /* 0x000fe20000100800 */
[----:B------:R-:W-:Y:S02]  /*71830*/  STL [R1+0x236c], R21 ;  /* 0x00236c1501007387 */ /* 0x000fe40000100800 */
[----:B------:R-:W2:Y:S02]  /*71840*/  LDL.LU R10, [R1+0x233c] ;  /* 0x00233c00010a7983 */ /* 0x000ea40000300800 */
[----:B------:R-:W4:Y:S01]  /*71850*/  LDL.LU R8, [R1+0x2338] ;  /* 0x0023380001087983 */ /* 0x000f220000300800 */
[----:B------:R1:W-:Y:S01]  /*71860*/  LDGSTS.E [R4+0xca00], [R6.64], P1 ;  /* 0x0ca0000006047fae */ /* 0x0003e20008921844 */
[----:B---3--:R-:W-:Y:S01]  /*71870*/  IADD3 R5, P2, R5, R55, RZ ;  /* 0x0000003705057210 */ /* 0x008fe20007f5e0ff */
[----:B------:R-:W-:Y:S02]  /*71880*/  IMAD.X R19, R19, 0x1, R2, P0 ;  /* 0x0000000113137824 */ /* 0x000fe400000e0602 */
[----:B-1----:R-:W-:-:S02]  /*71890*/  IMAD.MOV.U32 R6, RZ, RZ, R18 ;  /* 0x000000ffff067224 */ /* 0x002fc400078e0012 */
[----:B------:R1:W-:Y:S01]  /*718a0*/  STL [R1+0x2364], R5 ;  /* 0x0023640501007387 */ /* 0x0003e20000100800 */
[----:B------:R-:W-:Y:S02]  /*718b0*/  IMAD.MOV.U32 R7, RZ, RZ, R19 ;  /* 0x000000ffff077224 */ /* 0x000fe400078e0013 */
[----:B------:R-:W-:Y:S02]  /*718c0*/  STL [R1+0x2368], R19 ;  /* 0x0023681301007387 */ /* 0x000fe40000100800 */
[----:B------:R-:W3:Y:S01]  /*718d0*/  LDL.LU R62, [R1+0xaa0] ;  /* 0x000aa000013e7983 */ /* 0x000ee20000300800 */
[----:B------:R1:W-:Y:S01]  /*718e0*/  LDGSTS.E [R4+0xd200], [R6.64], P1 ;  /* 0x0d20000006047fae */ /* 0x0003e20008921844 */
[----:B------:R-:W-:Y:S01]  /*718f0*/  IMAD.X R16, R16, 0x1, R2, P2 ;  /* 0x0000000110107824 */ /* 0x000fe200010e0602 */
[-C--:B------:R-:W-:Y:S02]  /*71900*/  IADD3 R11, P0, R11, R55.reuse, RZ ;  /* 0x000000370b0b7210 */ /* 0x080fe40007f1e0ff */
[----:B------:R-:W-:-:S03]  /*71910*/  IADD3 R14, P2, R14, R55, RZ ;  /* 0x000000370e0e7210 */ /* 0x000fc60007f5e0ff */
[----:B------:R-:W-:Y:S01]  /*71920*/  STL [R1+0x2360], R11 ;  /* 0x0023600b01007387 */ /* 0x000fe20000100800 */
[----:B------:R1:W-:Y:S02]  /*71930*/  STL [R1+0x235c], R16 ;  /* 0x00235c1001007387 */ /* 0x0003e40000100800 */
[----:B------:R-:W3:Y:S02]  /*71940*/  LDL.LU R63, [R1+0xaa4] ;  /* 0x000aa400013f7983 */ /* 0x000ee40000300800 */
[----:B------:R-:W3:Y:S01]  /*71950*/  LDL.LU R58, [R1+0xaa8] ;  /* 0x000aa800013a7983 */ /* 0x000ee20000300800 */
[----:B------:R-:W3:Y:S01]  /*71960*/  LDL.LU R59, [R1+0xaac] ;  /* 0x000aac00013b7983 */ /* 0x000ee20000300800 */
[----:B-1----:R-:W-:Y:S02]  /*71970*/  IMAD.MOV.U32 R6, RZ, RZ, R5 ;  /* 0x000000ffff067224 */ /* 0x002fe400078e0005 */
[----:B------:R-:W-:Y:S02]  /*71980*/  IMAD.MOV.U32 R7, RZ, RZ, R16 ;  /* 0x000000ffff077224 */ /* 0x000fe400078e0010 */
[----:B------:R-:W3:Y:S01]  /*71990*/  LDL.LU R5, [R1+0x2330] ;  /* 0x0023300001057983 */ /* 0x000ee20000300800 */
[----:B------:R-:W-:Y:S04]  /*719a0*/  STL [R1+0x2354], R14 ;  /* 0x0023540e01007387 */ /* 0x000fe80000100800 */
[----:B------:R1:W-:Y:S01]  /*719b0*/  LDGSTS.E [R4+0xda00], [R6.64], P1 ;  /* 0x0da0000006047fae */ /* 0x0003e20008921844 */
[----:B------:R-:W-:-:S05]  /*719c0*/  IMAD.X R17, R17, 0x1, R2, P0 ;  /* 0x0000000111117824 */ /* 0x000fca00000e0602 */
[----:B------:R-:W-:Y:S01]  /*719d0*/  STL [R1+0x2358], R17 ;  /* 0x0023581101007387 */ /* 0x000fe20000100800 */
[----:B------:R-:W3:Y:S01]  /*719e0*/  LDL.LU R16, [R1+0x232c] ;  /* 0x00232c0001107983 */ /* 0x000ee20000300800 */
[----:B------:R-:W-:Y:S01]  /*719f0*/  IADD3 R12, P0, R12, R55, RZ ;  /* 0x000000370c0c7210 */ /* 0x000fe20007f1e0ff */
[----:B-1----:R-:W-:-:S04]  /*71a00*/  IMAD.MOV.U32 R6, RZ, RZ, R11 ;  /* 0x000000ffff067224 */ /* 0x002fc800078e000b */
[----:B------:R-:W-:Y:S01]  /*71a10*/  STL [R1+0x2350], R12 ;  /* 0x0023500c01007387 */ /* 0x000fe20000100800 */
[----:B------:R-:W3:Y:S01]  /*71a20*/  LDL.LU R11, [R1+0x2328] ;  /* 0x00232800010b7983 */ /* 0x000ee20000300800 */
[----:B------:R-:W-:Y:S01]  /*71a30*/  IADD3 R9, P3, R9, R55, RZ ;  /* 0x0000003709097210 */ /* 0x000fe20007f7e0ff */
[----:B------:R-:W-:Y:S02]  /*71a40*/  IMAD.X R15, R15, 0x1, R2, P2 ;  /* 0x000000010f0f7824 */ /* 0x000fe400010e0602 */
[----:B------:R-:W-:-:S03]  /*71a50*/  IMAD.MOV.U32 R7, RZ, RZ, R17 ;  /* 0x000000ffff077224 */ /* 0x000fc600078e0011 */
[----:B------:R-:W-:Y:S01]  /*71a60*/  STL [R1+0x234c], R15 ;  /* 0x00234c0f01007387 */ /* 0x000fe20000100800 */
[----:B------:R-:W-:Y:S03]  /*71a70*/  STL [R1+0x2344], R9 ;  /* 0x0023440901007387 */ /* 0x000fe60000100800 */
[----:B------:R1:W-:Y:S01]  /*71a80*/  LDGSTS.E [R4+0xe200], [R6.64], P1 ;  /* 0x0e20000006047fae */ /* 0x0003e20008921844 */
[----:B------:R-:W-:Y:S01]  /*71a90*/  IADD3 R3, P2, R3, R55, RZ ;  /* 0x0000003703037210 */ /* 0x000fe20007f5e0ff */
[----:B------:R-:W-:-:S04]  /*71aa0*/  IMAD.X R13, R13, 0x1, R2, P0 ;  /* 0x000000010d0d7824 */ /* 0x000fc800000e0602 */
[----:B------:R-:W-:Y:S01]  /*71ab0*/  STL [R1+0x2340], R3 ;  /* 0x0023400301007387 */ /* 0x000fe20000100800 */
[----:B------:R1:W-:Y:S02]  /*71ac0*/  STL [R1+0x2348], R13 ;  /* 0x0023480d01007387 */ /* 0x0003e40000100800 */
[----:B-1----:R-:W-:Y:S01]  /*71ad0*/  MOV R6, R14 ;  /* 0x0000000e00067202 */ /* 0x002fe20000000f00 */
[----:B------:R-:W-:Y:S02]  /*71ae0*/  IMAD.MOV.U32 R7, RZ, RZ, R15 ;  /* 0x000000ffff077224 */ /* 0x000fe400078e000f */
[----:B------:R-:W-:Y:S02]  /*71af0*/  IMAD.MOV.U32 R235, RZ, RZ, R116 ;  /* 0x000000ffffeb7224 */ /* 0x000fe400078e0074 */
[----:B------:R-:W-:Y:S02]  /*71b00*/  IMAD.MOV.U32 R234, RZ, RZ, R180 ;  /* 0x000000ffffea7224 */ /* 0x000fe400078e00b4 */
[----:B------:R-:W-:-:S02]  /*71b10*/  IMAD.MOV.U32 R233, RZ, RZ, R113 ;  /* 0x000000ffffe97224 */ /* 0x000fc400078e0071 */
[----:B------:R-:W-:Y:S01]  /*71b20*/  IMAD.MOV.U32 R232, RZ, RZ, R181 ;  /* 0x000000ffffe87224 */ /* 0x000fe200078e00b5 */
[----:B------:R1:W-:Y:S01]  /*71b30*/  LDGSTS.E [R4+0xea00], [R6.64], P1 ;  /* 0x0ea0000006047fae */ /* 0x0003e20008921844 */
[----:B------:R-:W-:Y:S02]  /*71b40*/  IMAD.MOV.U32 R67, RZ, RZ, R114 ;  /* 0x000000ffff437224 */ /* 0x000fe400078e0072 */
[----:B------:R-:W-:Y:S02]  /*71b50*/  IMAD.MOV.U32 R66, RZ, RZ, R178 ;  /* 0x000000ffff427224 */ /* 0x000fe400078e00b2 */
[----:B------:R-:W-:Y:S02]  /*71b60*/  IMAD.MOV.U32 R65, RZ, RZ, R177 ;  /* 0x000000ffff417224 */ /* 0x000fe400078e00b1 */
[----:B------:R-:W-:Y:S02]  /*71b70*/  IMAD.MOV.U32 R64, RZ, RZ, R179 ;  /* 0x000000ffff407224 */ /* 0x000fe400078e00b3 */
[----:B-1----:R-:W-:-:S02]  /*71b80*/  IMAD.MOV.U32 R6, RZ, RZ, R12 ;  /* 0x000000ffff067224 */ /* 0x002fc400078e000c */
[----:B------:R-:W-:Y:S02]  /*71b90*/  IMAD.MOV.U32 R7, RZ, RZ, R13 ;  /* 0x000000ffff077224 */ /* 0x000fe400078e000d */
[----:B------:R-:W-:-:S03]  /*71ba0*/  IMAD.MOV.U32 R61, RZ, RZ, R241 ;  /* 0x000000ffff3d7224 */ /* 0x000fc600078e00f1 */
[----:B------:R1:W-:Y:S01]  /*71bb0*/  LDGSTS.E [R4+0xf200], [R6.64], P1 ;  /* 0x0f20000006047fae */ /* 0x0003e20008921844 */
[----:B------:R-:W-:Y:S01]  /*71bc0*/  MOV R60, R242 ;  /* 0x000000f2003c7202 */ /* 0x000fe20000000f00 */
[----:B------:R-:W-:Y:S02]  /*71bd0*/  IMAD.MOV.U32 R57, RZ, RZ, R69 ;  /* 0x000000ffff397224 */ /* 0x000fe400078e0045 */
[----:B-1----:R-:W-:Y:S02]  /*71be0*/  IMAD.MOV.U32 R6, RZ, RZ, R9 ;  /* 0x000000ffff067224 */ /* 0x002fe400078e0009 */
        /* <DEDUP_REMOVED lines=39> */
[----:B------:R-:W-:Y:S02]  /*71e60*/  IMAD.MOV.U32 R22, RZ, RZ, R112 ;  /* 0x000000ffff167224 */ /* 0x000fe400078e0070 */
[--C-:B--2---:R-:W-:Y:S02]  /*71e70*/  IMAD.X R10, R10, 0x1, R2.reuse, P3 ;  /* 0x000000010a0a7824 */ /* 0x104fe400018e0602 */
[----:B----4-:R-:W-:-:S03]  /*71e80*/  IMAD.X R8, R8, 0x1, R2, P2 ;  /* 0x0000000108087824 */ /* 0x010fc600010e0602 */
[----:B------:R-:W-:Y:S02]  /*71e90*/  STL [R1+0x233c], R10 ;  /* 0x00233c0a01007387 */ /* 0x000fe40000100800 */
[----:B------:R1:W-:Y:S02]  /*71ea0*/  STL [R1+0x2338], R8 ;  /* 0x0023380801007387 */ /* 0x0003e40000100800 */
[----:B------:R-:W-:-:S05]  /*71eb0*/  IMAD.MOV.U32 R7, RZ, RZ, R10 ;  /* 0x000000ffff077224 */ /* 0x000fca00078e000a */
[----:B------:R2:W-:Y:S01]  /*71ec0*/  LDGSTS.E [R4+0xfa00], [R6.64], P1 ;  /* 0x0fa0000006047fae */ /* 0x0005e20008921844 */
[----:B---3--:R-:W-:Y:S01]  /*71ed0*/  IMAD.MOV.U32 R239, RZ, RZ, R62 ;  /* 0x000000ffffef7224 */ /* 0x008fe200078e003e */
[----:B------:R-:W-:Y:S01]  /*71ee0*/  IADD3 R5, P0, R5, R55, RZ ;  /* 0x0000003705057210 */ /* 0x000fe20007f1e0ff */
[----:B------:R-:W-:Y:S01]  /*71ef0*/  IMAD.MOV.U32 R238, RZ, RZ, R63 ;  /* 0x000000ffffee7224 */ /* 0x000fe200078e003f */
[----:B------:R-:W-:Y:S01]  /*71f00*/  MOV R236, R59 ;  /* 0x0000003b00ec7202 */ /* 0x000fe20000000f00 */
[----:B------:R-:W-:Y:S02]  /*71f10*/  IMAD.MOV.U32 R237, RZ, RZ, R58 ;  /* 0x000000ffffed7224 */ /* 0x000fe400078e003a */
[----:B------:R-:W-:Y:S01]  /*71f20*/  STL [R1+0x2330], R5 ;  /* 0x0023300501007387 */ /* 0x000fe20000100800 */
[----:B------:R-:W-:-:S05]  /*71f30*/  IADD3 R16, P2, R16, R55, RZ ;  /* 0x0000003710107210 */ /* 0x000fca0007f5e0ff */
[----:B------:R-:W-:Y:S01]  /*71f40*/  STL [R1+0x232c], R16 ;  /* 0x00232c1001007387 */ /* 0x000fe20000100800 */
[----:B------:R-:W-:-:S05]  /*71f50*/  IMAD.X R11, R11, 0x1, R2, P0 ;  /* 0x000000010b0b7824 */ /* 0x000fca00000e0602 */
[----:B------:R-:W-:Y:S01]  /*71f60*/  STL [R1+0x2328], R11 ;  /* 0x0023280b01007387 */ /* 0x000fe20000100800 */
[----:B------:R-:W-:Y:S02]  /*71f70*/  STL.64 [R1+0x1c38], R238 ;  /* 0x001c38ee01007387 */ /* 0x000fe40000100a00 */
[----:B------:R-:W3:Y:S02]  /*71f80*/  LDL.LU R116, [R1+0x2868] ;  /* 0x0028680001747983 */ /* 0x000ee40000300800 */
[----:B------:R-:W4:Y:S01]  /*71f90*/  LDL.LU R180, [R1+0x2864] ;  /* 0x0028640001b47983 */ /* 0x000f220000300800 */
[----:B------:R-:W-:Y:S01]  /*71fa0*/  STL.64 [R1+0x1c30], R236 ;  /* 0x001c30ec01007387 */ /* 0x000fe20000100a00 */
[----:B------:R-:W3:Y:S02]  /*71fb0*/  LDL.LU R113, [R1+0x2860] ;  /* 0x0028600001717983 */ /* 0x000ee40000300800 */
[----:B------:R-:W3:Y:S02]  /*71fc0*/  LDL.LU R181, [R1+0x285c] ;  /* 0x00285c0001b57983 */ /* 0x000ee40000300800 */
[----:B------:R-:W3:Y:S01]  /*71fd0*/  LDL.LU R114, [R1+0x2858] ;  /* 0x0028580001727983 */ /* 0x000ee20000300800 */
[----:B------:R-:W3:Y:S01]  /*71fe0*/  LDL.LU R178, [R1+0x2854] ;  /* 0x0028540001b27983 */ /* 0x000ee20000300800 */
[----:B------:R-:W3:Y:S02]  /*71ff0*/  LDL.LU R177, [R1+0x2850] ;  /* 0x0028500001b17983 */ /* 0x000ee40000300800 */
[----:B------:R-:W3:Y:S02]  /*72000*/  LDL.LU R179, [R1+0x284c] ;  /* 0x00284c0001b37983 */ /* 0x000ee40000300800 */
[----:B------:R-:W-:Y:S02]  /*72010*/  STL.64 [R1+0x1c28], R234 ;  /* 0x001c28ea01007387 */ /* 0x000fe40000100a00 */
[----:B------:R-:W-:-:S02]  /*72020*/  IMAD.MOV.U32 R63, RZ, RZ, R176 ;  /* 0x000000ffff3f7224 */ /* 0x000fc400078e00b0 */
[----:B------:R-:W-:Y:S01]  /*72030*/  IMAD.MOV.U32 R62, RZ, RZ, R240 ;  /* 0x000000ffff3e7224 */ /* 0x000fe200078e00f0 */
[----:B------:R-:W3:Y:S01]  /*72040*/  LDL.LU R176, [R1+0x2848] ;  /* 0x0028480001b07983 */ /* 0x000ee20000300800 */
[----:B------:R1:W5:Y:S02]  /*72050*/  LDL.LU R240, [R1+0x2844] ;  /* 0x0028440001f07983 */ /* 0x0003640000300800 */
[----:B------:R-:W-:Y:S02]  /*72060*/  STL.64 [R1+0x1c20], R232 ;  /* 0x001c20e801007387 */ /* 0x000fe40000100a00 */
[----:B------:R1:W5:Y:S01]  /*72070*/  LDL.LU R241, [R1+0x2840] ;  /* 0x0028400001f17983 */ /* 0x0003620000300800 */
[----:B------:R1:W5:Y:S01]  /*72080*/  LDL.LU R242, [R1+0x283c] ;  /* 0x00283c0001f27983 */ /* 0x0003620000300800 */
[----:B--2---:R-:W-:Y:S02]  /*72090*/  IMAD.MOV.U32 R6, RZ, RZ, R3 ;  /* 0x000000ffff067224 */ /* 0x004fe400078e0003 */
[----:B------:R-:W-:-:S02]  /*720a0*/  IMAD.MOV.U32 R7, RZ, RZ, R8 ;  /* 0x000000ffff077224 */ /* 0x000fc400078e0008 */
[----:B------:R-:W-:Y:S02]  /*720b0*/  STL.64 [R1+0x1c18], R66 ;  /* 0x001c184201007387 */ /* 0x000fe40000100a00 */
[----:B------:R-:W-:Y:S02]  /*720c0*/  IMAD.MOV.U32 R59, RZ, RZ, R243 ;  /* 0x000000ffff3b7224 */ /* 0x000fe400078e00f3 */
[----:B------:R-:W-:Y:S01]  /*720d0*/  IMAD.MOV.U32 R58, RZ, RZ, R68 ;  /* 0x000000ffff3a7224 */ /* 0x000fe200078e0044 */
[----:B------:R2:W5:Y:S01]  /*720e0*/  LDL.LU R243, [R1+0x2838] ;  /* 0x0028380001f37983 */ /* 0x0005620000300800 */
[----:B------:R2:W5:Y:S02]  /*720f0*/  LDL.LU R68, [R1+0x2834] ;  /* 0x0028340001447983 */ /* 0x0005640000300800 */
[----:B------:R-:W-:Y:S02]  /*72100*/  STL.64 [R1+0x1c10], R64 ;  /* 0x001c104001007387 */ /* 0x000fe40000100a00 */
[----:B------:R2:W5:Y:S01]  /*72110*/  LDL.LU R69, [R1+0x2830] ;  /* 0x0028300001457983 */ /* 0x0005620000300800 */
[----:B------:R2:W-:Y:S04]  /*72120*/  LDGSTS.E [R4+0x10200], [R6.64], P1 ;  /* 0x1020000006047fae */ /* 0x0005e80008921844 */
[----:B------:R2:W5:Y:S01]  /*72130*/  LDL.LU R70, [R1+0x282c] ;  /* 0x00282c0001467983 */ /* 0x0005620000300800 */
[----:B------:R-:W-:Y:S02]  /*72140*/  STL.64 [R1+0x1c08], R62 ;  /* 0x001c083e01007387 */ /* 0x000fe40000100a00 */
[----:B-1----:R-:W-:Y:S01]  /*72150*/  IMAD.MOV.U32 R8, RZ, RZ, R96 ;  /* 0x000000ffff087224 */ /* 0x002fe200078e0060 */
[----:B------:R-:W1:Y:S01]  /*72160*/  S2R R10, SR_TID.X ;  /* 0x00000000000a7919 */ /* 0x000e620000002100 */
[----:B------:R1:W-:Y:S02]  /*72170*/  LDGSTS.E [R4+0x10a00], [R238.64], P1 ;  /* 0x10a00000ee047fae */ /* 0x0003e40008921844 */
[----:B------:R1:W-:Y:S02]  /*72180*/  LDGSTS.E [R4+0x11200], [R236.64], P1 ;  /* 0x11200000ec047fae */ /* 0x0003e40008921844 */
[----:B------:R1:W-:Y:S01]  /*72190*/  LDGSTS.E [R4+0x11a00], [R234.64], P1 ;  /* 0x11a00000ea047fae */ /* 0x0003e20008921844 */
[----:B------:R1:W-:Y:S01]  /*721a0*/  LDGSTS.E [R4+0x12200], [R232.64], P1 ;  /* 0x12200000e8047fae */ /* 0x0003e20008921844 */
[----:B------:R1:W-:Y:S02]  /*721b0*/  LDGSTS.E [R4+0x12a00], [R66.64], P1 ;  /* 0x12a0000042047fae */ /* 0x0003e40008921844 */
[----:B------:R1:W-:Y:S02]  /*721c0*/  LDGSTS.E [R4+0x13200], [R64.64], P1 ;  /* 0x1320000040047fae */ /* 0x0003e40008921844 */
[----:B------:R1:W-:Y:S02]  /*721d0*/  LDGSTS.E [R4+0x13a00], [R62.64], P1 ;  /* 0x13a000003e047fae */ /* 0x0003e40008921844 */
[----:B--2---:R-:W-:-:S02]  /*721e0*/  IMAD.MOV.U32 R7, RZ, RZ, R71 ;  /* 0x000000ffff077224 */ /* 0x004fc400078e0047 */
[----:B------:R-:W-:Y:S01]  /*721f0*/  IMAD.MOV.U32 R6, RZ, RZ, R72 ;  /* 0x000000ffff067224 */ /* 0x000fe200078e0048 */
[----:B------:R2:W5:Y:S01]  /*72200*/  LDL.LU R71, [R1+0x2828] ;  /* 0x0028280001477983 */ /* 0x0005620000300800 */
[----:B------:R2:W5:Y:S02]  /*72210*/  LDL.LU R72, [R1+0x2824] ;  /* 0x0028240001487983 */ /* 0x0005640000300800 */
[----:B------:R-:W-:Y:S02]  /*72220*/  STL.64 [R1+0x1c00], R60 ;  /* 0x001c003c01007387 */ /* 0x000fe40000100a00 */
[----:B------:R2:W5:Y:S01]  /*72230*/  LDL.LU R73, [R1+0x2820] ;  /* 0x0028200001497983 */ /* 0x0005620000300800 */
[----:B------:R2:W5:Y:S01]  /*72240*/  LDL.LU R74, [R1+0x281c] ;  /* 0x00281c00014a7983 */ /* 0x0005620000300800 */
[----:B------:R-:W-:Y:S02]  /*72250*/  STL.64 [R1+0x1bf8], R58 ;  /* 0x001bf83a01007387 */ /* 0x000fe40000100a00 */
[----:B------:R2:W5:Y:S02]  /*72260*/  LDL.LU R75, [R1+0x2818] ;  /* 0x00281800014b7983 */ /* 0x0005640000300800 */
[----:B------:R2:W5:Y:S01]  /*72270*/  LDL.LU R76, [R1+0x2814] ;  /* 0x00281400014c7983 */ /* 0x0005620000300800 */
[----:B------:R-:W-:Y:S01]  /*72280*/  STL.64 [R1+0x1bf0], R56 ;  /* 0x001bf03801007387 */ /* 0x000fe20000100a00 */
[----:B------:R2:W5:Y:S02]  /*72290*/  LDL.LU R77, [R1+0x2810] ;  /* 0x00281000014d7983 */ /* 0x0005640000300800 */
[----:B------:R2:W5:Y:S02]  /*722a0*/  LDL.LU R78, [R1+0x280c] ;  /* 0x00280c00014e7983 */ /* 0x0005640000300800 */
[----:B------:R1:W-:Y:S01]  /*722b0*/  STL.64 [R1+0x1be8], R6 ;  /* 0x001be80601007387 */ /* 0x0003e20000100a00 */
[----:B------:R2:W5:Y:S01]  /*722c0*/  LDL.LU R79, [R1+0x2808] ;  /* 0x00280800014f7983 */ /* 0x0005620000300800 */
[----:B------:R2:W5:Y:S02]  /*722d0*/  LDL.LU R80, [R1+0x2804] ;  /* 0x0028040001507983 */ /* 0x0005640000300800 */
[----:B------:R-:W-:Y:S02]  /*722e0*/  STL.64 [R1+0x1be0], R52 ;  /* 0x001be03401007387 */ /* 0x000fe40000100a00 */
[----:B------:R2:W5:Y:S01]  /*722f0*/  LDL.LU R81, [R1+0x2800] ;  /* 0x0028000001517983 */ /* 0x0005620000300800 */
[----:B------:R2:W5:Y:S01]  /*72300*/  LDL.LU R82, [R1+0x27fc] ;  /* 0x0027fc0001527983 */ /* 0x0005620000300800 */
[----:B------:R1:W-:Y:S02]  /*72310*/  STL.64 [R1+0x1bd8], R18 ;  /* 0x001bd81201007387 */ /* 0x0003e40000100a00 */
[----:B------:R2:W5:Y:S02]  /*72320*/  LDL.LU R83, [R1+0x27f8] ;  /* 0x0027f80001537983 */ /* 0x0005640000300800 */
[----:B------:R2:W5:Y:S01]  /*72330*/  LDL.LU R84, [R1+0x27f4] ;  /* 0x0027f40001547983 */ /* 0x0005620000300800 */
[----:B------:R-:W-:Y:S01]  /*72340*/  STL.64 [R1+0x1bd0], R48 ;  /* 0x001bd03001007387 */ /* 0x000fe20000100a00 */
[----:B------:R2:W5:Y:S02]  /*72350*/  LDL.LU R85, [R1+0x27f0] ;  /* 0x0027f00001557983 */ /* 0x0005640000300800 */
[----:B------:R2:W5:Y:S02]  /*72360*/  LDL.LU R86, [R1+0x27ec] ;  /* 0x0027ec0001567983 */ /* 0x0005640000300800 */
[----:B------:R-:W-:Y:S01]  /*72370*/  STL.64 [R1+0x1bc8], R46 ;  /* 0x001bc82e01007387 */ /* 0x000fe20000100a00 */
        /* <DEDUP_REMOVED lines=20> */
[----:B------:R1:W-:Y:S01]  /*724c0*/  STL.64 [R1+0x1b90], R14 ;  /* 0x001b900e01007387 */ /* 0x0003e20000100a00 */
        /* <DEDUP_REMOVED lines=14> */
[----:B------:R-:W-:Y:S01]  /*725b0*/  STL.64 [R1+0x1b68], R30 ;  /* 0x001b681e01007387 */ /* 0x000fe20000100a00 */
[----:B------:R2:W5:Y:S01]  /*725c0*/  LDL.LU R111, [R1+0x2788] ;  /* 0x00278800016f7983 */ /* 0x0005620000300800 */
[----:B------:R2:W5:Y:S03]  /*725d0*/  LDL.LU R112, [R1+0x2784] ;  /* 0x0027840001707983 */ /* 0x0005660000300800 */
[----:B------:R2:W-:Y:S01]  /*725e0*/  LDGSTS.E [R4+0x14200], [R60.64], P1 ;  /* 0x142000003c047fae */ /* 0x0005e20008921844 */
[----:B------:R-:W-:Y:S02]  /*725f0*/  STL.64 [R1+0x1b60], R28 ;  /* 0x001b601c01007387 */ /* 0x000fe40000100a00 */
[----:B------:R2:W-:Y:S02]  /*72600*/  LDGSTS.E [R4+0x14a00], [R58.64], P1 ;  /* 0x14a000003a047fae */ /* 0x0005e40008921844 */
[----:B------:R-:W-:Y:S01]  /*72610*/  STL.64 [R1+0x1b58], R26 ;  /* 0x001b581a01007387 */ /* 0x000fe20000100a00 */
[----:B------:R2:W-:Y:S04]  /*72620*/  LDGSTS.E [R4+0x15200], [R56.64], P1 ;  /* 0x1520000038047fae */ /* 0x0005e80008921844 */
[----:B------:R-:W-:Y:S01]  /*72630*/  STL.64 [R1+0x1b50], R24 ;  /* 0x001b501801007387 */ /* 0x000fe20000100a00 */
[----:B------:R2:W-:Y:S01]  /*72640*/  LDGSTS.E [R4+0x15a00], [R6.64], P1 ;  /* 0x15a0000006047fae */ /* 0x0005e20008921844 */
[----:B-1----:R-:W-:Y:S01]  /*72650*/  LOP3.LUT R17, R10, 0x3f, RZ, 0xc0, !PT ;  /* 0x0000003f0a117812 */ /* 0x002fe200078ec0ff */
[----:B------:R-:W-:Y:S01]  /*72660*/  STL.64 [R1+0x1b48], R22 ;  /* 0x001b481601007387 */ /* 0x000fe20000100a00 */
[----:B------:R1:W-:Y:S01]  /*72670*/  LDGSTS.E [R4+0x16200], [R52.64], P1 ;  /* 0x1620000034047fae */ /* 0x0003e20008921844 */
[----:B------:R1:W-:Y:S02]  /*72680*/  LDGSTS.E [R4+0x16a00], [R18.64], P1 ;  /* 0x16a0000012047fae */ /* 0x0003e40008921844 */
[----:B------:R1:W-:Y:S02]  /*72690*/  LDGSTS.E [R4+0x17200], [R48.64], P1 ;  /* 0x1720000030047fae */ /* 0x0003e40008921844 */
[----:B------:R-:W-:Y:S01]  /*726a0*/  IMAD.SHL.U32 R3, R17, 0x4, RZ ;  /* 0x0000000411037824 */ /* 0x000fe200078e00ff */
[----:B------:R1:W-:Y:S01]  /*726b0*/  LDGSTS.E [R4+0x17a00], [R46.64], P1 ;  /* 0x17a000002e047fae */ /* 0x0003e20008921844 */
[----:B------:R1:W-:Y:S02]  /*726c0*/  LDGSTS.E [R4+0x18200], [R44.64], P1 ;  /* 0x182000002c047fae */ /* 0x0003e40008921844 */
[----:B------:R1:W-:Y:S02]  /*726d0*/  LDGSTS.E [R4+0x18a00], [R42.64], P1 ;  /* 0x18a000002a047fae */ /* 0x0003e40008921844 */
[----:B------:R1:W-:Y:S01]  /*726e0*/  LDGSTS.E [R4+0x19200], [R40.64], P1 ;  /* 0x1920000028047fae */ /* 0x0003e20008921844 */
[----:B------:R1:W-:Y:S04]  /*726f0*/  LDGSTS.E [R4+0x19a00], [R12.64], P1 ;  /* 0x19a000000c047fae */ /* 0x0003e80008921844 */
[----:B--2---:R-:W2:Y:S01]  /*72700*/  LDL.LU R6, [R1+0x2324] ;  /* 0x0023240001067983 */ /* 0x004ea20000300800 */
[----:B------:R1:W-:Y:S02]  /*72710*/  LDGSTS.E [R4+0x1a200], [R38.64], P1 ;  /* 0x1a20000026047fae */ /* 0x0003e40008921844 */
[----:B------:R1:W-:Y:S02]  /*72720*/  LDGSTS.E [R4+0x1aa00], [R36.64], P1 ;  /* 0x1aa0000024047fae */ /* 0x0003e40008921844 */
[----:B------:R1:W-:Y:S02]  /*72730*/  LDGSTS.E [R4+0x1b200], [R14.64], P1 ;  /* 0x1b2000000e047fae */ /* 0x0003e40008921844 */
[----:B-1----:R-:W3:Y:S01]  /*72740*/  LDL.LU R18, [R1+0x2320] ;  /* 0x0023200001127983 */ /* 0x002ee20000300800 */
[----:B------:R-:W4:Y:S02]  /*72750*/  LDL.LU R7, [R1+0x231c] ;  /* 0x00231c0001077983 */ /* 0x000f240000300800 */
[----:B------:R-:W4:Y:S01]  /*72760*/  LDL.LU R17, [R1+0x2318] ;  /* 0x0023180001117983 */ /* 0x000f220000300800 */
[----:B------:R-:W-:Y:S01]  /*72770*/  SHF.R.S32.HI R10, RZ, 0x6, R10 ;  /* 0x00000006ff0a7819 */ /* 0x000fe2000001140a */
[----:B------:R1:W-:Y:S04]  /*72780*/  LDGSTS.E [R4+0x1ba00], [R8.64], P1 ;  /* 0x1ba0000008047fae */ /* 0x0003e80008921844 */
[----:B------:R-:W4:Y:S01]  /*72790*/  LDL.LU R12, [R1+0x2314] ;  /* 0x00231400010c7983 */ /* 0x000f220000300800 */
[----:B------:R1:W-:Y:S02]  /*727a0*/  LDGSTS.E [R4+0x1c200], [R34.64], P1 ;  /* 0x1c20000022047fae */ /* 0x0003e40008921844 */
[----:B------:R1:W-:Y:S01]  /*727b0*/  LDGSTS.E [R4+0x1ca00], [R32.64], P1 ;  /* 0x1ca0000020047fae */ /* 0x0003e20008921844 */
[----:B------:R-:W-:Y:S01]  /*727c0*/  SGXT R10, R10, 0x1 ;  /* 0x000000010a0a781a */ /* 0x000fe20000000200 */
[----:B------:R1:W-:Y:S04]  /*727d0*/  LDGSTS.E [R4+0x1d200], [R20.64], P1 ;  /* 0x1d20000014047fae */ /* 0x0003e80008921844 */
[----:B------:R-:W4:Y:S01]  /*727e0*/  LDL.LU R15, [R1+0x2310] ;  /* 0x00231000010f7983 */ /* 0x000f220000300800 */
[----:B------:R1:W-:Y:S01]  /*727f0*/  LDGSTS.E [R4+0x1da00], [R30.64], P1 ;  /* 0x1da000001e047fae */ /* 0x0003e20008921844 */
[----:B------:R-:W-:Y:S01]  /*72800*/  LOP3.LUT R3, R3, 0x110, R10, 0x78, !PT ;  /* 0x0000011003037812 */ /* 0x000fe200078e780a */
[----:B------:R1:W-:Y:S01]  /*72810*/  LDGSTS.E [R4+0x1e200], [R28.64], P1 ;  /* 0x1e2000001c047fae */ /* 0x0003e20008921844 */
[----:B------:R1:W-:Y:S04]  /*72820*/  LDGSTS.E [R4+0x1ea00], [R26.64], P1 ;  /* 0x1ea000001a047fae */ /* 0x0003e80008921844 */
[----:B-1----:R-:W4:Y:S01]  /*72830*/  LDL.LU R8, [R1+0x230c] ;  /* 0x00230c0001087983 */ /* 0x002f220000300800 */
[----:B------:R-:W-:Y:S01]  /*72840*/  LOP3.LUT R3, R3, 0x40, RZ, 0x3c, !PT ;  /* 0x0000004003037812 */ /* 0x000fe200078e3cff */
[----:B------:R1:W-:Y:S02]  /*72850*/  LDGSTS.E [R4+0x1f200], [R24.64], P1 ;  /* 0x1f20000018047fae */ /* 0x0003e40008921844 */
[----:B------:R1:W-:Y:S01]  /*72860*/  LDGSTS.E [R4+0x1fa00], [R22.64], P1 ;  /* 0x1fa0000016047fae */ /* 0x0003e20008921844 */
[----:B------:R-:W4:Y:S01]  /*72870*/  LDL.LU R20, [R1+0x2308] ;  /* 0x0023080001147983 */ /* 0x000f220000300800 */
[----:B------:R-:W4:Y:S02]  /*72880*/  LDL.LU R9, [R1+0x2304] ;  /* 0x0023040001097983 */ /* 0x000f240000300800 */
[----:B------:R-:W4:Y:S02]  /*72890*/  LDL.LU R10, [R1+0x2300] ;  /* 0x00230000010a7983 */ /* 0x000f240000300800 */
[----:B------:R-:W4:Y:S01]  /*728a0*/  LDL.LU R13, [R1+0x22fc] ;  /* 0x0022fc00010d7983 */ /* 0x000f220000300800 */
[----:B------:R-:W4:Y:S01]  /*728b0*/  LDL.LU R19, [R1+0x22f8] ;  /* 0x0022f80001137983 */ /* 0x000f220000300800 */
[----:B------:R-:W-:-:S02]  /*728c0*/  IMAD R3, R175, 0x20000, R3 ;  /* 0x00020000af037824 */ /* 0x000fc400078e0203 */
[----:B------:R-:W4:Y:S02]  /*728d0*/  LDL.LU R14, [R1+0x22f0] ;  /* 0x0022f000010e7983 */ /* 0x000f240000300800 */
[----:B-1----:R-:W-:Y:S02]  /*728e0*/  IMAD.MOV.U32 R4, RZ, RZ, R5 ;  /* 0x000000ffff047224 */ /* 0x002fe400078e0005 */
[----:B------:R-:W-:-:S05]  /*728f0*/  IMAD.MOV.U32 R5, RZ, RZ, R11 ;  /* 0x000000ffff057224 */ /* 0x000fca00078e000b */
[----:B------:R1:W-:Y:S02]  /*72900*/  LDGSTS.E [R3+0x400], [R4.64], P1 ;  /* 0x0040000004037fae */ /* 0x0003e40008921844 */
[----:B-1----:R-:W-:Y:S01]  /*72910*/  IMAD.MOV.U32 R4, RZ, RZ, R16 ;  /* 0x000000ffff047224 */ /* 0x002fe200078e0010 */
[-C--:B--2---:R-:W-:Y:S01]  /*72920*/  IADD3 R6, P0, R6, R55.reuse, RZ ;  /* 0x0000003706067210 */ /* 0x084fe20007f1e0ff */
[----:B---3--:R-:W-:Y:S01]  /*72930*/  IMAD.X R18, R18, 0x1, R2, P2 ;  /* 0x0000000112127824 */ /* 0x008fe200010e0602 */
[----:B----4-:R-:W-:-:S03]  /*72940*/  IADD3 R7, P2, R7, R55, RZ ;  /* 0x0000003707077210 */ /* 0x010fc60007f5e0ff */
[----:B------:R-:W-:Y:S01]  /*72950*/  STL [R1+0x2324], R6 ;  /* 0x0023240601007387 */ /* 0x000fe20000100800 */
[----:B------:R-:W-:Y:S02]  /*72960*/  IMAD.X R17, R17, 0x1, R2, P0 ;  /* 0x0000000111117824 */ /* 0x000fe400000e0602 */
[----:B------:R1:W-:Y:S02]  /*72970*/  STL [R1+0x2320], R18 ;  /* 0x0023201201007387 */ /* 0x0003e40000100800 */
[----:B------:R-:W2:Y:S02]  /*72980*/  LDL.LU R11, [R1+0x22f4] ;  /* 0x0022f400010b7983 */ /* 0x000ea40000300800 */
[----:B------:R-:W-:Y:S01]  /*72990*/  IMAD.MOV.U32 R5, RZ, RZ, R18 ;  /* 0x000000ffff057224 */ /* 0x000fe200078e0012 */
[----:B------:R-:W-:Y:S01]  /*729a0*/  IADD3 R12, P0, R12, R55, RZ ;  /* 0x000000370c0c7210 */ /* 0x000fe20007f1e0ff */
[----:B------:R-:W-:-:S03]  /*729b0*/  IMAD.X R15, R15, 0x1, R2, P2 ;  /* 0x000000010f0f7824 */ /* 0x000fc600010e0602 */
[----:B------:R3:W-:Y:S04]  /*729c0*/  LDGSTS.E [R3+0xc00], [R4.64], P1 ;  /* 0x00c0000004037fae */ /* 0x0007e80008921844 */
[----:B-1----:R-:W4:Y:S01]  /*729d0*/  LDL.LU R18, [R1+0x22e8] ;  /* 0x0022e80001127983 */ /* 0x002f220000300800 */
[----:B------:R-:W-:Y:S02]  /*729e0*/  STL [R1+0x231c], R7 ;  /* 0x00231c0701007387 */ /* 0x000fe40000100800 */
[----:B------:R1:W-:Y:S02]  /*729f0*/  STL [R1+0x2318], R17 ;  /* 0x0023181101007387 */ /* 0x0003e40000100800 */
[----:B------:R-:W4:Y:S02]  /*72a00*/  LDL.LU R16, [R1+0x22ec] ;  /* 0x0022ec0001107983 */ /* 0x000f240000300800 */
[----:B---3--:R-:W-:-:S02]  /*72a10*/  IMAD.MOV.U32 R5, RZ, RZ, R17 ;  /* 0x000000ffff057224 */ /* 0x008fc400078e0011 */
[----:B-1----:R-:W3:Y:S01]  /*72a20*/  LDL.LU R17, [R1+0x22e0] ;  /* 0x0022e00001117983 */ /* 0x002ee20000300800 */
[----:B------:R-:W-:Y:S02]  /*72a30*/  STL [R1+0x2314], R12 ;  /* 0x0023140c01007387 */ /* 0x000fe40000100800 */
[----:B------:R-:W-:Y:S02]  /*72a40*/  IMAD.MOV.U32 R4, RZ, RZ, R6 ;  /* 0x000000ffff047224 */ /* 0x000fe400078e0006 */
[----:B------:R1:W-:Y:S01]  /*72a50*/  STL [R1+0x2310], R15 ;  /* 0x0023100f01007387 */ /* 0x0003e20000100800 */
[----:B------:R-:W3:Y:S01]  /*72a60*/  LDL.LU R6, [R1+0x22e4] ;  /* 0x0022e40001067983 */ /* 0x000ee20000300800 */
[----:B------:R-:W-:-:S03]  /*72a70*/  IADD3 R8, P2, R8, R55, RZ ;  /* 0x0000003708087210 */ /* 0x000fc60007f5e0ff */
[----:B------:R1:W-:Y:S01]  /*72a80*/  LDGSTS.E [R3+0x1400], [R4.64], P1 ;  /* 0x0140000004037fae */ /* 0x0003e20008921844 */
[--C-:B------:R-:W-:Y:S01]  /*72a90*/  IMAD.X R20, R20, 0x1, R2.reuse, P0 ;  /* 0x0000000114147824 */ /* 0x100fe200000e0602 */
[----:B------:R-:W-:Y:S01]  /*72aa0*/  IADD3 R9, P0, R9, R55, RZ ;  /* 0x0000003709097210 */ /* 0x000fe20007f1e0ff */
[--C-:B------:R-:W-:Y:S01]  /*72ab0*/  IMAD.X R10, R10, 0x1, R2.reuse, P2 ;  /* 0x000000010a0a7824 */ /* 0x100fe200010e0602 */
[----:B-1----:R-:W-:Y:S01]  /*72ac0*/  MOV R4, R7 ;  /* 0x0000000700047202 */ /* 0x002fe20000000f00 */
[----:B------:R-:W-:Y:S02]  /*72ad0*/  IMAD.MOV.U32 R5, RZ, RZ, R15 ;  /* 0x000000ffff057224 */ /* 0x000fe400078e000f */
[----:B------:R-:W3:Y:S01]  /*72ae0*/  LDL.LU R15, [R1+0x22d8] ;  /* 0x0022d800010f7983 */ /* 0x000ee20000300800 */
[----:B------:R-:W-:Y:S02]  /*72af0*/  STL [R1+0x230c], R8 ;  /* 0x00230c0801007387 */ /* 0x000fe40000100800 */
[----:B------:R-:W-:Y:S02]  /*72b00*/  STL [R1+0x2308], R20 ;  /* 0x0023081401007387 */ /* 0x000fe40000100800 */
[----:B------:R-:W3:Y:S01]  /*72b10*/  LDL.LU R7, [R1+0x22dc] ;  /* 0x0022dc0001077983 */ /* 0x000ee20000300800 */
[----:B------:R1:W-:Y:S01]  /*72b20*/  LDGSTS.E [R3+0x1c00], [R4.64], P1 ;  /* 0x01c0000004037fae */ /* 0x0003e20008921844 */
[----:B------:R-:W-:Y:S01]  /*72b30*/  IADD3 R13, P2, R13, R55, RZ ;  /* 0x000000370d0d7210 */ /* 0x000fe20007f5e0ff */
[----:B------:R-:W-:-:S02]  /*72b40*/  IMAD.X R19, R19, 0x1, R2, P0 ;  /* 0x0000000113137824 */ /* 0x000fc400000e0602 */
[----:B-1----:R-:W-:Y:S02]  /*72b50*/  IMAD.MOV.U32 R4, RZ, RZ, R12 ;  /* 0x000000ffff047224 */ /* 0x002fe400078e000c */
[----:B------:R-:W-:Y:S01]  /*72b60*/  IMAD.MOV.U32 R5, RZ, RZ, R20 ;  /* 0x000000ffff057224 */ /* 0x000fe200078e0014 */
[----:B------:R-:W3:Y:S01]  /*72b70*/  LDL.LU R12, [R1+0x22d4] ;  /* 0x0022d400010c7983 */ /* 0x000ee20000300800 */
[----:B------:R-:W-:Y:S02]  /*72b80*/  STL [R1+0x2304], R9 ;  /* 0x0023040901007387 */ /* 0x000fe40000100800 */
[----:B------:R1:W-:Y:S01]  /*72b90*/  STL [R1+0x2300], R10 ;  /* 0x0023000a01007387 */ /* 0x0003e20000100800 */
[----:B------:R1:W-:Y:S01]  /*72ba0*/  LDGSTS.E [R3+0x2400], [R4.64], P1 ;  /* 0x0240000004037fae */ /* 0x0003e20008921844 */
[----:B------:R-:W-:Y:S02]  /*72bb0*/  IMAD.X R14, R14, 0x1, R2, P2 ;  /* 0x000000010e0e7824 */ /* 0x000fe400010e0602 */
[----:B-1----:R-:W-:-:S02]  /*72bc0*/  IMAD.MOV.U32 R4, RZ, RZ, R8 ;  /* 0x000000ffff047224 */ /* 0x002fc400078e0008 */
[----:B------:R-:W-:Y:S02]  /*72bd0*/  IMAD.MOV.U32 R5, RZ, RZ, R10 ;  /* 0x000000ffff057224 */ /* 0x000fe400078e000a */
[----:B------:R-:W3:Y:S01]  /*72be0*/  LDL.LU R10, [R1+0x22d0] ;  /* 0x0022d000010a7983 */ /* 0x000ee20000300800 */
[----:B------:R1:W-:Y:S02]  /*72bf0*/  STL [R1+0x22fc], R13 ;  /* 0x0022fc0d01007387 */ /* 0x0003e40000100800 */
[----:B------:R-:W-:Y:S02]  /*72c00*/  STL [R1+0x22f8], R19 ;  /* 0x0022f81301007387 */ /* 0x000fe40000100800 */
[----:B------:R-:W3:Y:S01]  /*72c10*/  LDL.LU R8, [R1+0x22cc] ;  /* 0x0022cc0001087983 */ /* 0x000ee20000300800 */
[----:B------:R1:W-:Y:S04]  /*72c20*/  LDGSTS.E [R3+0x2c00], [R4.64], P1 ;  /* 0x02c0000004037fae */ /* 0x0003e80008921844 */
[----:B------:R-:W3:Y:S01]  /*72c30*/  LDL.LU R21, [R1+0x22c8] ;  /* 0x0022c80001157983 */ /* 0x000ee20000300800 */
[----:B-1----:R-:W-:-:S02]  /*72c40*/  IMAD.MOV.U32 R4, RZ, RZ, R9 ;  /* 0x000000ffff047224 */ /* 0x002fc400078e0009 */
[----:B------:R-:W-:-:S05]  /*72c50*/  IMAD.MOV.U32 R5, RZ, RZ, R19 ;  /* 0x000000ffff057224 */ /* 0x000fca00078e0013 */
[----:B------:R1:W-:Y:S02]  /*72c60*/  LDGSTS.E [R3+0x3400], [R4.64], P1 ;  /* 0x0340000004037fae */ /* 0x0003e40008921844 */
[----:B-1----:R-:W-:Y:S01]  /*72c70*/  MOV R4, R13 ;  /* 0x0000000d00047202 */ /* 0x002fe20000000f00 */
[----:B------:R-:W-:-:S05]  /*72c80*/  IMAD.MOV.U32 R5, RZ, RZ, R14 ;  /* 0x000000ffff057224 */ /* 0x000fca00078e000e */
[----:B------:R1:W-:Y:S01]  /*72c90*/  LDGSTS.E [R3+0x3c00], [R4.64], P1 ;  /* 0x03c0000004037fae */ /* 0x0003e20008921844 */
[----:B--2---:R-:W-:-:S05]  /*72ca0*/  IADD3 R11, P0, R11, R55, RZ ;  /* 0x000000370b0b7210 */ /* 0x004fca0007f1e0ff */
[----:B------:R-:W-:Y:S01]  /*72cb0*/  STL [R1+0x22f4], R11 ;  /* 0x0022f40b01007387 */ /* 0x000fe20000100800 */
[----:B------:R2:W-:Y:S02]  /*72cc0*/  STL [R1+0x22f0], R14 ;  /* 0x0022f00e01007387 */ /* 0x0005e40000100800 */
[----:B----4-:R-:W-:Y:S02]  /*72cd0*/  IMAD.X R18, R18, 0x1, R2, P0 ;  /* 0x0000000112127824 */ /* 0x010fe400000e0602 */
[----:B------:R-:W4:Y:S01]  /*72ce0*/  LDL.LU R9, [R1+0x22c4] ;  /* 0x0022c40001097983 */ /* 0x000f220000300800 */
[----:B------:R-:W4:Y:S01]  /*72cf0*/  LDL.LU R13, [R1+0x22c0] ;  /* 0x0022c000010d7983 */ /* 0x000f220000300800 */
[----:B------:R-:W-:-:S05]  /*72d00*/  IADD3 R16, P2, R16, R55, RZ ;  /* 0x0000003710107210 */ /* 0x000fca0007f5e0ff */
[----:B------:R-:W-:Y:S01]  /*72d10*/  STL [R1+0x22ec], R16 ;  /* 0x0022ec1001007387 */ /* 0x000fe20000100800 */
[----:B------:R3:W-:Y:S02]  /*72d20*/  STL [R1+0x22e8], R18 ;  /* 0x0022e81201007387 */ /* 0x0007e40000100800 */
[----:B--2---:R-:W2:Y:S02]  /*72d30*/  LDL.LU R14, [R1+0x22bc] ;  /* 0x0022bc00010e7983 */ /* 0x004ea40000300800 */
[----:B------:R-:W2:Y:S02]  /*72d40*/  LDL.LU R20, [R1+0x22b8] ;  /* 0x0022b80001147983 */ /* 0x000ea40000300800 */
[----:B---3--:R-:W-:Y:S01]  /*72d50*/  IMAD.X R17, R17, 0x1, R2, P2 ;  /* 0x0000000111117824 */ /* 0x008fe200010e0602 */
[----:B------:R-:W-:Y:S01]  /*72d60*/  IADD3 R6, P0, R6, R55, RZ ;  /* 0x0000003706067210 */ /* 0x000fe20007f1e0ff */
[----:B-1----:R-:W-:-:S04]  /*72d70*/  IMAD.MOV.U32 R4, RZ, RZ, R11 ;  /* 0x000000ffff047224 */ /* 0x002fc800078e000b */
[----:B------:R-:W-:Y:S01]  /*72d80*/  STL [R1+0x22e4], R6 ;  /* 0x0022e40601007387 */ /* 0x000fe20000100800 */
[----:B------:R1:W-:Y:S02]  /*72d90*/  STL [R1+0x22e0], R17 ;  /* 0x0022e01101007387 */ /* 0x0003e40000100800 */
[----:B------:R-:W3:Y:S02]  /*72da0*/  LDL.LU R11, [R1+0x22b4] ;  /* 0x0022b400010b7983 */ /* 0x000ee40000300800 */
[----:B------:R-:W3:Y:S02]  /*72db0*/  LDL.LU R19, [R1+0x22b0] ;  /* 0x0022b00001137983 */ /* 0x000ee40000300800 */
[----:B------:R-:W-:-:S05]  /*72dc0*/  IMAD.MOV.U32 R5, RZ, RZ, R18 ;  /* 0x000000ffff057224 */ /* 0x000fca00078e0012 */
[----:B------:R1:W-:Y:S01]  /*72dd0*/  LDGSTS.E [R3+0x4400], [R4.64], P1 ;  /* 0x0440000004037fae */ /* 0x0003e20008921844 */
[----:B------:R-:W-:Y:S01]  /*72de0*/  IMAD.X R15, R15, 0x1, R2, P0 ;  /* 0x000000010f0f7824 */ /* 0x000fe200000e0602 */
[-C--:B------:R-:W-:Y:S01]  /*72df0*/  IADD3 R7, P2, R7, R55.reuse, RZ ;  /* 0x0000003707077210 */ /* 0x080fe20007f5e0ff */
[----:B-1----:R-:W-:Y:S02]  /*72e00*/  IMAD.MOV.U32 R4, RZ, RZ, R16 ;  /* 0x000000ffff047224 */ /* 0x002fe400078e0010 */
[----:B------:R-:W-:Y:S02]  /*72e10*/  IMAD.MOV.U32 R5, RZ, RZ, R17 ;  /* 0x000000ffff057224 */ /* 0x000fe400078e0011 */
[----:B------:R-:W-:Y:S01]  /*72e20*/  STL [R1+0x22dc], R7 ;  /* 0x0022dc0701007387 */ /* 0x000fe20000100800 */
[----:B------:R1:W-:Y:S02]  /*72e30*/  STL [R1+0x22d8], R15 ;  /* 0x0022d80f01007387 */ /* 0x0003e40000100800 */
[----:B------:R-:W3:Y:S02]  /*72e40*/  LDL.LU R18, [R1+0x22a8] ;  /* 0x0022a80001127983 */ /* 0x000ee40000300800 */
[----:B------:R-:W3:Y:S01]  /*72e50*/  LDL.LU R16, [R1+0x22ac] ;  /* 0x0022ac0001107983 */ /* 0x000ee20000300800 */
[----:B------:R1:W-:Y:S04]  /*72e60*/  LDGSTS.E [R3+0x4c00], [R4.64], P1 ;  /* 0x04c0000004037fae */ /* 0x0003e80008921844 */
[----:B------:R-:W3:Y:S01]  /*72e70*/  LDL.LU R17, [R1+0x22a0] ;  /* 0x0022a00001117983 */ /* 0x000ee20000300800 */
[----:B------:R-:W-:-:S05]  /*72e80*/  IADD3 R12, P0, R12, R55, RZ ;  /* 0x000000370c0c7210 */ /* 0x000fca0007f1e0ff */
[----:B------:R-:W-:Y:S01]  /*72e90*/  STL [R1+0x22d4], R12 ;  /* 0x0022d40c01007387 */ /* 0x000fe20000100800 */
[----:B-1----:R-:W-:Y:S02]  /*72ea0*/  IMAD.MOV.U32 R4, RZ, RZ, R6 ;  /* 0x000000ffff047224 */ /* 0x002fe400078e0006 */
[----:B------:R-:W-:-:S05]  /*72eb0*/  IMAD.MOV.U32 R5, RZ, RZ, R15 ;  /* 0x000000ffff057224 */ /* 0x000fca00078e000f */
[----:B------:R1:W-:Y:S01]  /*72ec0*/  LDGSTS.E [R3+0x5400], [R4.64], P1 ;  /* 0x0540000004037fae */ /* 0x0003e20008921844 */
[--C-:B------:R-:W-:Y:S01]  /*72ed0*/  IMAD.X R10, R10, 0x1, R2.reuse, P2 ;  /* 0x000000010a0a7824 */ /* 0x100fe200010e0602 */
[----:B------:R-:W-:Y:S01]  /*72ee0*/  IADD3 R8, P2, R8, R55, RZ ;  /* 0x0000003708087210 */ /* 0x000fe20007f5e0ff */
[----:B------:R-:W-:-:S03]  /*72ef0*/  IMAD.X R21, R21, 0x1, R2, P0 ;  /* 0x0000000115157824 */ /* 0x000fc600000e0602 */
[----:B------:R1:W-:Y:S01]  /*72f00*/  STL [R1+0x22d0], R10 ;  /* 0x0022d00a01007387 */ /* 0x0003e20000100800 */
[----:B------:R-:W3:Y:S01]  /*72f10*/  LDL.LU R6, [R1+0x22a4] ;  /* 0x0022a40001067983 */ /* 0x000ee20000300800 */
[----:B-1----:R-:W-:Y:S01]  /*72f20*/  MOV R4, R7 ;  /* 0x0000000700047202 */ /* 0x002fe20000000f00 */
[----:B------:R-:W-:Y:S01]  /*72f30*/  IMAD.MOV.U32 R5, RZ, RZ, R10 ;  /* 0x000000ffff057224 */ /* 0x000fe200078e000a */
[----:B------:R-:W3:Y:S01]  /*72f40*/  LDL.LU R15, [R1+0x2298] ;  /* 0x00229800010f7983 */ /* 0x000ee20000300800 */
[----:B------:R-:W-:Y:S02]  /*72f50*/  STL [R1+0x22cc], R8 ;  /* 0x0022cc0801007387 */ /* 0x000fe40000100800 */
[----:B------:R-:W-:Y:S02]  /*72f60*/  STL [R1+0x22c8], R21 ;  /* 0x0022c81501007387 */ /* 0x000fe40000100800 */
[----:B------:R-:W3:Y:S01]  /*72f70*/  LDL.LU R7, [R1+0x229c] ;  /* 0x00229c0001077983 */ /* 0x000ee20000300800 */
[----:B------:R1:W-:Y:S04]  /*72f80*/  LDGSTS.E [R3+0x5c00], [R4.64], P1 ;  /* 0x05c0000004037fae */ /* 0x0003e80008921844 */
[----:B------:R-:W3:Y:S01]  /*72f90*/  LDL.LU R10, [R1+0x2294] ;  /* 0x00229400010a7983 */ /* 0x000ee20000300800 */
[----:B-1----:R-:W-:-:S02]  /*72fa0*/  IMAD.MOV.U32 R4, RZ, RZ, R12 ;  /* 0x000000ffff047224 */ /* 0x002fc400078e000c */
[----:B------:R-:W-:Y:S01]  /*72fb0*/  IMAD.MOV.U32 R5, RZ, RZ, R21 ;  /* 0x000000ffff057224 */ /* 0x000fe200078e0015 */
[----:B------:R-:W3:Y:S04]  /*72fc0*/  LDL.LU R12, [R1+0x2290] ;  /* 0x00229000010c7983 */ /* 0x000ee80000300800 */
[----:B------:R1:W-:Y:S02]  /*72fd0*/  LDGSTS.E [R3+0x6400], [R4.64], P1 ;  /* 0x0640000004037fae */ /* 0x0003e40008921844 */
[----:B-1----:R-:W-:Y:S01]  /*72fe0*/  IMAD.MOV.U32 R4, RZ, RZ, R8 ;  /* 0x000000ffff047224 */ /* 0x002fe200078e0008 */
[----:B----4-:R-:W-:Y:S01]  /*72ff0*/  IADD3 R9, P0, R9, R55, RZ ;  /* 0x0000003709097210 */ /* 0x010fe20007f1e0ff */
[----:B------:R-:W-:-:S04]  /*73000*/  IMAD.X R13, R13, 0x1, R2, P2 ;  /* 0x000000010d0d7824 */ /* 0x000fc800010e0602 */
[----:B------:R-:W-:Y:S01]  /*73010*/  STL [R1+0x22c4], R9 ;  /* 0x0022c40901007387 */ /* 0x000fe20000100800 */
[----:B------:R1:W-:Y:S01]  /*73020*/  STL [R1+0x22c0], R13 ;  /* 0x0022c00d01007387 */ /* 0x0003e20000100800 */
[-C--:B--2---:R-:W-:Y:S01]  /*73030*/  IADD3 R14, P2, R14, R55.reuse, RZ ;  /* 0x000000370e0e7210 */ /* 0x084fe20007f5e0ff */
[--C-:B------:R-:W-:Y:S02]  /*73040*/  IMAD.X R20, R20, 0x1, R2.reuse, P0 ;  /* 0x0000000114147824 */ /* 0x100fe400000e0602 */
[----:B------:R-:W-:Y:S02]  /*73050*/  IMAD.MOV.U32 R5, RZ, RZ, R13 ;  /* 0x000000ffff057224 */ /* 0x000fe400078e000d */
[----:B-1----:R-:W2:Y:S01]  /*73060*/  LDL.LU R13, [R1+0x2288] ;  /* 0x00228800010d7983 */ /* 0x002ea20000300800 */
[----:B------:R1:W-:Y:S02]  /*73070*/  STL [R1+0x22bc], R14 ;  /* 0x0022bc0e01007387 */ /* 0x0003e40000100800 */
[----:B------:R-:W-:Y:S02]  /*73080*/  STL [R1+0x22b8], R20 ;  /* 0x0022b81401007387 */ /* 0x000fe40000100800 */
[----:B------:R-:W4:Y:S01]  /*73090*/  LDL.LU R8, [R1+0x228c] ;  /* 0x00228c0001087983 */ /* 0x000f220000300800 */
[----:B------:R1:W-:Y:S01]  /*730a0*/  LDGSTS.E [R3+0x6c00], [R4.64], P1 ;  /* 0x06c0000004037fae */ /* 0x0003e20008921844 */
[----:B---3--:R-:W-:Y:S01]  /*730b0*/  IADD3 R11, P0, R11, R55, RZ ;  /* 0x000000370b0b7210 */ /* 0x008fe20007f1e0ff */
[----:B------:R-:W-:-:S02]  /*730c0*/  IMAD.X R19, R19, 0x1, R2, P2 ;  /* 0x0000000113137824 */ /* 0x000fc400010e0602 */
[----:B-1----:R-:W-:Y:S02]  /*730d0*/  IMAD.MOV.U32 R4, RZ, RZ, R9 ;  /* 0x000000ffff047224 */ /* 0x002fe400078e0009 */
[----:B------:R-:W-:Y:S01]  /*730e0*/  IMAD.MOV.U32 R5, RZ, RZ, R20 ;  /* 0x000000ffff057224 */ /* 0x000fe200078e0014 */
[----:B------:R-:W3:Y:S01]  /*730f0*/  LDL.LU R9, [R1+0x2284] ;  /* 0x0022840001097983 */ /* 0x000ee20000300800 */
[----:B------:R1:W-:Y:S02]  /*73100*/  STL [R1+0x22b4], R11 ;  /* 0x0022b40b01007387 */ /* 0x0003e40000100800 */
[----:B------:R-:W-:Y:S01]  /*73110*/  STL [R1+0x22b0], R19 ;  /* 0x0022b01301007387 */ /* 0x000fe20000100800 */
[----:B------:R1:W-:Y:S02]  /*73120*/  LDGSTS.E [R3+0x7400], [R4.64], P1 ;  /* 0x0740000004037fae */ /* 0x0003e40008921844 */
[----:B-1----:R-:W-:Y:S02]  /*73130*/  MOV R4, R14 ;  /* 0x0000000e00047202 */ /* 0x002fe40000000f00 */
[----:B------:R-:W3:Y:S01]  /*73140*/  LDL.LU R14, [R1+0x2280] ;  /* 0x00228000010e7983 */ /* 0x000ee20000300800 */
[----:B------:R-:W-:Y:S01]  /*73150*/  IADD3 R16, P2, R16, R55, RZ ;  /* 0x0000003710107210 */ /* 0x000fe20007f5e0ff */
[----:B------:R-:W-:-:S02]  /*73160*/  IMAD.X R18, R18, 0x1, R2, P0 ;  /* 0x0000000112127824 */ /* 0x000fc400000e0602 */
[----:B------:R-:W-:Y:S02]  /*73170*/  IMAD.MOV.U32 R5, RZ, RZ, R19 ;  /* 0x000000ffff057224 */ /* 0x000fe400078e0013 */
[----:B------:R-:W-:Y:S01]  /*73180*/  STL [R1+0x22ac], R16 ;  /* 0x0022ac1001007387 */ /* 0x000fe20000100800 */
[----:B------:R1:W-:Y:S03]  /*73190*/  STL [R1+0x22a8], R18 ;  /* 0x0022a81201007387 */ /* 0x0003e60000100800 */
[----:B------:R1:W-:Y:S01]  /*731a0*/  LDGSTS.E [R3+0x7c00], [R4.64], P1 ;  /* 0x07c0000004037fae */ /* 0x0003e20008921844 */
[----:B------:R-:W3:Y:S02]  /*731b0*/  LDL.LU R22, [R1+0x227c] ;  /* 0x00227c0001167983 */ /* 0x000ee40000300800 */
[----:B------:R-:W-:Y:S02]  /*731c0*/  IMAD.X R17, R17, 0x1, R2, P2 ;  /* 0x0000000111117824 */ /* 0x000fe400010e0602 */
[----:B-1----:R-:W-:-:S02]  /*731d0*/  IMAD.MOV.U32 R4, RZ, RZ, R11 ;  /* 0x000000ffff047224 */ /* 0x002fc400078e000b */
[----:B------:R-:W3:Y:S01]  /*731e0*/  LDL.LU R11, [R1+0x2278] ;  /* 0x00227800010b7983 */ /* 0x000ee20000300800 */
[----:B------:R-:W-:Y:S01]  /*731f0*/  IADD3 R6, P0, R6, R55, RZ ;  /* 0x0000003706067210 */ /* 0x000fe20007f1e0ff */
[----:B------:R-:W-:-:S04]  /*73200*/  IMAD.MOV.U32 R5, RZ, RZ, R18 ;  /* 0x000000ffff057224 */ /* 0x000fc800078e0012 */
[----:B------:R1:W-:Y:S01]  /*73210*/  STL [R1+0x22a4], R6 ;  /* 0x0022a40601007387 */ /* 0x0003e20000100800 */
[-C--:B------:R-:W-:Y:S01]  /*73220*/  IADD3 R7, P2, R7, R55.reuse, RZ ;  /* 0x0000003707077210 */ /* 0x080fe20007f5e0ff */
[----:B------:R-:W-:Y:S02]  /*73230*/  STL [R1+0x22a0], R17 ;  /* 0x0022a01101007387 */ /* 0x000fe40000100800 */
[--C-:B------:R-:W-:Y:S01]  /*73240*/  IMAD.X R15, R15, 0x1, R2.reuse, P0 ;  /* 0x000000010f0f7824 */ /* 0x100fe200000e0602 */
[----:B------:R-:W3:Y:S01]  /*73250*/  LDL.LU R20, [R1+0x2274] ;  /* 0x0022740001147983 */ /* 0x000ee20000300800 */
[----:B------:R-:W3:Y:S01]  /*73260*/  LDL.LU R23, [R1+0x2270] ;  /* 0x0022700001177983 */ /* 0x000ee20000300800 */
[----:B------:R-:W-:Y:S02]  /*73270*/  IADD3 R10, P0, R10, R55, RZ ;  /* 0x000000370a0a7210 */ /* 0x000fe40007f1e0ff */
[----:B------:R1:W-:Y:S01]  /*73280*/  LDGSTS.E [R3+0x8400], [R4.64], P1 ;  /* 0x0840000004037fae */ /* 0x0003e20008921844 */
[----:B------:R-:W-:Y:S02]  /*73290*/  STL [R1+0x229c], R7 ;  /* 0x00229c0701007387 */ /* 0x000fe40000100800 */
[----:B------:R-:W-:Y:S02]  /*732a0*/  STL [R1+0x2298], R15 ;  /* 0x0022980f01007387 */ /* 0x000fe40000100800 */
[----:B------:R-:W3:Y:S01]  /*732b0*/  LDL.LU R21, [R1+0x2268] ;  /* 0x0022680001157983 */ /* 0x000ee20000300800 */
[----:B------:R-:W-:Y:S01]  /*732c0*/  STL [R1+0x2294], R10 ;  /* 0x0022940a01007387 */ /* 0x000fe20000100800 */
[----:B------:R-:W-:-:S02]  /*732d0*/  IMAD.X R12, R12, 0x1, R2, P2 ;  /* 0x000000010c0c7824 */ /* 0x000fc400010e0602 */
[----:B-1----:R-:W-:Y:S02]  /*732e0*/  IMAD.MOV.U32 R4, RZ, RZ, R16 ;  /* 0x000000ffff047224 */ /* 0x002fe400078e0010 */
[----:B------:R-:W-:Y:S01]  /*732f0*/  IMAD.MOV.U32 R5, RZ, RZ, R17 ;  /* 0x000000ffff057224 */ /* 0x000fe200078e0011 */
[----:B------:R1:W-:Y:S01]  /*73300*/  STL [R1+0x2290], R12 ;  /* 0x0022900c01007387 */ /* 0x0003e20000100800 */
[----:B------:R-:W3:Y:S03]  /*73310*/  LDL.LU R18, [R1+0x226c] ;  /* 0x00226c0001127983 */ /* 0x000ee60000300800 */
[----:B------:R1:W-:Y:S02]  /*73320*/  LDGSTS.E [R3+0x8c00], [R4.64], P1 ;  /* 0x08c0000004037fae */ /* 0x0003e40008921844 */
[----:B-1----:R-:W-:Y:S02]  /*73330*/  IMAD.MOV.U32 R4, RZ, RZ, R6 ;  /* 0x000000ffff047224 */ /* 0x002fe400078e0006 */
[----:B------:R-:W-:Y:S01]  /*73340*/  IMAD.MOV.U32 R5, RZ, RZ, R15 ;  /* 0x000000ffff057224 */ /* 0x000fe200078e000f */
[----:B------:R-:W3:Y:S01]  /*73350*/  LDL.LU R6, [R1+0x2264] ;  /* 0x0022640001067983 */ /* 0x000ee20000300800 */
[----:B------:R-:W3:Y:S03]  /*73360*/  LDL.LU R19, [R1+0x2260] ;  /* 0x0022600001137983 */ /* 0x000ee60000300800 */
[----:B------:R1:W-:Y:S02]  /*73370*/  LDGSTS.E [R3+0x9400], [R4.64], P1 ;  /* 0x0940000004037fae */ /* 0x0003e40008921844 */
[----:B-1----:R-:W-:Y:S01]  /*73380*/  IMAD.MOV.U32 R5, RZ, RZ, R12 ;  /* 0x000000ffff057224 */ /* 0x002fe200078e000c */
[----:B------:R-:W-:-:S05]  /*73390*/  MOV R4, R7 ;  /* 0x0000000700047202 */ /* 0x000fca0000000f00 */
[----:B------:R1:W-:Y:S01]  /*733a0*/  LDGSTS.E [R3+0x9c00], [R4.64], P1 ;  /* 0x09c0000004037fae */ /* 0x0003e20008921844 */
[----:B--2---:R-:W-:Y:S01]  /*733b0*/  IMAD.X R13, R13, 0x1, R2, P0 ;  /* 0x000000010d0d7824 */ /* 0x004fe200000e0602 */
[----:B----4-:R-:W-:-:S05]  /*733c0*/  IADD3 R8, P2, R8, R55, RZ ;  /* 0x0000003708087210 */ /* 0x010fca0007f5e0ff */
[----:B------:R-:W-:Y:S01]  /*733d0*/  STL [R1+0x228c], R8 ;  /* 0x00228c0801007387 */ /* 0x000fe20000100800 */
[----:B------:R2:W-:Y:S02]  /*733e0*/  STL [R1+0x2288], R13 ;  /* 0x0022880d01007387 */ /* 0x0005e40000100800 */
[----:B------:R-:W4:Y:S02]  /*733f0*/  LDL.LU R12, [R1+0x2258] ;  /* 0x00225800010c7983 */ /* 0x000f240000300800 */
[----:B------:R-:W4:Y:S01]  /*73400*/  LDL.LU R7, [R1+0x225c] ;  /* 0x00225c0001077983 */ /* 0x000f220000300800 */
[----:B------:R-:W4:Y:S01]  /*73410*/  LDL.LU R15, [R1+0x2254] ;  /* 0x00225400010f7983 */ /* 0x000f220000300800 */
[----:B------:R-:W4:Y:S01]  /*73420*/  LDL.LU R17, [R1+0x2250] ;  /* 0x0022500001117983 */ /* 0x000f220000300800 */
[----:B---3--:R-:W-:Y:S01]  /*73430*/  IADD3 R9, P0, R9, R55, RZ ;  /* 0x0000003709097210 */ /* 0x008fe20007f1e0ff */
[----:B-1----:R-:W-:-:S04]  /*73440*/  IMAD.MOV.U32 R5, RZ, RZ, R13 ;  /* 0x000000ffff057224 */ /* 0x002fc800078e000d */
[----:B------:R-:W-:Y:S01]  /*73450*/  STL [R1+0x2284], R9 ;  /* 0x0022840901007387 */ /* 0x000fe20000100800 */
[----:B------:R-:W-:-:S05]  /*73460*/  IMAD.X R14, R14, 0x1, R2, P2 ;  /* 0x000000010e0e7824 */ /* 0x000fca00010e0602 */
[----:B------:R1:W-:Y:S01]  /*73470*/  STL [R1+0x2280], R14 ;  /* 0x0022800e01007387 */ /* 0x0003e20000100800 */
[----:B--2---:R-:W2:Y:S02]  /*73480*/  LDL.LU R13, [R1+0x224c] ;  /* 0x00224c00010d7983 */ /* 0x004ea40000300800 */
[----:B------:R-:W-:Y:S01]  /*73490*/  IMAD.MOV.U32 R4, RZ, RZ, R10 ;  /* 0x000000ffff047224 */ /* 0x000fe200078e000a */
[----:B------:R-:W-:Y:S01]  /*734a0*/  IADD3 R22, P2, R22, R55, RZ ;  /* 0x0000003716167210 */ /* 0x000fe20007f5e0ff */
[----:B------:R-:W3:Y:S04]  /*734b0*/  LDL.LU R10, [R1+0x2244] ;  /* 0x00224400010a7983 */ /* 0x000ee80000300800 */
[----:B------:R1:W-:Y:S01]  /*734c0*/  LDGSTS.E [R3+0xa400], [R4.64], P1 ;  /* 0x0a40000004037fae */ /* 0x0003e20008921844 */
[----:B------:R-:W3:Y:S02]  /*734d0*/  LDL.LU R16, [R1+0x2248] ;  /* 0x0022480001107983 */ /* 0x000ee40000300800 */
[----:B-1----:R-:W-:-:S02]  /*734e0*/  IMAD.MOV.U32 R4, RZ, RZ, R8 ;  /* 0x000000ffff047224 */ /* 0x002fc400078e0008 */
[----:B------:R-:W-:Y:S02]  /*734f0*/  IMAD.MOV.U32 R5, RZ, RZ, R14 ;  /* 0x000000ffff057224 */ /* 0x000fe400078e000e */
[----:B------:R-:W-:-:S03]  /*73500*/  IMAD.X R11, R11, 0x1, R2, P0 ;  /* 0x000000010b0b7824 */ /* 0x000fc600000e0602 */
[----:B------:R1:W-:Y:S01]  /*73510*/  LDGSTS.E [R3+0xac00], [R4.64], P1 ;  /* 0x0ac0000004037fae */ /* 0x0003e20008921844 */
[----:B------:R-:W-:Y:S01]  /*73520*/  IADD3 R20, P0, R20, R55, RZ ;  /* 0x0000003714147210 */ /* 0x000fe20007f1e0ff */
[--C-:B------:R-:W-:Y:S02]  /*73530*/  IMAD.X R23, R23, 0x1, R2.reuse, P2 ;  /* 0x0000000117177824 */ /* 0x100fe400010e0602 */
[----:B-1----:R-:W-:Y:S02]  /*73540*/  IMAD.MOV.U32 R4, RZ, RZ, R9 ;  /* 0x000000ffff047224 */ /* 0x002fe400078e0009 */
[----:B------:R-:W-:Y:S02]  /*73550*/  IMAD.MOV.U32 R5, RZ, RZ, R11 ;  /* 0x000000ffff057224 */ /* 0x000fe400078e000b */
[----:B------:R-:W-:-:S03]  /*73560*/  IMAD.X R21, R21, 0x1, R2, P0 ;  /* 0x0000000115157824 */ /* 0x000fc600000e0602 */
[----:B------:R1:W-:Y:S04]  /*73570*/  LDGSTS.E [R3+0xb400], [R4.64], P1 ;  /* 0x0b40000004037fae */ /* 0x0003e80008921844 */
[----:B------:R-:W-:Y:S01]  /*73580*/  STL [R1+0x227c], R22 ;  /* 0x00227c1601007387 */ /* 0x000fe20000100800 */
[-C--:B------:R-:W-:Y:S02]  /*73590*/  IADD3 R18, P2, R18, R55.reuse, RZ ;  /* 0x0000003712127210 */ /* 0x080fe40007f5e0ff */
[----:B-1----:R-:W-:Y:S01]  /*735a0*/  MOV R4, R22 ;  /* 0x0000001600047202 */ /* 0x002fe20000000f00 */
[----:B------:R-:W-:Y:S01]  /*735b0*/  IMAD.MOV.U32 R5, RZ, RZ, R23 ;  /* 0x000000ffff057224 */ /* 0x000fe200078e0017 */
[----:B------:R1:W-:Y:S01]  /*735c0*/  STL [R1+0x2278], R11 ;  /* 0x0022780b01007387 */ /* 0x0003e20000100800 */
[----:B------:R-:W3:Y:S02]  /*735d0*/  LDL.LU R8, [R1+0x223c] ;  /* 0x00223c0001087983 */ /* 0x000ee40000300800 */
[----:B------:R-:W3:Y:S01]  /*735e0*/  LDL.LU R14, [R1+0x2240] ;  /* 0x00224000010e7983 */ /* 0x000ee20000300800 */
[----:B------:R1:W-:Y:S01]  /*735f0*/  LDGSTS.E [R3+0xbc00], [R4.64], P1 ;  /* 0x0bc0000004037fae */ /* 0x0003e20008921844 */
[----:B------:R-:W-:Y:S02]  /*73600*/  STL [R1+0x2274], R20 ;  /* 0x0022741401007387 */ /* 0x000fe40000100800 */
[----:B------:R-:W-:Y:S01]  /*73610*/  STL [R1+0x2270], R23 ;  /* 0x0022701701007387 */ /* 0x000fe20000100800 */
[----:B------:R-:W-:Y:S01]  /*73620*/  IADD3 R6, P0, R6, R55, RZ ;  /* 0x0000003706067210 */ /* 0x000fe20007f1e0ff */
[----:B------:R-:W-:Y:S01]  /*73630*/  IMAD.X R19, R19, 0x1, R2, P2 ;  /* 0x0000000113137824 */ /* 0x000fe200010e0602 */
[----:B-1----:R-:W3:Y:S01]  /*73640*/  LDL.LU R11, [R1+0x2238] ;  /* 0x00223800010b7983 */ /* 0x002ee20000300800 */
[----:B------:R-:W3:Y:S02]  /*73650*/  LDL.LU R9, [R1+0x2234] ;  /* 0x0022340001097983 */ /* 0x000ee40000300800 */
[----:B------:R-:W-:-:S02]  /*73660*/  IMAD.MOV.U32 R4, RZ, RZ, R20 ;  /* 0x000000ffff047224 */ /* 0x000fc400078e0014 */
[----:B------:R-:W-:Y:S01]  /*73670*/  IMAD.MOV.U32 R5, RZ, RZ, R21 ;  /* 0x000000ffff057224 */ /* 0x000fe200078e0015 */
[----:B------:R-:W-:Y:S04]  /*73680*/  STL [R1+0x226c], R18 ;  /* 0x00226c1201007387 */ /* 0x000fe80000100800 */
[----:B------:R1:W-:Y:S01]  /*73690*/  LDGSTS.E [R3+0xc400], [R4.64], P1 ;  /* 0x0c40000004037fae */ /* 0x0003e20008921844 */
[----:B------:R-:W-:Y:S02]  /*736a0*/  STL [R1+0x2268], R21 ;  /* 0x0022681501007387 */ /* 0x000fe40000100800 */
[----:B------:R1:W-:Y:S02]  /*736b0*/  STL [R1+0x2264], R6 ;  /* 0x0022640601007387 */ /* 0x0003e40000100800 */
[----:B------:R-:W-:Y:S02]  /*736c0*/  STL [R1+0x2260], R19 ;  /* 0x0022601301007387 */ /* 0x000fe40000100800 */
[----:B-1----:R-:W-:-:S02]  /*736d0*/  IMAD.MOV.U32 R4, RZ, RZ, R18 ;  /* 0x000000ffff047224 */ /* 0x002fc400078e0012 */
[----:B------:R-:W-:-:S05]  /*736e0*/  IMAD.MOV.U32 R5, RZ, RZ, R19 ;  /* 0x000000ffff057224 */ /* 0x000fca00078e0013 */
[----:B------:R1:W-:Y:S02]  /*736f0*/  LDGSTS.E [R3+0xcc00], [R4.64], P1 ;  /* 0x0cc0000004037fae */ /* 0x0003e40008921844 */
[----:B-1----:R-:W-:Y:S01]  /*73700*/  IMAD.MOV.U32 R4, RZ, RZ, R6 ;  /* 0x000000ffff047224 */ /* 0x002fe200078e0006 */
[-C--:B----4-:R-:W-:Y:S01]  /*73710*/  IADD3 R7, P2, R7, R55.reuse, RZ ;  /* 0x0000003707077210 */ /* 0x090fe20007f5e0ff */
[----:B------:R-:W-:Y:S01]  /*73720*/  IMAD.X R12, R12, 0x1, R2, P0 ;  /* 0x000000010c0c7824 */ /* 0x000fe200000e0602 */
[----:B------:R-:W-:-:S03]  /*73730*/  IADD3 R15, P0, R15, R55, RZ ;  /* 0x000000370f0f7210 */ /* 0x000fc60007f1e0ff */
[----:B------:R-:W-:Y:S01]  /*73740*/  IMAD.X R17, R17, 0x1, R2, P2 ;  /* 0x0000000111117824 */ /* 0x000fe200010e0602 */
[----:B------:R-:W-:Y:S01]  /*73750*/  STL [R1+0x225c], R7 ;  /* 0x00225c0701007387 */ /* 0x000fe20000100800 */
[----:B------:R-:W-:Y:S02]  /*73760*/  IMAD.MOV.U32 R5, RZ, RZ, R12 ;  /* 0x000000ffff057224 */ /* 0x000fe400078e000c */
[----:B------:R1:W-:Y:S02]  /*73770*/  STL [R1+0x2258], R12 ;  /* 0x0022580c01007387 */ /* 0x0003e40000100800 */
[----:B------:R-:W4:Y:S01]  /*73780*/  LDL.LU R6, [R1+0x2230] ;  /* 0x0022300001067983 */ /* 0x000f220000300800 */
[----:B------:R2:W-:Y:S01]  /*73790*/  STL [R1+0x2254], R15 ;  /* 0x0022540f01007387 */ /* 0x0005e20000100800 */
[----:B------:R-:W-:Y:S03]  /*737a0*/  STL [R1+0x2250], R17 ;  /* 0x0022501101007387 */ /* 0x000fe60000100800 */
[----:B------:R1:W-:Y:S04]  /*737b0*/  LDGSTS.E [R3+0xd400], [R4.64], P1 ;  /* 0x0d40000004037fae */ /* 0x0003e80008921844 */
[----:B-1----:R-:W4:Y:S01]  /*737c0*/  LDL.LU R12, [R1+0x222c] ;  /* 0x00222c00010c7983 */ /* 0x002f220000300800 */
[----:B------:R-:W-:-:S02]  /*737d0*/  MOV R4, R7 ;  /* 0x0000000700047202 */ /* 0x000fc40000000f00 */
[----:B--2---:R-:W-:-:S05]  /*737e0*/  IADD3 R13, P2, R13, R55, RZ ;  /* 0x000000370d0d7210 */ /* 0x004fca0007f5e0ff */
[----:B------:R-:W-:Y:S01]  /*737f0*/  STL [R1+0x224c], R13 ;  /* 0x00224c0d01007387 */ /* 0x000fe20000100800 */
[----:B------:R-:W2:Y:S02]  /*73800*/  LDL.LU R7, [R1+0x2228] ;  /* 0x0022280001077983 */ /* 0x000ea40000300800 */
[----:B---3--:R-:W-:Y:S01]  /*73810*/  IMAD.X R16, R16, 0x1, R2, P0 ;  /* 0x0000000110107824 */ /* 0x008fe200000e0602 */
[----:B------:R-:W-:-:S04]  /*73820*/  IADD3 R10, P3, R10, R55, RZ ;  /* 0x000000370a0a7210 */ /* 0x000fc80007f7e0ff */
[----:B------:R-:W-:Y:S01]  /*73830*/  STL [R1+0x2248], R16 ;  /* 0x0022481001007387 */ /* 0x000fe20000100800 */
[----:B------:R-:W-:Y:S02]  /*73840*/  STL [R1+0x2244], R10 ;  /* 0x0022440a01007387 */ /* 0x000fe40000100800 */
[----:B------:R-:W-:Y:S02]  /*73850*/  IMAD.MOV.U32 R239, RZ, RZ, R113 ;  /* 0x000000ffffef7224 */ /* 0x000fe400078e0071 */
[----:B------:R-:W-:Y:S02]  /*73860*/  IMAD.MOV.U32 R238, RZ, RZ, R114 ;  /* 0x000000ffffee7224 */ /* 0x000fe400078e0072 */
[----:B------:R-:W-:Y:S02]  /*73870*/  IMAD.MOV.U32 R5, RZ, RZ, R17 ;  /* 0x000000ffff057224 */ /* 0x000fe400078e0011 */
[----:B------:R-:W-:Y:S02]  /*73880*/  IMAD.MOV.U32 R237, RZ, RZ, R115 ;  /* 0x000000ffffed7224 */ /* 0x000fe400078e0073 */
[----:B------:R-:W-:-:S02]  /*73890*/  IMAD.MOV.U32 R236, RZ, RZ, R116 ;  /* 0x000000ffffec7224 */ /* 0x000fc400078e0074 */
[----:B------:R-:W-:Y:S02]  /*738a0*/  IMAD.MOV.U32 R235, RZ, RZ, R117 ;  /* 0x000000ffffeb7224 */ /* 0x000fe400078e0075 */
[----:B------:R-:W-:Y:S01]  /*738b0*/  IMAD.MOV.U32 R234, RZ, RZ, R118 ;  /* 0x000000ffffea7224 */ /* 0x000fe200078e0076 */
[----:B------:R1:W-:Y:S01]  /*738c0*/  LDGSTS.E [R3+0xdc00], [R4.64], P1 ;  /* 0x0dc0000004037fae */ /* 0x0003e20008921844 */
[----:B------:R-:W-:Y:S02]  /*738d0*/  IMAD.MOV.U32 R233, RZ, RZ, R119 ;  /* 0x000000ffffe97224 */ /* 0x000fe400078e0077 */
[----:B------:R-:W-:Y:S02]  /*738e0*/  IMAD.MOV.U32 R232, RZ, RZ, R120 ;  /* 0x000000ffffe87224 */ /* 0x000fe400078e0078 */
[----:B------:R-:W-:Y:S02]  /*738f0*/  IMAD.MOV.U32 R67, RZ, RZ, R121 ;  /* 0x000000ffff437224 */ /* 0x000fe400078e0079 */
[----:B------:R-:W-:-:S02]  /*73900*/  IMAD.MOV.U32 R66, RZ, RZ, R122 ;  /* 0x000000ffff427224 */ /* 0x000fc400078e007a */
[----:B------:R-:W-:Y:S01]  /*73910*/  IMAD.MOV.U32 R65, RZ, RZ, R123 ;  /* 0x000000ffff417224 */ /* 0x000fe200078e007b */
[----:B------:R-:W-:Y:S01]  /*73920*/  MOV R64, R124 ;  /* 0x0000007c00407202 */ /* 0x000fe20000000f00 */
[----:B-1----:R-:W-:Y:S01]  /*73930*/  IMAD.MOV.U32 R4, RZ, RZ, R15 ;  /* 0x000000ffff047224 */ /* 0x002fe200078e000f */
[----:B------:R-:W-:Y:S01]  /*73940*/  IADD3 R8, P0, R8, R55, RZ ;  /* 0x0000003708087210 */ /* 0x000fe20007f1e0ff */
[----:B------:R-:W-:-:S04]  /*73950*/  IMAD.X R14, R14, 0x1, R2, P2 ;  /* 0x000000010e0e7824 */ /* 0x000fc800010e0602 */
[----:B------:R-:W-:Y:S01]  /*73960*/  STL [R1+0x223c], R8 ;  /* 0x00223c0801007387 */ /* 0x000fe20000100800 */
[--C-:B------:R-:W-:Y:S02]  /*73970*/  IMAD.X R11, R11, 0x1, R2.reuse, P3 ;  /* 0x000000010b0b7824 */ /* 0x100fe400018e0602 */
[----:B------:R-:W-:Y:S01]  /*73980*/  IMAD.X R9, R9, 0x1, R2, P0 ;  /* 0x0000000109097824 */ /* 0x000fe200000e0602 */
[----:B------:R1:W-:Y:S02]  /*73990*/  STL [R1+0x2240], R14 ;  /* 0x0022400e01007387 */ /* 0x0003e40000100800 */
[----:B------:R-:W-:Y:S02]  /*739a0*/  STL [R1+0x2238], R11 ;  /* 0x0022380b01007387 */ /* 0x000fe40000100800 */
[----:B------:R3:W-:Y:S01]  /*739b0*/  STL [R1+0x2234], R9 ;  /* 0x0022340901007387 */ /* 0x0007e20000100800 */
        /* <DEDUP_REMOVED lines=9> */
[----:B------:R-:W-:-:S05]  /*73a50*/  IMAD.MOV.U32 R5, RZ, RZ, R14 ;  /* 0x000000ffff057224 */ /* 0x000fca00078e000e */
[----:B------:R1:W-:Y:S01]  /*73a60*/  LDGSTS.E [R3+0xec00], [R4.64], P1 ;  /* 0x0ec0000004037fae */ /* 0x0003e20008921844 */
[----:B------:R-:W-:Y:S02]  /*73a70*/  IMAD.MOV.U32 R57, RZ, RZ, R131 ;  /* 0x000000ffff397224 */ /* 0x000fe400078e0083 */
[----:B------:R-:W-:Y:S02]  /*73a80*/  IMAD.MOV.U32 R56, RZ, RZ, R132 ;  /* 0x000000ffff387224 */ /* 0x000fe400078e0084 */
[----:B-1----:R-:W-:Y:S02]  /*73a90*/  IMAD.MOV.U32 R4, RZ, RZ, R10 ;  /* 0x000000ffff047224 */ /* 0x002fe400078e000a */
[----:B------:R-:W-:-:S05]  /*73aa0*/  IMAD.MOV.U32 R5, RZ, RZ, R11 ;  /* 0x000000ffff057224 */ /* 0x000fca00078e000b */
[----:B------:R1:W-:Y:S01]  /*73ab0*/  LDGSTS.E [R3+0xf400], [R4.64], P1 ;  /* 0x0f40000004037fae */ /* 0x0003e20008921844 */
[----:B------:R-:W-:Y:S01]  /*73ac0*/  IMAD.MOV.U32 R53, RZ, RZ, R135 ;  /* 0x000000ffff357224 */ /* 0x000fe200078e0087 */
[----:B------:R-:W-:Y:S01]  /*73ad0*/  MOV R52, R136 ;  /* 0x0000008800347202 */ /* 0x000fe20000000f00 */
[----:B------:R-:W-:Y:S02]  /*73ae0*/  IMAD.MOV.U32 R15, RZ, RZ, R137 ;  /* 0x000000ffff0f7224 */ /* 0x000fe400078e0089 */
[----:B------:R-:W-:Y:S01]  /*73af0*/  IMAD.MOV.U32 R14, RZ, RZ, R138 ;  /* 0x000000ffff0e7224 */ /* 0x000fe200078e008a */
[----:B-1----:R-:W-:Y:S01]  /*73b00*/  MOV R5, R9 ;  /* 0x0000000900057202 */ /* 0x002fe20000000f00 */
[----:B------:R-:W-:Y:S02]  /*73b10*/  IMAD.MOV.U32 R4, RZ, RZ, R8 ;  /* 0x000000ffff047224 */ /* 0x000fe400078e0008 */
[----:B---3--:R-:W-:Y:S02]  /*73b20*/  IMAD.MOV.U32 R9, RZ, RZ, R133 ;  /* 0x000000ffff097224 */ /* 0x008fe400078e0085 */
        /* <DEDUP_REMOVED lines=11> */
[----:B------:R-:W1:Y:S01]  /*73be0*/  S2R R13, SR_TID.X ;  /* 0x00000000000d7919 */ /* 0x000e620000002100 */
        /* <DEDUP_REMOVED lines=13> */
[----:B------:R-:W-:Y:S01]  /*73cc0*/  IMAD.MOV.U32 R32, RZ, RZ, R162 ;  /* 0x000000ffff207224 */ /* 0x000fe200078e00a2 */
[----:B------:R1:W-:Y:S01]  /*73cd0*/  LDGSTS.E [R3+0xfc00], [R4.64], P1 ;  /* 0x0fc0000004037fae */ /* 0x0003e20008921844 */
        /* <DEDUP_REMOVED lines=8> */
[----:B------:R3:W-:Y:S01]  /*73d60*/  LDGSTS.E [R3+0x10400], [R176.64], P1 ;  /* 0x10400000b0037fae */ /* 0x0007e20008921844 */
[----:B------:R-:W-:-:S02]  /*73d70*/  IMAD.MOV.U32 R25, RZ, RZ, R171 ;  /* 0x000000ffff197224 */ /* 0x000fc400078e00ab */
[----:B------:R2:W-:Y:S01]  /*73d80*/  LDGSTS.E [R3+0x10c00], [R238.64], P1 ;  /* 0x10c00000ee037fae */ /* 0x0005e20008921844 */
[----:B-1----:R-:W-:Y:S01]  /*73d90*/  SHF.R.S32.HI R5, RZ, 0x6, R13 ;  /* 0x00000006ff057819 */ /* 0x002fe2000001140d */
[----:B------:R-:W-:Y:S01]  /*73da0*/  IMAD.SHL.U32 R4, R54, 0x4, RZ ;  /* 0x0000000436047824 */ /* 0x000fe200078e00ff */
[----:B------:R-:W-:Y:S01]  /*73db0*/  MOV R24, R172 ;  /* 0x000000ac00187202 */ /* 0x000fe20000000f00 */
[----:B------:R1:W-:Y:S01]  /*73dc0*/  LDGSTS.E [R3+0x11400], [R236.64], P1 ;  /* 0x11400000ec037fae */ /* 0x0003e20008921844 */
[----:B------:R-:W-:Y:S01]  /*73dd0*/  SGXT R5, R5, 0x1 ;  /* 0x000000010505781a */ /* 0x000fe20000000200 */
[----:B------:R1:W-:Y:S02]  /*73de0*/  LDGSTS.E [R3+0x11c00], [R234.64], P1 ;  /* 0x11c00000ea037fae */ /* 0x0003e40008921844 */
[----:B------:R-:W-:Y:S01]  /*73df0*/  IMAD.MOV.U32 R23, RZ, RZ, R173 ;  /* 0x000000ffff177224 */ /* 0x000fe200078e00ad */
[----:B------:R1:W-:Y:S01]  /*73e00*/  LDGSTS.E [R3+0x12400], [R232.64], P1 ;  /* 0x12400000e8037fae */ /* 0x0003e20008921844 */
[----:B------:R-:W-:Y:S01]  /*73e10*/  LOP3.LUT R4, R4, 0x110, R5, 0x78, !PT ;  /* 0x0000011004047812 */ /* 0x000fe200078e7805 */
[----:B------:R-:W-:-:S02]  /*73e20*/  IMAD.MOV.U32 R22, RZ, RZ, R174 ;  /* 0x000000ffff167224 */ /* 0x000fc400078e00ae */
[----:B------:R1:W-:Y:S01]  /*73e30*/  LDGSTS.E [R3+0x12c00], [R66.64], P1 ;  /* 0x12c0000042037fae */ /* 0x0003e20008921844 */
[----:B------:R1:W-:Y:S01]  /*73e40*/  LDGSTS.E [R3+0x13400], [R64.64], P1 ;  /* 0x1340000040037fae */ /* 0x0003e20008921844 */
[----:B------:R-:W-:Y:S01]  /*73e50*/  LOP3.LUT R4, R4, 0x60, RZ, 0x3c, !PT ;  /* 0x0000006004047812 */ /* 0x000fe200078e3cff */
[----:B------:R1:W-:Y:S02]  /*73e60*/  LDGSTS.E [R3+0x13c00], [R62.64], P1 ;  /* 0x13c000003e037fae */ /* 0x0003e40008921844 */
[----:B------:R1:W-:Y:S01]  /*73e70*/  LDGSTS.E [R3+0x14400], [R60.64], P1 ;  /* 0x144000003c037fae */ /* 0x0003e20008921844 */
[----:B------:R1:W-:Y:S01]  /*73e80*/  LDGSTS.E [R3+0x14c00], [R58.64], P1 ;  /* 0x14c000003a037fae */ /* 0x0003e20008921844 */
[----:B------:R1:W-:Y:S01]  /*73e90*/  LDGSTS.E [R3+0x15400], [R56.64], P1 ;  /* 0x1540000038037fae */ /* 0x0003e20008921844 */
[-C--:B----4-:R-:W-:Y:S02]  /*73ea0*/  IADD3 R6, P0, R6, R55.reuse, RZ ;  /* 0x0000003706067210 */ /* 0x090fe40007f1e0ff */
[----:B------:R-:W-:-:S03]  /*73eb0*/  IADD3 R12, P2, R12, R55, RZ ;  /* 0x000000370c0c7210 */ /* 0x000fc60007f5e0ff */
[----:B------:R-:W-:Y:S01]  /*73ec0*/  STL [R1+0x2230], R6 ;  /* 0x0022300601007387 */ /* 0x000fe20000100800 */
[----:B------:R4:W5:Y:S02]  /*73ed0*/  LDL.LU R113, [R1+0x2780] ;  /* 0x0027800001717983 */ /* 0x0009640000300800 */
[----:B------:R4:W5:Y:S02]  /*73ee0*/  LDL.LU R114, [R1+0x277c] ;  /* 0x00277c0001727983 */ /* 0x0009640000300800 */
[----:B------:R-:W-:Y:S01]  /*73ef0*/  IMAD R4, R175, 0x20000, R4 ;  /* 0x00020000af047824 */ /* 0x000fe200078e0204 */
[----:B------:R-:W-:Y:S04]  /*73f00*/  STL [R1+0x222c], R12 ;  /* 0x00222c0c01007387 */ /* 0x000fe80000100800 */
        /* <DEDUP_REMOVED lines=13> */
[----:B--2---:R-:W-:-:S03]  /*73fe0*/  IMAD.X R7, R7, 0x1, R2, P0 ;  /* 0x0000000107077824 */ /* 0x004fc600000e0602 */
[----:B------:R2:W-:Y:S01]  /*73ff0*/  LDGSTS.E [R3+0x1c400], [R34.64], P1 ;  /* 0x1c40000022037fae */ /* 0x0005e20008921844 */
[----:B------:R2:W-:Y:S03]  /*74000*/  LDGSTS.E [R3+0x1cc00], [R32.64], P1 ;  /* 0x1cc0000020037fae */ /* 0x0005e60008921844 */
[----:B------:R1:W-:Y:S04]  /*74010*/  LDGSTS.E [R3+0x1d400], [R18.64], P1 ;  /* 0x1d40000012037fae */ /* 0x0003e80008921844 */
[----:B------:R-:W-:Y:S01]  /*74020*/  STL [R1+0x2228], R7 ;  /* 0x0022280701007387 */ /* 0x000fe20000100800 */
[----:B------:R3:W-:Y:S02]  /*74030*/  STL.64 [R1+0x19a0], R176 ;  /* 0x0019a0b001007387 */ /* 0x0007e40000100a00 */
[----:B------:R4:W5:Y:S02]  /*74040*/  LDL.LU R115, [R1+0x2778] ;  /* 0x0027780001737983 */ /* 0x0009640000300800 */
[----:B------:R4:W5:Y:S01]  /*74050*/  LDL.LU R116, [R1+0x2774] ;  /* 0x0027740001747983 */ /* 0x0009620000300800 */
[----:B------:R-:W-:Y:S01]  /*74060*/  STL.64 [R1+0x19a8], R238 ;  /* 0x0019a8ee01007387 */ /* 0x000fe20000100a00 */
[----:B------:R4:W5:Y:S02]  /*74070*/  LDL.LU R117, [R1+0x2770] ;  /* 0x0027700001757983 */ /* 0x0009640000300800 */
[----:B------:R4:W5:Y:S02]  /*74080*/  LDL.LU R118, [R1+0x276c] ;  /* 0x00276c0001767983 */ /* 0x0009640000300800 */
[----:B------:R4:W5:Y:S01]  /*74090*/  LDL.LU R119, [R1+0x2768] ;  /* 0x0027680001777983 */ /* 0x0009620000300800 */
[----:B------:R4:W5:Y:S01]  /*740a0*/  LDL.LU R120, [R1+0x2764] ;  /* 0x0027640001787983 */ /* 0x0009620000300800 */
        /* <DEDUP_REMOVED lines=29> */
[----:B------:R1:W-:Y:S02]  /*74280*/  STL.64 [R1+0x1b40], R8 ;  /* 0x001b400801007387 */ /* 0x0003e40000100a00 */
        /* <DEDUP_REMOVED lines=52> */
[----:B------:R-:W-:Y:S01]  /*745d0*/  STL.64 [R1+0x1ab0], R26 ;  /* 0x001ab01a01007387 */ /* 0x000fe20000100a00 */
[----:B---3--:R4:W5:Y:S01]  /*745e0*/  LDL.LU.64 R176, [R1+0x2680] ;  /* 0x0026800001b07983 */ /* 0x0089620000300a00 */
[----:B------:R-:W-:Y:S02]  /*745f0*/  STL.64 [R1+0x1aa8], R24 ;  /* 0x001aa81801007387 */ /* 0x000fe40000100a00 */
[----:B------:R-:W-:Y:S02]  /*74600*/  STL.64 [R1+0x1aa0], R22 ;  /* 0x001aa01601007387 */ /* 0x000fe40000100a00 */
[----:B-1----:R-:W3:Y:S01]  /*74610*/  LDL.LU R8, [R1+0x2224] ;  /* 0x0022240001087983 */ /* 0x002ee20000300800 */
[----:B------:R-:W2:Y:S01]  /*74620*/  LDL.LU R14, [R1+0x2220] ;  /* 0x00222000010e7983 */ /* 0x000ea20000300800 */
[----:B------:R-:W4:Y:S02]  /*74630*/  LDL.LU R20, [R1+0x221c] ;  /* 0x00221c0001147983 */ /* 0x000f240000300800 */
[----:B------:R-:W4:Y:S02]  /*74640*/  LDL.LU R16, [R1+0x2218] ;  /* 0x0022180001107983 */ /* 0x000f240000300800 */
[----:B------:R-:W4:Y:S01]  /*74650*/  LDL.LU R10, [R1+0x2214] ;  /* 0x00221400010a7983 */ /* 0x000f220000300800 */
[----:B------:R-:W4:Y:S01]  /*74660*/  LDL.LU R21, [R1+0x2210] ;  /* 0x0022100001157983 */ /* 0x000f220000300800 */
[----:B------:R-:W4:Y:S02]  /*74670*/  LDL.LU R5, [R1+0x220c] ;  /* 0x00220c0001057983 */ /* 0x000f240000300800 */
[----:B------:R-:W4:Y:S02]  /*74680*/  LDL.LU R15, [R1+0x2208] ;  /* 0x00220800010f7983 */ /* 0x000f240000300800 */
[----:B------:R-:W4:Y:S01]  /*74690*/  LDL.LU R18, [R1+0x2204] ;  /* 0x0022040001127983 */ /* 0x000f220000300800 */
[----:B------:R-:W4:Y:S01]  /*746a0*/  LDL.LU R13, [R1+0x2200] ;  /* 0x00220000010d7983 */ /* 0x000f220000300800 */
[----:B------:R-:W4:Y:S03]  /*746b0*/  LDL.LU R11, [R1+0x21fc] ;  /* 0x0021fc00010b7983 */ /* 0x000f260000300800 */
[----:B------:R1:W-:Y:S01]  /*746c0*/  LDGSTS.E [R3+0x1dc00], [R30.64], P1 ;  /* 0x1dc000001e037fae */ /* 0x0003e20008921844 */
[----:B------:R-:W4:Y:S02]  /*746d0*/  LDL.LU R19, [R1+0x21f8] ;  /* 0x0021f80001137983 */ /* 0x000f240000300800 */
[----:B------:R1:W-:Y:S02]  /*746e0*/  LDGSTS.E [R3+0x1e400], [R28.64], P1 ;  /* 0x1e4000001c037fae */ /* 0x0003e40008921844 */
[----:B------:R1:W-:Y:S01]  /*746f0*/  LDGSTS.E [R3+0x1ec00], [R26.64], P1 ;  /* 0x1ec000001a037fae */ /* 0x0003e20008921844 */
[----:B------:R-:W4:Y:S04]  /*74700*/  LDL.LU R17, [R1+0x21f0] ;  /* 0x0021f00001117983 */ /* 0x000f280000300800 */
[----:B------:R1:W-:Y:S01]  /*74710*/  LDGSTS.E [R3+0x1f400], [R24.64], P1 ;  /* 0x1f40000018037fae */ /* 0x0003e20008921844 */
[----:B------:R1:W-:Y:S02]  /*74720*/  LDGSTS.E [R3+0x1fc00], [R22.64], P1 ;  /* 0x1fc0000016037fae */ /* 0x0003e40008921844 */
[----:B------:R1:W-:Y:S02]  /*74730*/  LDGSTS.E [R4+0x600], [R6.64], P1 ;  /* 0x0060000006047fae */ /* 0x0003e40008921844 */
[----:B-1----:R-:W-:Y:S01]  /*74740*/  IMAD.MOV.U32 R6, RZ, RZ, R12 ;  /* 0x000000ffff067224 */ /* 0x002fe200078e000c */
[-C--:B---3--:R-:W-:Y:S01]  /*74750*/  IADD3 R8, P0, R8, R55.reuse, RZ ;  /* 0x0000003708087210 */ /* 0x088fe20007f1e0ff */
[----:B--2---:R-:W-:Y:S01]  /*74760*/  IMAD.X R14, R14, 0x1, R2, P2 ;  /* 0x000000010e0e7824 */ /* 0x004fe200010e0602 */
[----:B----4-:R-:W-:-:S03]  /*74770*/  IADD3 R20, P2, R20, R55, RZ ;  /* 0x0000003714147210 */ /* 0x010fc60007f5e0ff */
[----:B------:R-:W-:Y:S01]  /*74780*/  STL [R1+0x2224], R8 ;  /* 0x0022240801007387 */ /* 0x000fe20000100800 */
[----:B------:R1:W-:Y:S02]  /*74790*/  STL [R1+0x2220], R14 ;  /* 0x0022200e01007387 */ /* 0x0003e40000100800 */
[----:B------:R-:W-:Y:S02]  /*747a0*/  IMAD.X R16, R16, 0x1, R2, P0 ;  /* 0x0000000110107824 */ /* 0x000fe400000e0602 */
        /* <DEDUP_REMOVED lines=8> */
[----:B------:R-:W4:Y:S01]  /*74830*/  LDL.LU R12, [R1+0x21ec] ;  /* 0x0021ec00010c7983 */ /* 0x000f220000300800 */
[----:B------:R-:W-:Y:S01]  /*74840*/  IADD3 R5, P2, R5, R55, RZ ;  /* 0x0000003705057210 */ /* 0x000fe20007f5e0ff */
[----:B---3--:R-:W-:Y:S01]  /*74850*/  IMAD.MOV.U32 R6, RZ, RZ, R8 ;  /* 0x000000ffff067224 */ /* 0x008fe200078e0008 */
[----:B------:R-:W-:-:S02]  /*74860*/  MOV R7, R16 ;  /* 0x0000001000077202 */ /* 0x000fc40000000f00 */
[----:B-1----:R-:W3:Y:S01]  /*74870*/  LDL.LU R16, [R1+0x21e0] ;  /* 0x0021e00001107983 */ /* 0x002ee20000300800 */
[----:B------:R-:W-:Y:S02]  /*74880*/  STL [R1+0x2214], R10 ;  /* 0x0022140a01007387 */ /* 0x000fe40000100800 */
[----:B------:R-:W-:Y:S02]  /*74890*/  STL [R1+0x2210], R21 ;  /* 0x0022101501007387 */ /* 0x000fe40000100800 */
[----:B------:R-:W3:Y:S01]  /*748a0*/  LDL.LU R8, [R1+0x21e4] ;  /* 0x0021e40001087983 */ /* 0x000ee20000300800 */
[----:B------:R1:W-:Y:S01]  /*748b0*/  LDGSTS.E [R4+0x1600], [R6.64], P1 ;  /* 0x0160000006047fae */ /* 0x0003e20008921844 */
[----:B------:R-:W-:-:S03]  /*748c0*/  IMAD.X R15, R15, 0x1, R2, P0 ;  /* 0x000000010f0f7824 */ /* 0x000fc600000e0602 */
[----:B------:R-:W3:Y:S01]  /*748d0*/  LDL.LU R3, [R1+0x21dc] ;  /* 0x0021dc0001037983 */ /* 0x000ee20000300800 */
[----:B------:R-:W-:Y:S03]  /*748e0*/  STL [R1+0x220c], R5 ;  /* 0x00220c0501007387 */ /* 0x000fe60000100800 */
[----:B------:R1:W-:Y:S02]  /*748f0*/  STL [R1+0x2208], R15 ;  /* 0x0022080f01007387 */ /* 0x0003e40000100800 */
[----:B-1----:R-:W-:Y:S02]  /*74900*/  IMAD.MOV.U32 R6, RZ, RZ, R20 ;  /* 0x000000ffff067224 */ /* 0x002fe400078e0014 */
[----:B------:R-:W-:-:S05]  /*74910*/  IMAD.MOV.U32 R7, RZ, RZ, R21 ;  /* 0x000000ffff077224 */ /* 0x000fca00078e0015 */
[----:B------:R1:W-:Y:S02]  /*74920*/  LDGSTS.E [R4+0x1e00], [R6.64], P1 ;  /* 0x01e0000006047fae */ /* 0x0003e40008921844 */
[----:B-1----:R-:W-:Y:S02]  /*74930*/  IMAD.MOV.U32 R7, RZ, RZ, R15 ;  /* 0x000000ffff077224 */ /* 0x002fe400078e000f */
[----:B------:R-:W3:Y:S01]  /*74940*/  LDL.LU R15, [R1+0x21d8] ;  /* 0x0021d800010f7983 */ /* 0x000ee20000300800 */
[-C--:B------:R-:W-:Y:S01]  /*74950*/  IADD3 R18, P0, R18, R55.reuse, RZ ;  /* 0x0000003712127210 */ /* 0x080fe20007f1e0ff */
[----:B------:R-:W-:Y:S02]  /*74960*/  IMAD.X R13, R13, 0x1, R2, P2 ;  /* 0x000000010d0d7824 */ /* 0x000fe400010e0602 */
[----:B------:R-:W-:Y:S01]  /*74970*/  IMAD.MOV.U32 R6, RZ, RZ, R10 ;  /* 0x000000ffff067224 */ /* 0x000fe200078e000a */
[----:B------:R-:W-:Y:S01]  /*74980*/  IADD3 R11, P2, R11, R55, RZ ;  /* 0x000000370b0b7210 */ /* 0x000fe20007f5e0ff */
[----:B------:R-:W-:Y:S01]  /*74990*/  STL [R1+0x2204], R18 ;  /* 0x0022041201007387 */ /* 0x000fe20000100800 */
[----:B------:R1:W-:Y:S03]  /*749a0*/  STL [R1+0x2200], R13 ;  /* 0x0022000d01007387 */ /* 0x0003e60000100800 */
[----:B------:R1:W-:Y:S01]  /*749b0*/  LDGSTS.E [R4+0x2600], [R6.64], P1 ;  /* 0x0260000006047fae */ /* 0x0003e20008921844 */
[----:B------:R-:W3:Y:S02]  /*749c0*/  LDL.LU R10, [R1+0x21d4] ;  /* 0x0021d400010a7983 */ /* 0x000ee40000300800 */
[----:B------:R-:W-:-:S02]  /*749d0*/  IMAD.X R19, R19, 0x1, R2, P0 ;  /* 0x0000000113137824 */ /* 0x000fc400000e0602 */
        /* <DEDUP_REMOVED lines=8> */
[----:B------:R-:W3:Y:S02]  /*74a60*/  LDL.LU R21, [R1+0x21c8] ;  /* 0x0021c80001157983 */ /* 0x000ee40000300800 */
[----:B-1----:R-:W-:Y:S01]  /*74a70*/  IMAD.MOV.U32 R6, RZ, RZ, R18 ;  /* 0x000000ffff067224 */ /* 0x002fe200078e0012 */
[----:B------:R-:W-:-:S05]  /*74a80*/  MOV R7, R19 ;  /* 0x0000001300077202 */ /* 0x000fca0000000f00 */
[----:B------:R1:W-:Y:S02]  /*74a90*/  LDGSTS.E [R4+0x3600], [R6.64], P1 ;  /* 0x0360000006047fae */ /* 0x0003e40008921844 */
[----:B-1----:R-:W-:Y:S02]  /*74aa0*/  IMAD.MOV.U32 R6, RZ, RZ, R11 ;  /* 0x000000ffff067224 */ /* 0x002fe400078e000b */
        /* <DEDUP_REMOVED lines=13> */
[----:B-1----:R-:W-:Y:S02]  /*74b80*/  IMAD.MOV.U32 R6, RZ, RZ, R9 ;  /* 0x000000ffff067224 */ /* 0x002fe400078e0009 */
[----:B---3--:R-:W-:Y:S01]  /*74b90*/  IMAD.X R16, R16, 0x1, R2, P2 ;  /* 0x0000000110107824 */ /* 0x008fe200010e0602 */
[----:B------:R-:W-:Y:S01]  /*74ba0*/  IADD3 R8, P0, R8, R55, RZ ;  /* 0x0000003708087210 */ /* 0x000fe20007f1e0ff */
[----:B------:R-:W-:-:S04]  /*74bb0*/  IMAD.MOV.U32 R7, RZ, RZ, R14 ;  /* 0x000000ffff077224 */ /* 0x000fc800078e000e */
[----:B------:R-:W-:Y:S01]  /*74bc0*/  STL [R1+0x21e4], R8 ;  /* 0x0021e40801007387 */ /* 0x000fe20000100800 */
[----:B------:R1:W-:Y:S02]  /*74bd0*/  STL [R1+0x21e0], R16 ;  /* 0x0021e01001007387 */ /* 0x0003e40000100800 */
[----:B------:R-:W3:Y:S02]  /*74be0*/  LDL.LU R18, [R1+0x21b0] ;  /* 0x0021b00001127983 */ /* 0x000ee40000300800 */
[----:B------:R-:W3:Y:S01]  /*74bf0*/  LDL.LU R9, [R1+0x21b4] ;  /* 0x0021b40001097983 */ /* 0x000ee20000300800 */
[----:B------:R1:W-:Y:S01]  /*74c00*/  LDGSTS.E [R4+0x4600], [R6.64], P1 ;  /* 0x0460000006047fae */ /* 0x0003e20008921844 */
[----:B------:R-:W-:-:S03]  /*74c10*/  IADD3 R3, P2, R3, R55, RZ ;  /* 0x0000003703037210 */ /* 0x000fc60007f5e0ff */
[----:B------:R-:W3:Y:S01]  /*74c20*/  LDL.LU R14, [R1+0x21ac] ;  /* 0x0021ac00010e7983 */ /* 0x000ee20000300800 */
[----:B-1----:R-:W-:Y:S02]  /*74c30*/  IMAD.MOV.U32 R6, RZ, RZ, R12 ;  /* 0x000000ffff067224 */ /* 0x002fe400078e000c */
[----:B------:R-:W-:Y:S02]  /*74c40*/  IMAD.MOV.U32 R7, RZ, RZ, R16 ;  /* 0x000000ffff077224 */ /* 0x000fe400078e0010 */
[----:B------:R-:W3:Y:S01]  /*74c50*/  LDL.LU R16, [R1+0x21a8] ;  /* 0x0021a80001107983 */ /* 0x000ee20000300800 */
[----:B------:R-:W-:Y:S03]  /*74c60*/  STL [R1+0x21dc], R3 ;  /* 0x0021dc0301007387 */ /* 0x000fe60000100800 */
[----:B------:R1:W-:Y:S01]  /*74c70*/  LDGSTS.E [R4+0x4e00], [R6.64], P1 ;  /* 0x04e0000006047fae */ /* 0x0003e20008921844 */
[----:B------:R-:W-:-:S05]  /*74c80*/  IMAD.X R15, R15, 0x1, R2, P0 ;  /* 0x000000010f0f7824 */ /* 0x000fca00000e0602 */
[----:B------:R1:W-:Y:S01]  /*74c90*/  STL [R1+0x21d8], R15 ;  /* 0x0021d80f01007387 */ /* 0x0003e20000100800 */
[----:B------:R-:W3:Y:S01]  /*74ca0*/  LDL.LU R12, [R1+0x21a4] ;  /* 0x0021a400010c7983 */ /* 0x000ee20000300800 */
[----:B-1----:R-:W-:Y:S02]  /*74cb0*/  MOV R7, R15 ;  /* 0x0000000f00077202 */ /* 0x002fe40000000f00 */
[----:B------:R-:W3:Y:S01]  /*74cc0*/  LDL.LU R15, [R1+0x21a0] ;  /* 0x0021a000010f7983 */ /* 0x000ee20000300800 */
[----:B------:R-:W-:Y:S01]  /*74cd0*/  IMAD.MOV.U32 R6, RZ, RZ, R8 ;  /* 0x000000ffff067224 */ /* 0x000fe200078e0008 */
[----:B------:R-:W-:-:S04]  /*74ce0*/  IADD3 R10, P0, R10, R55, RZ ;  /* 0x000000370a0a7210 */ /* 0x000fc80007f1e0ff */
[----:B------:R1:W-:Y:S01]  /*74cf0*/  LDGSTS.E [R4+0x5600], [R6.64], P1 ;  /* 0x0560000006047fae */ /* 0x0003e20008921844 */
[--C-:B------:R-:W-:Y:S01]  /*74d00*/  IMAD.X R13, R13, 0x1, R2.reuse, P2 ;  /* 0x000000010d0d7824 */ /* 0x100fe200010e0602 */
[----:B------:R-:W-:Y:S01]  /*74d10*/  IADD3 R5, P2, R5, R55, RZ ;  /* 0x0000003705057210 */ /* 0x000fe20007f5e0ff */
[----:B------:R-:W-:Y:S02]  /*74d20*/  IMAD.X R21, R21, 0x1, R2, P0 ;  /* 0x0000000115157824 */ /* 0x000fe400000e0602 */
[----:B-1----:R-:W-:Y:S02]  /*74d30*/  IMAD.MOV.U32 R6, RZ, RZ, R3 ;  /* 0x000000ffff067224 */ /* 0x002fe400078e0003 */
[----:B------:R-:W-:Y:S01]  /*74d40*/  IMAD.MOV.U32 R7, RZ, RZ, R13 ;  /* 0x000000ffff077224 */ /* 0x000fe200078e000d */
[----:B------:R-:W-:Y:S01]  /*74d50*/  STL [R1+0x21d4], R10 ;  /* 0x0021d40a01007387 */ /* 0x000fe20000100800 */
[----:B------:R1:W-:Y:S02]  /*74d60*/  STL [R1+0x21d0], R13 ;  /* 0x0021d00d01007387 */ /* 0x0003e40000100800 */
[----:B------:R-:W3:Y:S01]  /*74d70*/  LDL.LU R8, [R1+0x219c] ;  /* 0x00219c0001087983 */ /* 0x000ee20000300800 */
[----:B------:R1:W-:Y:S04]  /*74d80*/  LDGSTS.E [R4+0x5e00], [R6.64], P1 ;  /* 0x05e0000006047fae */ /* 0x0003e80008921844 */
[----:B-1----:R-:W3:Y:S01]  /*74d90*/  LDL.LU R13, [R1+0x2198] ;  /* 0x00219800010d7983 */ /* 0x002ee20000300800 */
[----:B------:R-:W-:-:S02]  /*74da0*/  IMAD.MOV.U32 R6, RZ, RZ, R10 ;  /* 0x000000ffff067224 */ /* 0x000fc400078e000a */
[----:B------:R-:W-:Y:S01]  /*74db0*/  IMAD.MOV.U32 R7, RZ, RZ, R21 ;  /* 0x000000ffff077224 */ /* 0x000fe200078e0015 */
[----:B------:R-:W-:Y:S01]  /*74dc0*/  STL [R1+0x21cc], R5 ;  /* 0x0021cc0501007387 */ /* 0x000fe20000100800 */
[----:B------:R-:W-:Y:S02]  /*74dd0*/  STL [R1+0x21c8], R21 ;  /* 0x0021c81501007387 */ /* 0x000fe40000100800 */
[----:B------:R-:W3:Y:S02]  /*74de0*/  LDL.LU R3, [R1+0x2194] ;  /* 0x0021940001037983 */ /* 0x000ee40000300800 */
[----:B------:R-:W3:Y:S01]  /*74df0*/  LDL.LU R10, [R1+0x2190] ;  /* 0x00219000010a7983 */ /* 0x000ee20000300800 */
[----:B------:R1:W-:Y:S02]  /*74e00*/  LDGSTS.E [R4+0x6600], [R6.64], P1 ;  /* 0x0660000006047fae */ /* 0x0003e40008921844 */
[----:B-1----:R-:W-:Y:S01]  /*74e10*/  IMAD.MOV.U32 R6, RZ, RZ, R5 ;  /* 0x000000ffff067224 */ /* 0x002fe200078e0005 */
[----:B----4-:R-:W-:Y:S01]  /*74e20*/  IADD3 R19, P0, R19, R55, RZ ;  /* 0x0000003713137210 */ /* 0x010fe20007f1e0ff */
[----:B------:R-:W-:-:S04]  /*74e30*/  IMAD.X R11, R11, 0x1, R2, P2 ;  /* 0x000000010b0b7824 */ /* 0x000fc800010e0602 */
[----:B------:R-:W-:Y:S01]  /*74e40*/  IMAD.MOV.U32 R7, RZ, RZ, R11 ;  /* 0x000000ffff077224 */ /* 0x000fe200078e000b */
[----:B------:R-:W-:Y:S01]  /*74e50*/  STL [R1+0x21c4], R19 ;  /* 0x0021c41301007387 */ /* 0x000fe20000100800 */
[-C--:B--2---:R-:W-:Y:S01]  /*74e60*/  IADD3 R17, P2, R17, R55.reuse, RZ ;  /* 0x0000003711117210 */ /* 0x084fe20007f5e0ff */
[--C-:B------:R-:W-:Y:S02]  /*74e70*/  IMAD.X R20, R20, 0x1, R2.reuse, P0 ;  /* 0x0000000114147824 */ /* 0x100fe400000e0602 */
[----:B------:R1:W-:Y:S04]  /*74e80*/  STL [R1+0x21c0], R11 ;  /* 0x0021c00b01007387 */ /* 0x0003e80000100800 */
[----:B------:R2:W-:Y:S04]  /*74e90*/  LDGSTS.E [R4+0x6e00], [R6.64], P1 ;  /* 0x06e0000006047fae */ /* 0x0005e80008921844 */
[----:B-1----:R-:W4:Y:S01]  /*74ea0*/  LDL.LU R11, [R1+0x2188] ;  /* 0x00218800010b7983 */ /* 0x002f220000300800 */
[----:B------:R-:W-:Y:S02]  /*74eb0*/  STL [R1+0x21bc], R17 ;  /* 0x0021bc1101007387 */ /* 0x000fe40000100800 */
[----:B------:R-:W-:Y:S02]  /*74ec0*/  STL [R1+0x21b8], R20 ;  /* 0x0021b81401007387 */ /* 0x000fe40000100800 */
[----:B--2---:R-:W-:Y:S01]  /*74ed0*/  IMAD.MOV.U32 R6, RZ, RZ, R19 ;  /* 0x000000ffff067224 */ /* 0x004fe200078e0013 */
[----:B------:R-:W-:Y:S01]  /*74ee0*/  MOV R7, R20 ;  /* 0x0000001400077202 */ /* 0x000fe20000000f00 */
[----:B------:R-:W2:Y:S01]  /*74ef0*/  LDL.LU R5, [R1+0x218c] ;  /* 0x00218c0001057983 */ /* 0x000ea20000300800 */
[-C--:B---3--:R-:W-:Y:S01]  /*74f00*/  IADD3 R9, P0, R9, R55.reuse, RZ ;  /* 0x0000003709097210 */ /* 0x088fe20007f1e0ff */
[--C-:B------:R-:W-:Y:S01]  /*74f10*/  IMAD.X R18, R18, 0x1, R2.reuse, P2 ;  /* 0x0000000112127824 */ /* 0x100fe200010e0602 */
[----:B------:R-:W-:Y:S01]  /*74f20*/  IADD3 R14, P2, R14, R55, RZ ;  /* 0x000000370e0e7210 */ /* 0x000fe20007f5e0ff */
[----:B------:R1:W-:Y:S04]  /*74f30*/  LDGSTS.E [R4+0x7600], [R6.64], P1 ;  /* 0x0760000006047fae */ /* 0x0003e80008921844 */
[----:B------:R3:W-:Y:S01]  /*74f40*/  STL [R1+0x21b4], R9 ;  /* 0x0021b40901007387 */ /* 0x0007e20000100800 */
[----:B------:R1:W-:Y:S02]  /*74f50*/  STL [R1+0x21b0], R18 ;  /* 0x0021b01201007387 */ /* 0x0003e40000100800 */
[----:B------:R-:W2:Y:S02]  /*74f60*/  LDL.LU R24, [R1+0x2184] ;  /* 0x0021840001187983 */ /* 0x000ea40000300800 */
[----:B------:R-:W-:Y:S02]  /*74f70*/  STL [R1+0x21ac], R14 ;  /* 0x0021ac0e01007387 */ /* 0x000fe40000100800 */
[----:B------:R-:W-:-:S02]  /*74f80*/  IMAD.X R16, R16, 0x1, R2, P0 ;  /* 0x0000000110107824 */ /* 0x000fc400000e0602 */
[----:B-1----:R-:W-:Y:S02]  /*74f90*/  IMAD.MOV.U32 R6, RZ, RZ, R17 ;  /* 0x000000ffff067224 */ /* 0x002fe400078e0011 */
[----:B------:R-:W-:Y:S01]  /*74fa0*/  IMAD.MOV.U32 R7, RZ, RZ, R18 ;  /* 0x000000ffff077224 */ /* 0x000fe200078e0012 */
[----:B------:R1:W-:Y:S04]  /*74fb0*/  STL [R1+0x21a8], R16 ;  /* 0x0021a81001007387 */ /* 0x0003e80000100800 */
[----:B------:R1:W-:Y:S01]  /*74fc0*/  LDGSTS.E [R4+0x7e00], [R6.64], P1 ;  /* 0x07e0000006047fae */ /* 0x0003e20008921844 */
[----:B------:R-:W-:Y:S01]  /*74fd0*/  IADD3 R12, P0, R12, R55, RZ ;  /* 0x000000370c0c7210 */ /* 0x000fe20007f1e0ff */
[----:B-1----:R-:W-:Y:S02]  /*74fe0*/  IMAD.MOV.U32 R6, RZ, RZ, R9 ;  /* 0x000000ffff067224 */ /* 0x002fe400078e0009 */
[----:B---3--:R-:W3:Y:S01]  /*74ff0*/  LDL.LU R9, [R1+0x2180] ;  /* 0x0021800001097983 */ /* 0x008ee20000300800 */
[----:B------:R-:W-:-:S03]  /*75000*/  IMAD.X R15, R15, 0x1, R2, P2 ;  /* 0x000000010f0f7824 */ /* 0x000fc600010e0602 */
[----:B------:R-:W-:Y:S04]  /*75010*/  STL [R1+0x21a4], R12 ;  /* 0x0021a40c01007387 */ /* 0x000fe80000100800 */
[----:B------:R1:W-:Y:S01]  /*75020*/  STL [R1+0x21a0], R15 ;  /* 0x0021a00f01007387 */ /* 0x0003e20000100800 */
[----:B------:R-:W3:Y:S02]  /*75030*/  LDL.LU R22, [R1+0x217c] ;  /* 0x00217c0001167983 */ /* 0x000ee40000300800 */
[----:B------:R-:W3:Y:S02]  /*75040*/  LDL.LU R25, [R1+0x2178] ;  /* 0x0021780001197983 */ /* 0x000ee40000300800 */
[----:B------:R-:W-:-:S05]  /*75050*/  IMAD.MOV.U32 R7, RZ, RZ, R16 ;  /* 0x000000ffff077224 */ /* 0x000fca00078e0010 */
[----:B------:R1:W-:Y:S01]  /*75060*/  LDGSTS.E [R4+0x8600], [R6.64], P1 ;  /* 0x0860000006047fae */ /* 0x0003e20008921844 */
[----:B------:R-:W-:Y:S01]  /*75070*/  IADD3 R8, P2, R8, R55, RZ ;  /* 0x0000003708087210 */ /* 0x000fe20007f5e0ff */
[----:B-1----:R-:W-:Y:S02]  /*75080*/  IMAD.MOV.U32 R6, RZ, RZ, R14 ;  /* 0x000000ffff067224 */ /* 0x002fe400078e000e */
[----:B------:R-:W-:Y:S02]  /*75090*/  IMAD.MOV.U32 R7, RZ, RZ, R15 ;  /* 0x000000ffff077224 */ /* 0x000fe400078e000f */
[----:B------:R-:W-:Y:S01]  /*750a0*/  STL [R1+0x219c], R8 ;  /* 0x00219c0801007387 */ /* 0x000fe20000100800 */
[----:B------:R-:W-:-:S03]  /*750b0*/  IMAD.X R13, R13, 0x1, R2, P0 ;  /* 0x000000010d0d7824 */ /* 0x000fc600000e0602 */
[----:B------:R1:W-:Y:S04]  /*750c0*/  LDGSTS.E [R4+0x8e00], [R6.64], P1 ;  /* 0x08e0000006047fae */ /* 0x0003e80008921844 */
[----:B------:R-:W-:Y:S01]  /*750d0*/  STL [R1+0x2198], R13 ;  /* 0x0021980d01007387 */ /* 0x000fe20000100800 */
[----:B------:R-:W3:Y:S02]  /*750e0*/  LDL.LU R20, [R1+0x2174] ;  /* 0x0021740001147983 */ /* 0x000ee40000300800 */
[----:B------:R-:W3:Y:S01]  /*750f0*/  LDL.LU R23, [R1+0x2170] ;  /* 0x0021700001177983 */ /* 0x000ee20000300800 */
[----:B------:R-:W-:Y:S01]  /*75100*/  IADD3 R3, P0, R3, R55, RZ ;  /* 0x0000003703037210 */ /* 0x000fe20007f1e0ff */
[----:B------:R-:W-:-:S04]  /*75110*/  IMAD.X R10, R10, 0x1, R2, P2 ;  /* 0x000000010a0a7824 */ /* 0x000fc800010e0602 */
[----:B------:R-:W-:Y:S01]  /*75120*/  STL [R1+0x2194], R3 ;  /* 0x0021940301007387 */ /* 0x000fe20000100800 */
[----:B------:R2:W-:Y:S02]  /*75130*/  STL [R1+0x2190], R10 ;  /* 0x0021900a01007387 */ /* 0x0005e40000100800 */
[----:B------:R-:W3:Y:S02]  /*75140*/  LDL.LU R21, [R1+0x2168] ;  /* 0x0021680001157983 */ /* 0x000ee40000300800 */
[----:B-1----:R-:W-:Y:S01]  /*75150*/  IMAD.MOV.U32 R6, RZ, RZ, R12 ;  /* 0x000000ffff067224 */ /* 0x002fe200078e000c */
[----:B------:R-:W-:Y:S01]  /*75160*/  MOV R7, R13 ;  /* 0x0000000d00077202 */ /* 0x000fe20000000f00 */
[----:B------:R-:W3:Y:S01]  /*75170*/  LDL.LU R18, [R1+0x216c] ;  /* 0x00216c0001127983 */ /* 0x000ee20000300800 */
[----:B------:R-:W3:Y:S02]  /*75180*/  LDL.LU R16, [R1+0x2164] ;  /* 0x0021640001107983 */ /* 0x000ee40000300800 */
[----:B------:R-:W3:Y:S01]  /*75190*/  LDL.LU R19, [R1+0x2160] ;  /* 0x0021600001137983 */ /* 0x000ee20000300800 */
[----:B------:R1:W-:Y:S02]  /*751a0*/  LDGSTS.E [R4+0x9600], [R6.64], P1 ;  /* 0x0960000006047fae */ /* 0x0003e40008921844 */
[----:B-1----:R-:W-:-:S02]  /*751b0*/  IMAD.MOV.U32 R6, RZ, RZ, R8 ;  /* 0x000000ffff067224 */ /* 0x002fc400078e0008 */
[----:B------:R-:W-:-:S05]  /*751c0*/  IMAD.MOV.U32 R7, RZ, RZ, R10 ;  /* 0x000000ffff077224 */ /* 0x000fca00078e000a */
[----:B------:R1:W-:Y:S02]  /*751d0*/  LDGSTS.E [R4+0x9e00], [R6.64], P1 ;  /* 0x09e0000006047fae */ /* 0x0003e40008921844 */
[----:B-1----:R-:W-:Y:S02]  /*751e0*/  IMAD.MOV.U32 R6, RZ, RZ, R3 ;  /* 0x000000ffff067224 */ /* 0x002fe400078e0003 */
[----:B----4-:R-:W-:Y:S01]  /*751f0*/  IMAD.X R11, R11, 0x1, R2, P0 ;  /* 0x000000010b0b7824 */ /* 0x010fe200000e0602 */
[----:B--2---:R-:W-:-:S05]  /*75200*/  IADD3 R5, P2, R5, R55, RZ ;  /* 0x0000003705057210 */ /* 0x004fca0007f5e0ff */
[----:B------:R-:W-:Y:S01]  /*75210*/  STL [R1+0x218c], R5 ;  /* 0x00218c0501007387 */ /* 0x000fe20000100800 */
[----:B------:R1:W-:Y:S02]  /*75220*/  STL [R1+0x2188], R11 ;  /* 0x0021880b01007387 */ /* 0x0003e40000100800 */
[----:B------:R-:W2:Y:S02]  /*75230*/  LDL.LU R17, [R1+0x2158] ;  /* 0x0021580001117983 */ /* 0x000ea40000300800 */
[----:B------:R-:W4:Y:S01]  /*75240*/  LDL.LU R15, [R1+0x2150] ;  /* 0x00215000010f7983 */ /* 0x000f220000300800 */
[----:B------:R-:W4:Y:S01]  /*75250*/  LDL.LU R14, [R1+0x215c] ;  /* 0x00215c00010e7983 */ /* 0x000f220000300800 */
[----:B------:R-:W-:-:S03]  /*75260*/  IADD3 R24, P0, R24, R55, RZ ;  /* 0x0000003718187210 */ /* 0x000fc60007f1e0ff */
[----:B------:R-:W4:Y:S01]  /*75270*/  LDL.LU R12, [R1+0x2154] ;  /* 0x00215400010c7983 */ /* 0x000f220000300800 */
[----:B------:R-:W4:Y:S03]  /*75280*/  LDL.LU R10, [R1+0x214c] ;  /* 0x00214c00010a7983 */ /* 0x000f260000300800 */
[----:B------:R-:W4:Y:S01]  /*75290*/  LDL.LU R8, [R1+0x2144] ;  /* 0x0021440001087983 */ /* 0x000f220000300800 */
[----:B------:R-:W-:Y:S02]  /*752a0*/  IMAD.MOV.U32 R7, RZ, RZ, R11 ;  /* 0x000000ffff077224 */ /* 0x000fe400078e000b */
[----:B------:R-:W4:Y:S02]  /*752b0*/  LDL.LU R13, [R1+0x2148] ;  /* 0x00214800010d7983 */ /* 0x000f240000300800 */
[----:B------:R-:W-:Y:S01]  /*752c0*/  STL [R1+0x2184], R24 ;  /* 0x0021841801007387 */ /* 0x000fe20000100800 */
[----:B------:R1:W-:Y:S01]  /*752d0*/  LDGSTS.E [R4+0xa600], [R6.64], P1 ;  /* 0x0a60000006047fae */ /* 0x0003e20008921844 */
[----:B---3--:R-:W-:-:S05]  /*752e0*/  IMAD.X R9, R9, 0x1, R2, P2 ;  /* 0x0000000109097824 */ /* 0x008fca00010e0602 */
[----:B------:R3:W-:Y:S01]  /*752f0*/  STL [R1+0x2180], R9 ;  /* 0x0021800901007387 */ /* 0x0007e20000100800 */
[----:B------:R-:W4:Y:S02]  /*75300*/  LDL.LU R3, [R1+0x213c] ;  /* 0x00213c0001037983 */ /* 0x000f240000300800 */
[----:B-1----:R-:W4:Y:S01]  /*75310*/  LDL.LU R11, [R1+0x2140] ;  /* 0x00214000010b7983 */ /* 0x002f220000300800 */
[----:B------:R-:W-:Y:S01]  /*75320*/  IADD3 R22, P2, R22, R55, RZ ;  /* 0x0000003716167210 */ /* 0x000fe20007f5e0ff */
[----:B------:R-:W-:Y:S02]  /*75330*/  IMAD.X R25, R25, 0x1, R2, P0 ;  /* 0x0000000119197824 */ /* 0x000fe400000e0602 */
[----:B------:R-:W-:Y:S02]  /*75340*/  IMAD.MOV.U32 R7, RZ, RZ, R9 ;  /* 0x000000ffff077224 */ /* 0x000fe400078e0009 */
[----:B------:R-:W-:Y:S01]  /*75350*/  IMAD.MOV.U32 R6, RZ, RZ, R5 ;  /* 0x000000ffff067224 */ /* 0x000fe200078e0005 */
[----:B------:R-:W-:Y:S01]  /*75360*/  STL [R1+0x217c], R22 ;  /* 0x00217c1601007387 */ /* 0x000fe20000100800 */
[----:B------:R1:W-:Y:S02]  /*75370*/  STL [R1+0x2178], R25 ;  /* 0x0021781901007387 */ /* 0x0003e40000100800 */
[----:B---3--:R-:W3:Y:S02]  /*75380*/  LDL.LU R9, [R1+0x2138] ;  /* 0x0021380001097983 */ /* 0x008ee40000300800 */
[----:B------:R-:W3:Y:S02]  /*75390*/  LDL.LU R5, [R1+0x2134] ;  /* 0x0021340001057983 */ /* 0x000ee40000300800 */
        /* <DEDUP_REMOVED lines=18> */
[----:B------:R-:W-:Y:S01]  /*754c0*/  IMAD.MOV.U32 R52, RZ, RZ, R197 ;  /* 0x000000ffff347224 */ /* 0x000fe200078e00c5 */
[----:B------:R1:W-:Y:S01]  /*754d0*/  LDGSTS.E [R4+0xae00], [R6.64], P1 ;  /* 0x0ae0000006047fae */ /* 0x0003e20008921844 */
[----:B------:R-:W-:Y:S01]  /*754e0*/  IADD3 R20, P0, R20, R55, RZ ;  /* 0x0000003714147210 */ /* 0x000fe20007f1e0ff */
[----:B------:R-:W-:-:S04]  /*754f0*/  IMAD.X R23, R23, 0x1, R2, P2 ;  /* 0x0000000117177824 */ /* 0x000fc800010e0602 */
[--C-:B------:R-:W-:Y:S01]  /*75500*/  IMAD.X R21, R21, 0x1, R2.reuse, P0 ;  /* 0x0000000115157824 */ /* 0x100fe200000e0602 */
[-C--:B------:R-:W-:Y:S02]  /*75510*/  IADD3 R18, P2, R18, R55.reuse, RZ ;  /* 0x0000003712127210 */ /* 0x080fe40007f5e0ff */
[----:B------:R-:W-:Y:S01]  /*75520*/  IADD3 R16, P0, R16, R55, RZ ;  /* 0x0000003710107210 */ /* 0x000fe20007f1e0ff */
[----:B------:R-:W-:Y:S02]  /*75530*/  STL [R1+0x2174], R20 ;  /* 0x0021741401007387 */ /* 0x000fe40000100800 */
[----:B------:R-:W-:Y:S02]  /*75540*/  IMAD.X R19, R19, 0x1, R2, P2 ;  /* 0x0000000113137824 */ /* 0x000fe400010e0602 */
[----:B------:R1:W-:Y:S01]  /*75550*/  STL [R1+0x2170], R23 ;  /* 0x0021701701007387 */ /* 0x0003e20000100800 */
[----:B------:R-:W-:Y:S02]  /*75560*/  STL [R1+0x216c], R18 ;  /* 0x00216c1201007387 */ /* 0x000fe40000100800 */
[----:B------:R1:W-:Y:S02]  /*75570*/  STL [R1+0x2168], R21 ;  /* 0x0021681501007387 */ /* 0x0003e40000100800 */
[----:B------:R-:W-:Y:S01]  /*75580*/  STL [R1+0x2164], R16 ;  /* 0x0021641001007387 */ /* 0x000fe20000100800 */
[----:B------:R1:W-:Y:S02]  /*75590*/  STL [R1+0x2160], R19 ;  /* 0x0021601301007387 */ /* 0x0003e40000100800 */
[----:B-1----:R-:W-:Y:S01]  /*755a0*/  IMAD.MOV.U32 R6, RZ, RZ, R24 ;  /* 0x000000ffff067224 */ /* 0x002fe200078e0018 */
[----:B------:R-:W-:-:S02]  /*755b0*/  MOV R7, R25 ;  /* 0x0000001900077202 */ /* 0x000fc40000000f00 */
[----:B------:R-:W-:Y:S01]  /*755c0*/  MOV R49, R198 ;  /* 0x000000c600317202 */ /* 0x000fe20000000f00 */
[----:B------:R-:W-:Y:S02]  /*755d0*/  IMAD.MOV.U32 R48, RZ, RZ, R199 ;  /* 0x000000ffff307224 */ /* 0x000fe400078e00c7 */
[----:B------:R-:W-:Y:S02]  /*755e0*/  IMAD.MOV.U32 R47, RZ, RZ, R200 ;  /* 0x000000ffff2f7224 */ /* 0x000fe400078e00c8 */
[----:B------:R-:W-:Y:S01]  /*755f0*/  IMAD.MOV.U32 R46, RZ, RZ, R201 ;  /* 0x000000ffff2e7224 */ /* 0x000fe200078e00c9 */
[----:B------:R1:W-:Y:S01]  /*75600*/  LDGSTS.E [R4+0xb600], [R6.64], P1 ;  /* 0x0b60000006047fae */ /* 0x0003e20008921844 */
[----:B------:R-:W-:Y:S02]  /*75610*/  IMAD.MOV.U32 R45, RZ, RZ, R202 ;  /* 0x000000ffff2d7224 */ /* 0x000fe400078e00ca */
[----:B------:R-:W-:Y:S02]  /*75620*/  IMAD.MOV.U32 R44, RZ, RZ, R203 ;  /* 0x000000ffff2c7224 */ /* 0x000fe400078e00cb */
[----:B------:R-:W-:-:S02]  /*75630*/  IMAD.MOV.U32 R43, RZ, RZ, R204 ;  /* 0x000000ffff2b7224 */ /* 0x000fc400078e00cc */
[----:B------:R-:W-:Y:S02]  /*75640*/  IMAD.MOV.U32 R42, RZ, RZ, R205 ;  /* 0x000000ffff2a7224 */ /* 0x000fe400078e00cd */
[----:B------:R-:W-:Y:S02]  /*75650*/  IMAD.MOV.U32 R41, RZ, RZ, R206 ;  /* 0x000000ffff297224 */ /* 0x000fe400078e00ce */
[----:B-1----:R-:W-:Y:S02]  /*75660*/  IMAD.MOV.U32 R6, RZ, RZ, R22 ;  /* 0x000000ffff067224 */ /* 0x002fe400078e0016 */
[----:B------:R-:W-:Y:S02]  /*75670*/  IMAD.MOV.U32 R7, RZ, RZ, R23 ;  /* 0x000000ffff077224 */ /* 0x000fe400078e0017 */
[----:B------:R-:W-:-:S03]  /*75680*/  IMAD.MOV.U32 R40, RZ, RZ, R207 ;  /* 0x000000ffff287224 */ /* 0x000fc600078e00cf */
[----:B------:R1:W-:Y:S01]  /*75690*/  LDGSTS.E [R4+0xbe00], [R6.64], P1 ;  /* 0x0be0000006047fae */ /* 0x0003e20008921844 */
[----:B------:R-:W-:Y:S02]  /*756a0*/  IMAD.MOV.U32 R39, RZ, RZ, R208 ;  /* 0x000000ffff277224 */ /* 0x000fe400078e00d0 */
[----:B------:R-:W-:Y:S01]  /*756b0*/  IMAD.MOV.U32 R38, RZ, RZ, R209 ;  /* 0x000000ffff267224 */ /* 0x000fe200078e00d1 */
[----:B------:R-:W-:Y:S01]  /*756c0*/  MOV R37, R210 ;  /* 0x000000d200257202 */ /* 0x000fe20000000f00 */
[----:B------:R-:W-:Y:S02]  /*756d0*/  IMAD.MOV.U32 R36, RZ, RZ, R211 ;  /* 0x000000ffff247224 */ /* 0x000fe400078e00d3 */
[----:B-1----:R-:W-:Y:S02]  /*756e0*/  IMAD.MOV.U32 R6, RZ, RZ, R20 ;  /* 0x000000ffff067224 */ /* 0x002fe400078e0014 */
[----:B------:R-:W-:Y:S02]  /*756f0*/  IMAD.MOV.U32 R7, RZ, RZ, R21 ;  /* 0x000000ffff077224 */ /* 0x000fe400078e0015 */
[----:B------:R-:W-:-:S03]  /*75700*/  IMAD.MOV.U32 R35, RZ, RZ, R212 ;  /* 0x000000ffff237224 */ /* 0x000fc600078e00d4 */
[----:B------:R1:W-:Y:S01]  /*75710*/  LDGSTS.E [R4+0xc600], [R6.64], P1 ;  /* 0x0c60000006047fae */ /* 0x0003e20008921844 */
[----:B------:R-:W-:Y:S02]  /*75720*/  IMAD.MOV.U32 R34, RZ, RZ, R213 ;  /* 0x000000ffff227224 */ /* 0x000fe400078e00d5 */
[----:B------:R-:W-:Y:S02]  /*75730*/  IMAD.MOV.U32 R33, RZ, RZ, R214 ;  /* 0x000000ffff217224 */ /* 0x000fe400078e00d6 */
        /* <DEDUP_REMOVED lines=20> */
[----:B--2---:R-:W-:Y:S01]  /*75880*/  IMAD.X R17, R17, 0x1, R2, P0 ;  /* 0x0000000111117824 */ /* 0x004fe200000e0602 */
[-C--:B----4-:R-:W-:Y:S02]  /*75890*/  IADD3 R14, P2, R14, R55.reuse, RZ ;  /* 0x000000370e0e7210 */ /* 0x090fe40007f5e0ff */
[----:B------:R-:W-:-:S03]  /*758a0*/  IADD3 R12, P0, R12, R55, RZ ;  /* 0x000000370c0c7210 */ /* 0x000fc60007f1e0ff */
[--C-:B------:R-:W-:Y:S01]  /*758b0*/  IMAD.X R15, R15, 0x1, R2.reuse, P2 ;  /* 0x000000010f0f7824 */ /* 0x100fe200010e0602 */
[-C--:B------:R-:W-:Y:S02]  /*758c0*/  IADD3 R10, P2, R10, R55.reuse, RZ ;  /* 0x000000370a0a7210 */ /* 0x080fe40007f5e0ff */
[-C--:B------:R-:W-:Y:S01]  /*758d0*/  IADD3 R8, P3, R8, R55.reuse, RZ ;  /* 0x0000003708087210 */ /* 0x080fe20007f7e0ff */
[--C-:B------:R-:W-:Y:S01]  /*758e0*/  IMAD.X R13, R13, 0x1, R2.reuse, P0 ;  /* 0x000000010d0d7824 */ /* 0x100fe200000e0602 */
[----:B------:R-:W-:Y:S01]  /*758f0*/  STL [R1+0x215c], R14 ;  /* 0x00215c0e01007387 */ /* 0x000fe20000100800 */
[----:B------:R1:W-:Y:S02]  /*75900*/  STL [R1+0x2158], R17 ;  /* 0x0021581101007387 */ /* 0x0003e40000100800 */
[----:B------:R-:W-:Y:S02]  /*75910*/  STL [R1+0x2154], R12 ;  /* 0x0021540c01007387 */ /* 0x000fe40000100800 */
[----:B------:R2:W-:Y:S01]  /*75920*/  STL [R1+0x2150], R15 ;  /* 0x0021500f01007387 */ /* 0x0005e20000100800 */
[----:B------:R-:W-:Y:S01]  /*75930*/  STL [R1+0x214c], R10 ;  /* 0x00214c0a01007387 */ /* 0x000fe20000100800 */
[----:B------:R4:W-:Y:S02]  /*75940*/  STL [R1+0x2148], R13 ;  /* 0x0021480d01007387 */ /* 0x0009e40000100800 */
[----:B------:R-:W-:Y:S01]  /*75950*/  STL [R1+0x2144], R8 ;  /* 0x0021440801007387 */ /* 0x000fe20000100800 */
[----:B------:R-:W-:Y:S01]  /*75960*/  IADD3 R3, P0, R3, R55, RZ ;  /* 0x0000003703037210 */ /* 0x000fe20007f1e0ff */
[----:B------:R-:W-:-:S04]  /*75970*/  IMAD.X R11, R11, 0x1, R2, P2 ;  /* 0x000000010b0b7824 */ /* 0x000fc800010e0602 */
[----:B------:R-:W-:Y:S01]  /*75980*/  STL [R1+0x213c], R3 ;  /* 0x00213c0301007387 */ /* 0x000fe20000100800 */
[----:B------:R1:W-:Y:S02]  /*75990*/  STL [R1+0x2140], R11 ;  /* 0x0021400b01007387 */ /* 0x0003e40000100800 */
[--C-:B---3--:R-:W-:Y:S02]  /*759a0*/  IMAD.X R9, R9, 0x1, R2.reuse, P3 ;  /* 0x0000000109097824 */ /* 0x108fe400018e0602 */
[----:B------:R-:W-:-:S03]  /*759b0*/  IMAD.X R5, R5, 0x1, R2, P0 ;  /* 0x0000000105057824 */ /* 0x000fc600000e0602 */
[----:B------:R3:W-:Y:S02]  /*759c0*/  STL [R1+0x2138], R9 ;  /* 0x0021380901007387 */ /* 0x0007e40000100800 */
[----:B------:R1:W-:Y:S02]  /*759d0*/  STL [R1+0x2134], R5 ;  /* 0x0021340501007387 */ /* 0x0003e40000100800 */
[----:B------:R1:W5:Y:S02]  /*759e0*/  LDL.LU R178, [R1+0x2678] ;  /* 0x0026780001b27983 */ /* 0x0003640000300800 */
[----:B------:R1:W5:Y:S01]  /*759f0*/  LDL.LU R179, [R1+0x2674] ;  /* 0x0026740001b37983 */ /* 0x0003620000300800 */
[----:B------:R1:W5:Y:S01]  /*75a00*/  LDL.LU R180, [R1+0x2670] ;  /* 0x0026700001b47983 */ /* 0x0003620000300800 */
[----:B------:R1:W5:Y:S02]  /*75a10*/  LDL.LU R181, [R1+0x266c] ;  /* 0x00266c0001b57983 */ /* 0x0003640000300800 */
[----:B------:R-:W-:-:S02]  /*75a20*/  IMAD.MOV.U32 R55, RZ, RZ, R182 ;  /* 0x000000ffff377224 */ /* 0x000fc400078e00b6 */
[----:B------:R1:W5:Y:S01]  /*75a30*/  LDL.LU R182, [R1+0x2668] ;  /* 0x0026680001b67983 */ /* 0x0003620000300800 */
[----:B------:R1:W5:Y:S02]  /*75a40*/  LDL.LU R183, [R1+0x2664] ;  /* 0x0026640001b77983 */ /* 0x0003640000300800 */
        /* <DEDUP_REMOVED lines=11> */
[----:B------:R1:W-:Y:S02]  /*75b00*/  STL.64 [R1+0x1960], R66 ;  /* 0x0019604201007387 */ /* 0x0003e40000100a00 */
        /* <DEDUP_REMOVED lines=31> */
[----:B------:R1:W5:Y:S01]  /*75d00*/  LDL.LU R213, [R1+0x25ec] ;  /* 0x0025ec0001d57983 */ /* 0x0003620000300800 */
[----:B------:R-:W-:Y:S01]  /*75d10*/  MOV R7, R17 ;  /* 0x0000001100077202 */ /* 0x000fe20000000f00 */
[----:B------:R1:W-:Y:S01]  /*75d20*/  STL.64 [R1+0x1a38], R40 ;  /* 0x001a382801007387 */ /* 0x0003e20000100a00 */
[----:B------:R1:W5:Y:S01]  /*75d30*/  LDL.LU R214, [R1+0x25e8] ;  /* 0x0025e80001d67983 */ /* 0x0003620000300800 */
[----:B------:R1:W5:Y:S02]  /*75d40*/  LDL.LU R215, [R1+0x25e4] ;  /* 0x0025e40001d77983 */ /* 0x0003640000300800 */
[----:B------:R1:W-:Y:S02]  /*75d50*/  STL.64 [R1+0x1a30], R38 ;  /* 0x001a302601007387 */ /* 0x0003e40000100a00 */
[----:B------:R1:W5:Y:S01]  /*75d60*/  LDL.LU R216, [R1+0x25e0] ;  /* 0x0025e00001d87983 */ /* 0x0003620000300800 */
[----:B------:R1:W-:Y:S04]  /*75d70*/  LDGSTS.E [R4+0xd600], [R6.64], P1 ;  /* 0x0d60000006047fae */ /* 0x0003e80008921844 */
[----:B------:R1:W5:Y:S01]  /*75d80*/  LDL.LU R217, [R1+0x25dc] ;  /* 0x0025dc0001d97983 */ /* 0x0003620000300800 */
[----:B------:R2:W-:Y:S02]  /*75d90*/  STL.64 [R1+0x1a28], R36 ;  /* 0x001a282401007387 */ /* 0x0005e40000100a00 */
[----:B------:R1:W5:Y:S02]  /*75da0*/  LDL.LU R218, [R1+0x25d8] ;  /* 0x0025d80001da7983 */ /* 0x0003640000300800 */
[----:B------:R1:W5:Y:S01]  /*75db0*/  LDL.LU R219, [R1+0x25d4] ;  /* 0x0025d40001db7983 */ /* 0x0003620000300800 */
[----:B------:R2:W-:Y:S01]  /*75dc0*/  STL.64 [R1+0x1a20], R34 ;  /* 0x001a202201007387 */ /* 0x0005e20000100a00 */
[----:B------:R2:W5:Y:S02]  /*75dd0*/  LDL.LU R220, [R1+0x25d0] ;  /* 0x0025d00001dc7983 */ /* 0x0005640000300800 */
[----:B------:R2:W5:Y:S02]  /*75de0*/  LDL.LU R221, [R1+0x25cc] ;  /* 0x0025cc0001dd7983 */ /* 0x0005640000300800 */
[----:B-1----:R-:W-:-:S02]  /*75df0*/  IMAD.MOV.U32 R6, RZ, RZ, R14 ;  /* 0x000000ffff067224 */ /* 0x002fc400078e000e */
[----:B------:R-:W-:Y:S01]  /*75e00*/  IMAD.MOV.U32 R7, RZ, RZ, R15 ;  /* 0x000000ffff077224 */ /* 0x000fe200078e000f */
[----:B------:R1:W-:Y:S01]  /*75e10*/  STL.64 [R1+0x1a18], R32 ;  /* 0x001a182001007387 */ /* 0x0003e20000100a00 */
[----:B------:R1:W5:Y:S02]  /*75e20*/  LDL.LU R222, [R1+0x25c8] ;  /* 0x0025c80001de7983 */ /* 0x0003640000300800 */
[----:B------:R1:W5:Y:S01]  /*75e30*/  LDL.LU R223, [R1+0x25c4] ;  /* 0x0025c40001df7983 */ /* 0x0003620000300800 */
[----:B------:R1:W-:Y:S01]  /*75e40*/  LDGSTS.E [R4+0xde00], [R6.64], P1 ;  /* 0x0de0000006047fae */ /* 0x0003e20008921844 */
        /* <DEDUP_REMOVED lines=13> */
[----:B------:R-:W-:Y:S02]  /*75f20*/  IMAD.MOV.U32 R17, RZ, RZ, R230 ;  /* 0x000000ffff117224 */ /* 0x000fe400078e00e6 */
[----:B------:R1:W5:Y:S01]  /*75f30*/  LDL.LU R230, [R1+0x25a8] ;  /* 0x0025a80001e67983 */ /* 0x0003620000300800 */
[----:B------:R2:W5:Y:S02]  /*75f40*/  LDL.LU R231, [R1+0x25a4] ;  /* 0x0025a40001e77983 */ /* 0x0005640000300800 */
[----:B-1----:R-:W-:-:S02]  /*75f50*/  IMAD.MOV.U32 R6, RZ, RZ, R10 ;  /* 0x000000ffff067224 */ /* 0x002fc400078e000a */
[----:B------:R-:W-:Y:S01]  /*75f60*/  IMAD.MOV.U32 R7, RZ, RZ, R11 ;  /* 0x000000ffff077224 */ /* 0x000fe200078e000b */
[----:B------:R1:W-:Y:S04]  /*75f70*/  STL.64 [R1+0x1a58], R22 ;  /* 0x001a581601007387 */ /* 0x0003e80000100a00 */
[----:B------:R1:W-:Y:S01]  /*75f80*/  LDGSTS.E [R4+0xee00], [R6.64], P1 ;  /* 0x0ee0000006047fae */ /* 0x0003e20008921844 */
[----:B--2---:R-:W-:Y:S02]  /*75f90*/  IMAD.MOV.U32 R15, RZ, RZ, R244 ;  /* 0x000000ffff0f7224 */ /* 0x004fe400078e00f4 */
[----:B------:R-:W-:Y:S02]  /*75fa0*/  IMAD.MOV.U32 R14, RZ, RZ, R245 ;  /* 0x000000ffff0e7224 */ /* 0x000fe400078e00f5 */
[----:B------:R2:W5:Y:S01]  /*75fb0*/  LDL.LU R244, [R1+0x25a0] ;  /* 0x0025a00001f47983 */ /* 0x0005620000300800 */
[----:B------:R2:W5:Y:S01]  /*75fc0*/  LDL.LU R245, [R1+0x259c] ;  /* 0x00259c0001f57983 */ /* 0x0005620000300800 */
[----:B------:R2:W-:Y:S01]  /*75fd0*/  STL.64 [R1+0x1a60], R20 ;  /* 0x001a601401007387 */ /* 0x0005e20000100a00 */
[----:B----4-:R-:W-:Y:S01]  /*75fe0*/  MOV R13, R246 ;  /* 0x000000f6000d7202 */ /* 0x010fe20000000f00 */
[----:B------:R-:W-:Y:S01]  /*75ff0*/  IMAD.MOV.U32 R12, RZ, RZ, R247 ;  /* 0x000000ffff0c7224 */ /* 0x000fe200078e00f7 */
[----:B------:R2:W5:Y:S01]  /*76000*/  LDL.LU R246, [R1+0x2598] ;  /* 0x0025980001f67983 */ /* 0x0005620000300800 */
[----:B------:R2:W5:Y:S02]  /*76010*/  LDL.LU R247, [R1+0x2594] ;  /* 0x0025940001f77983 */ /* 0x0005640000300800 */
[----:B-1----:R-:W-:Y:S01]  /*76020*/  IMAD.MOV.U32 R6, RZ, RZ, R8 ;  /* 0x000000ffff067224 */ /* 0x002fe200078e0008 */
[----:B------:R-:W-:Y:S01]  /*76030*/  MOV R7, R9 ;  /* 0x0000000900077202 */ /* 0x000fe20000000f00 */
[----:B------:R2:W-:Y:S04]  /*76040*/  STL.64 [R1+0x1a68], R18 ;  /* 0x001a681201007387 */ /* 0x0005e80000100a00 */
[----:B------:R1:W-:Y:S01]  /*76050*/  LDGSTS.E [R4+0xf600], [R6.64], P1 ;  /* 0x0f60000006047fae */ /* 0x0003e20008921844 */
[----:B------:R-:W-:-:S02]  /*76060*/  IMAD.MOV.U32 R11, RZ, RZ, R248 ;  /* 0x000000ffff0b7224 */ /* 0x000fc400078e00f8 */
[----:B------:R-:W-:Y:S02]  /*76070*/  IMAD.MOV.U32 R10, RZ, RZ, R249 ;  /* 0x000000ffff0a7224 */ /* 0x000fe400078e00f9 */
[----:B------:R2:W5:Y:S01]  /*76080*/  LDL.LU R248, [R1+0x2590] ;  /* 0x0025900001f87983 */ /* 0x0005620000300800 */
[----:B------:R2:W5:Y:S01]  /*76090*/  LDL.LU R249, [R1+0x258c] ;  /* 0x00258c0001f97983 */ /* 0x0005620000300800 */
[----:B------:R2:W-:Y:S02]  /*760a0*/  STL.64 [R1+0x1a80], R16 ;  /* 0x001a801001007387 */ /* 0x0005e40000100a00 */
[----:B---3--:R-:W-:Y:S02]  /*760b0*/  IMAD.MOV.U32 R9, RZ, RZ, R250 ;  /* 0x000000ffff097224 */ /* 0x008fe400078e00fa */
[----:B------:R-:W-:Y:S01]  /*760c0*/  IMAD.MOV.U32 R8, RZ, RZ, R251 ;  /* 0x000000ffff087224 */ /* 0x000fe200078e00fb */
[----:B------:R2:W5:Y:S01]  /*760d0*/  LDL.LU R250, [R1+0x2588] ;  /* 0x0025880001fa7983 */ /* 0x0005620000300800 */
[----:B------:R2:W5:Y:S02]  /*760e0*/  LDL.LU R251, [R1+0x2584] ;  /* 0x0025840001fb7983 */ /* 0x0005640000300800 */
[----:B-1----:R-:W-:-:S02]  /*760f0*/  IMAD.MOV.U32 R6, RZ, RZ, R3 ;  /* 0x000000ffff067224 */ /* 0x002fc400078e0003 */
[----:B------:R-:W-:Y:S01]  /*76100*/  IMAD.MOV.U32 R7, RZ, RZ, R5 ;  /* 0x000000ffff077224 */ /* 0x000fe200078e0005 */
[----:B------:R2:W-:Y:S04]  /*76110*/  STL.64 [R1+0x1a78], R14 ;  /* 0x001a780e01007387 */ /* 0x0005e80000100a00 */
[----:B------:R1:W-:Y:S01]  /*76120*/  LDGSTS.E [R4+0xfe00], [R6.64], P1 ;  /* 0x0fe0000006047fae */ /* 0x0003e20008921844 */
[----:B------:R2:W-:Y:S02]  /*76130*/  STL.64 [R1+0x1a70], R12 ;  /* 0x001a700c01007387 */ /* 0x0005e40000100a00 */
[----:B-1----:R-:W-:Y:S02]  /*76140*/  IMAD.MOV.U32 R6, RZ, RZ, R51 ;  /* 0x000000ffff067224 */ /* 0x002fe400078e0033 */
[----:B------:R-:W-:-:S05]  /*76150*/  IMAD.MOV.U32 R7, RZ, RZ, R50 ;  /* 0x000000ffff077224 */ /* 0x000fca00078e0032 */
[----:B------:R2:W-:Y:S01]  /*76160*/  STL.64 [R1+0x1a98], R6 ;  /* 0x001a980601007387 */ /* 0x0005e20000100a00 */
[----:B------:R2:W-:Y:S02]  /*76170*/  STL.64 [R1+0x1a88], R10 ;  /* 0x001a880a01007387 */ /* 0x0005e40000100a00 */
[----:B------:R2:W-:Y:S02]  /*76180*/  STL.64 [R1+0x1a90], R8 ;  /* 0x001a900801007387 */ /* 0x0005e40000100a00 */
[----:B------:R1:W-:Y:S04]  /*76190*/  LDGSTS.E [R4+0x10600], [R234.64], P1 ;  /* 0x10600000ea047fae */ /* 0x0003e80008921844 */
[----:B------:R1:W-:Y:S04]  /*761a0*/  LDGSTS.E [R4+0x10e00], [R232.64], P1 ;  /* 0x10e00000e8047fae */ /* 0x0003e80008921844 */
[----:B------:R3:W-:Y:S04]  /*761b0*/  LDGSTS.E [R4+0x11600], [R54.64], P1 ;  /* 0x1160000036047fae */ /* 0x0007e80008921844 */
[----:B------:R1:W-:Y:S04]  /*761c0*/  LDGSTS.E [R4+0x11e00], [R66.64], P1 ;  /* 0x11e0000042047fae */ /* 0x0003e80008921844 */
[----:B------:R1:W-:Y:S04]  /*761d0*/  LDGSTS.E [R4+0x12600], [R64.64], P1 ;  /* 0x1260000040047fae */ /* 0x0003e80008921844 */
[----:B---3--:R-:W3:Y:S01]  /*761e0*/  LDL.LU R55, [R1+0x1940] ;  /* 0x0019400001377983 */ /* 0x008ee20000300800 */
[----:B------:R-:W-:-:S03]  /*761f0*/  IMAD.MOV.U32 R54, RZ, RZ, 0x3f ;  /* 0x0000003fff367424 */ /* 0x000fc600078e00ff */
[----:B------:R1:W-:Y:S02]  /*76200*/  LDGSTS.E [R4+0x12e00], [R62.64], P1 ;  /* 0x12e000003e047fae */ /* 0x0003e40008921844 */
[----:B------:R-:W-:Y:S02]  /*76210*/  IADD3 R54, R54, c[0x0][0x180], RZ ;  /* 0x0000600036367a10 */ /* 0x000fe40007ffe0ff */
[----:B------:R1:W-:Y:S02]  /*76220*/  LDGSTS.E [R4+0x13600], [R60.64], P1 ;  /* 0x136000003c047fae */ /* 0x0003e40008921844 */
[----:B------:R-:W-:Y:S02]  /*76230*/  SHF.R.S32.HI R3, RZ, 0x1f, R54 ;  /* 0x0000001fff037819 */ /* 0x000fe40000011436 */
[----:B------:R1:W-:Y:S02]  /*76240*/  LDGSTS.E [R4+0x13e00], [R58.64], P1 ;  /* 0x13e000003a047fae */ /* 0x0003e40008921844 */
[----:B------:R-:W-:-:S02]  /*76250*/  LEA.HI R3, R3, R54, RZ, 0x6 ;  /* 0x0000003603037211 */ /* 0x000fc400078f30ff */
[----:B------:R1:W-:Y:S02]  /*76260*/  LDGSTS.E [R4+0x14600], [R56.64], P1 ;  /* 0x1460000038047fae */ /* 0x0003e40008921844 */
[----:B------:R-:W-:Y:S02]  /*76270*/  SHF.R.S32.HI R3, RZ, 0x6, R3 ;  /* 0x00000006ff037819 */ /* 0x000fe40000011403 */
        /* <DEDUP_REMOVED lines=24> */
[----:B---3--:R-:W-:-:S04]  /*76400*/  IADD3 R55, R55, 0x1, RZ ;  /* 0x0000000137377810 */ /* 0x008fc80007ffe0ff */
[----:B------:R-:W-:Y:S01]  /*76410*/  ISETP.NE.U32.AND P0, PT, R55, R3, PT ;  /* 0x000000033700720c */ /* 0x000fe20003f05070 */
[----:B------:R1:W-:-:S12]  /*76420*/  STL [R1+0x1940], R55 ;  /* 0x0019403701007387 */ /* 0x0003d80000100800 */
[----:B-1----:R-:W-:Y:S01]  /*76430*/  @!P0 CALL.REL.NOINC `(.L_x_1) ;  /* 0x0000001000008944 */ /* 0x002fe20003c00000 */
[----:B------:R-:W-:Y:S05]  /*76440*/  BRA `(.L_x_2) ;  /* 0xfffb704000007947 */ /* 0x000fea000383ffff */
.L_x_1:
[----:B--2---:R-:W2:Y:S01]  /*76450*/  LDL R8, [R1+0x82c] ;  /* 0x00082c0001087983 */ /* 0x004ea20000100800 */
[----:B------:R-:W-:-:S04]  /*76460*/  DEPBAR.LE SB0, 0x0 ;  /* 0x000080000000791a */ /* 0x000fc80000000000 */
[----:B------:R-:W3:Y:S04]  /*76470*/  LDL.LU R6, [R1+0x2570] ;  /* 0x0025700001067983 */ /* 0x000ee80000300800 */
[----:B------:R-:W1:Y:S02]  /*76480*/  S2R R7, SR_TID.X ;  /* 0x0000000000077919 */ /* 0x000e640000002100 */
[C---:B-1----:R-:W-:Y:S02]  /*76490*/  IMAD.SHL.U32 R3, R7.reuse, 0x20, RZ ;  /* 0x0000002007037824 */ /* 0x042fe400078e00ff */
[----:B------:R-:W-:-:S03]  /*764a0*/  IMAD.SHL.U32 R4, R7, 0x4, RZ ;  /* 0x0000000407047824 */ /* 0x000fc600078e00ff */
[----:B------:R-:W-:Y:S01]  /*764b0*/  LOP3.LUT R3, R3, 0x60, RZ, 0xc0, !PT ;  /* 0x0000006003037812 */ /* 0x000fe200078ec0ff */
[----:B------:R-:W-:-:S03]  /*764c0*/  IMAD.SHL.U32 R5, R7, 0x400, RZ ;  /* 0x0000040007057824 */ /* 0x000fc600078e00ff */
[----:B------:R-:W-:Y:S01]  /*764d0*/  LOP3.LUT R3, R3, 0x70, R4, 0x78, !PT ;  /* 0x0000007003037812 */ /* 0x000fe200078e7804 */
[C---:B------:R-:W-:Y:S01]  /*764e0*/  IMAD.SHL.U32 R4, R7.reuse, 0x1000, RZ ;  /* 0x0000100007047824 */ /* 0x040fe200078e00ff */
[----:B------:R-:W-:Y:S02]  /*764f0*/  LOP3.LUT R7, R7, 0x7f, RZ, 0xc0, !PT ;  /* 0x0000007f07077812 */ /* 0x000fe400078ec0ff */
[----:B------:R-:W-:Y:S02]  /*76500*/  LOP3.LUT R5, R5, 0x6000, RZ, 0xc0, !PT ;  /* 0x0000600005057812 */ /* 0x000fe400078ec0ff */
[----:B------:R-:W-:Y:S01]  /*76510*/  LOP3.LUT R4, R4, 0x6000, RZ, 0xc0, !PT ;  /* 0x0000600004047812 */ /* 0x000fe200078ec0ff */
[----:B------:R-:W-:Y:S01]  /*76520*/  BAR.SYNC.DEFER_BLOCKING 0x0 ;  /* 0x0000000000007b1d */ /* 0x000fe20000010000 */
[C---:B--2---:R-:W-:Y:S02]  /*76530*/  IADD3 R2, R8.reuse, 0x104, RZ ;  /* 0x0000010408027810 */ /* 0x044fe40007ffe0ff */
[----:B------:R-:W-:-:S02]  /*76540*/  IADD3 R0, R8, 0x103, RZ ;  /* 0x0000010308007810 */ /* 0x000fc40007ffe0ff */
[----:B------:R-:W-:Y:S02]  /*76550*/  ISETP.GE.AND P0, PT, R2, c[0x0][0x17c], PT ;  /* 0x00005f0002007a0c */ /* 0x000fe40003f06270 */
[----:B------:R-:W-:Y:S02]  /*76560*/  ISETP.GE.AND P1, PT, R0, c[0x0][0x17c], PT ;  /* 0x00005f0000007a0c */ /* 0x000fe40003f26270 */
[C---:B------:R-:W-:Y:S02]  /*76570*/  IADD3 R2, R8.reuse, 0x2, RZ ;  /* 0x0000000208027810 */ /* 0x040fe40007ffe0ff */
[----:B------:R-:W-:Y:S02]  /*76580*/  IADD3 R0, R8, 0x1, RZ ;  /* 0x0000000108007810 */ /* 0x000fe40007ffe0ff */
[----:B------:R-:W-:Y:S02]  /*76590*/  ISETP.GE.AND P4, PT, R2, c[0x0][0x17c], PT ;  /* 0x00005f0002007a0c */ /* 0x000fe40003f86270 */
[----:B------:R-:W-:-:S02]  /*765a0*/  ISETP.GE.AND P3, PT, R0, c[0x0][0x17c], PT ;  /* 0x00005f0000007a0c */ /* 0x000fc40003f66270 */
[----:B------:R-:W-:Y:S02]  /*765b0*/  LEA R2, R7, R4, 0x4 ;  /* 0x0000000407027211 */ /* 0x000fe400078e20ff */
[----:B---3--:R-:W-:Y:S01]  /*765c0*/  IADD3 R0, R3, R5, R6 ;  /* 0x0000000503007210 */ /* 0x008fe20007ffe006 */
        /* <DEDUP_REMOVED lines=20> */
[----:B--2---:R1:W-:Y:S04]  /*76710*/  STS.128 [R0], R4 ;  /* 0x0000000400007388 */ /* 0x0043e80000000c00 */
[----:B-1----:R-:W2:Y:S04]  /*76720*/  LDL.LU R4, [R1+0xf8] ;  /* 0x0000f80001047983 */ /* 0x002ea80000300800 */
[----:B------:R-:W2:Y:S04]  /*76730*/  LDL.LU R5, [R1+0xfc] ;  /* 0x0000fc0001057983 */ /* 0x000ea80000300800 */
[----:B------:R-:W2:Y:S04]  /*76740*/  LDL.LU R6, [R1+0xe8] ;  /* 0x0000e80001067983 */ /* 0x000ea80000300800 */
[----:B------:R-:W2:Y:S04]  /*76750*/  LDL.LU R7, [R1+0xec] ;  /* 0x0000ec0001077983 */ /* 0x000ea80000300800 */
[----:B----4-:R1:W-:Y:S04]  /*76760*/  STS.128 [R0+0x100], R16 ;  /* 0x0001001000007388 */ /* 0x0103e80000000c00 */
[----:B-1----:R-:W4:Y:S04]  /*76770*/  LDL.LU R16, [R1+0x1f0] ;  /* 0x0001f00001107983 */ /* 0x002f280000300800 */
[----:B------:R-:W4:Y:S04]  /*76780*/  LDL.LU R17, [R1+0x1f4] ;  /* 0x0001f40001117983 */ /* 0x000f280000300800 */
[----:B------:R-:W4:Y:S04]  /*76790*/  LDL.LU R18, [R1+0x1e0] ;  /* 0x0001e00001127983 */ /* 0x000f280000300800 */
[----:B---3--:R1:W-:Y:S04]  /*767a0*/  STS.128 [R0+0x180], R12 ;  /* 0x0001800c00007388 */ /* 0x0083e80000000c00 */
[----:B------:R3:W-:Y:S04]  /*767b0*/  STS.128 [R0+0x200], R8 ;  /* 0x0002000800007388 */ /* 0x0007e80000000c00 */
[----:B------:R-:W4:Y:S04]  /*767c0*/  LDL.LU R19, [R1+0x1e4] ;  /* 0x0001e40001137983 */ /* 0x000f280000300800 */
[----:B-1----:R-:W4:Y:S01]  /*767d0*/  LDL.LU R12, [R1+0x1f8] ;  /* 0x0001f800010c7983 */ /* 0x002f220000300800 */
[----:B---3-5:R-:W-:-:S03]  /*767e0*/  IMAD.MOV.U32 R8, RZ, RZ, R224 ;  /* 0x000000ffff087224 */ /* 0x028fc600078e00e0 */
[----:B------:R-:W4:Y:S01]  /*767f0*/  LDL.LU R13, [R1+0x1fc] ;  /* 0x0001fc00010d7983 */ /* 0x000f220000300800 */
[----:B------:R-:W-:Y:S02]  /*76800*/  IMAD.MOV.U32 R9, RZ, RZ, R225 ;  /* 0x000000ffff097224 */ /* 0x000fe400078e00e1 */
[----:B------:R-:W-:Y:S01]  /*76810*/  IMAD.MOV.U32 R10, RZ, RZ, R220 ;  /* 0x000000ffff0a7224 */ /* 0x000fe200078e00dc */
[----:B------:R-:W4:Y:S01]  /*76820*/  LDL.LU R14, [R1+0x1e8] ;  /* 0x0001e800010e7983 */ /* 0x000f220000300800 */
[----:B------:R-:W-:-:S03]  /*76830*/  IMAD.MOV.U32 R11, RZ, RZ, R221 ;  /* 0x000000ffff0b7224 */ /* 0x000fc600078e00dd */
[----:B------:R-:W4:Y:S04]  /*76840*/  LDL.LU R15, [R1+0x1ec] ;  /* 0x0001ec00010f7983 */ /* 0x000f280000300800 */
[----:B------:R1:W-:Y:S04]  /*76850*/  STS.128 [R0+0x400], R8 ;  /* 0x0004000800007388 */ /* 0x0003e80000000c00 */
[----:B-1----:R-:W3:Y:S04]  /*76860*/  LDL.LU R8, [R1+0x400] ;  /* 0x0004000001087983 */ /* 0x002ee80000300800 */
[----:B------:R-:W3:Y:S04]  /*76870*/  LDL.LU R9, [R1+0x404] ;  /* 0x0004040001097983 */ /* 0x000ee80000300800 */
[----:B------:R-:W3:Y:S04]  /*76880*/  LDL.LU R10, [R1+0x3f0] ;  /* 0x0003f000010a7983 */ /* 0x000ee80000300800 */
[----:B------:R-:W3:Y:S04]  /*76890*/  LDL.LU R11, [R1+0x3f4] ;  /* 0x0003f400010b7983 */ /* 0x000ee80000300800 */
[----:B--2---:R1:W-:Y:S02]  /*768a0*/  STS.128 [R0+0x280], R4 ;  /* 0x0002800400007388 */ /* 0x0043e40000000c00 */
[----:B-1----:R-:W-:-:S02]  /*768b0*/  IMAD.MOV.U32 R4, RZ, RZ, R160 ;  /* 0x000000ffff047224 */ /* 0x002fc400078e00a0 */
[----:B------:R-:W-:Y:S02]  /*768c0*/  IMAD.MOV.U32 R5, RZ, RZ, R161 ;  /* 0x000000ffff057224 */ /* 0x000fe400078e00a1 */
[----:B------:R-:W-:Y:S02]  /*768d0*/  IMAD.MOV.U32 R6, RZ, RZ, R156 ;  /* 0x000000ffff067224 */ /* 0x000fe400078e009c */
[----:B------:R-:W-:-:S05]  /*768e0*/  IMAD.MOV.U32 R7, RZ, RZ, R157 ;  /* 0x000000ffff077224 */ /* 0x000fca00078e009d */
[----:B------:R1:W-:Y:S04]  /*768f0*/  STS.128 [R0+0x500], R4 ;  /* 0x0005000400007388 */ /* 0x0003e80000000c00 */
[----:B-1----:R-:W2:Y:S04]  /*76900*/  LDL.LU R4, [R1+0x408] ;  /* 0x0004080001047983 */ /* 0x002ea80000300800 */
[----:B------:R-:W2:Y:S04]  /*76910*/  LDL.LU R5, [R1+0x40c] ;  /* 0x00040c0001057983 */ /* 0x000ea80000300800 */
[----:B------:R-:W2:Y:S04]  /*76920*/  LDL.LU R6, [R1+0x3f8] ;  /* 0x0003f80001067983 */ /* 0x000ea80000300800 */
[----:B------:R-:W2:Y:S01]  /*76930*/  LDL.LU R7, [R1+0x3fc] ;  /* 0x0003fc0001077983 */ /* 0x000ea20000300800 */
[----:B------:R-:W-:Y:S01]  /*76940*/  IMAD.MOV.U32 R220, RZ, RZ, R226 ;  /* 0x000000ffffdc7224 */ /* 0x000fe200078e00e2 */
[----:B------:R-:W-:Y:S01]  /*76950*/  MOV R157, R163 ;  /* 0x000000a3009d7202 */ /* 0x000fe20000000f00 */
[----:B------:R-:W-:Y:S01]  /*76960*/  IMAD.MOV.U32 R221, RZ, RZ, R227 ;  /* 0x000000ffffdd7224 */ /* 0x000fe200078e00e3 */
[----:B----4-:R1:W-:Y:S01]  /*76970*/  STS.128 [R0+0x380], R12 ;  /* 0x0003800c00007388 */ /* 0x0103e20000000c00 */
[----:B------:R-:W-:-:S03]  /*76980*/  IMAD.MOV.U32 R156, RZ, RZ, R162 ;  /* 0x000000ffff9c7224 */ /* 0x000fc600078e00a2 */
[----:B------:R-:W-:Y:S04]  /*76990*/  STS.128 [R0+0x80], R20 ;  /* 0x0000801400007388 */ /* 0x000fe80000000c00 */
[----:B------:R-:W-:Y:S01]  /*769a0*/  STS.128 [R0+0x300], R16 ;  /* 0x0003001000007388 */ /* 0x000fe20000000c00 */
[----:B-1----:R-:W-:Y:S02]  /*769b0*/  IMAD.MOV.U32 R14, RZ, RZ, R92 ;  /* 0x000000ffff0e7224 */ /* 0x002fe400078e005c */
[----:B------:R-:W-:Y:S02]  /*769c0*/  IMAD.MOV.U32 R15, RZ, RZ, R93 ;  /* 0x000000ffff0f7224 */ /* 0x000fe400078e005d */
[----:B------:R-:W-:Y:S02]  /*769d0*/  IMAD.MOV.U32 R12, RZ, RZ, R96 ;  /* 0x000000ffff0c7224 */ /* 0x000fe400078e0060 */
[----:B------:R-:W-:-:S02]  /*769e0*/  IMAD.MOV.U32 R13, RZ, RZ, R97 ;  /* 0x000000ffff0d7224 */ /* 0x000fc400078e0061 */
[----:B------:R-:W-:Y:S02]  /*769f0*/  IMAD.MOV.U32 R92, RZ, RZ, R98 ;  /* 0x000000ffff5c7224 */ /* 0x000fe400078e0062 */
[----:B------:R-:W-:Y:S01]  /*76a00*/  IMAD.MOV.U32 R93, RZ, RZ, R99 ;  /* 0x000000ffff5d7224 */ /* 0x000fe200078e0063 */
[----:B------:R-:W-:Y:S04]  /*76a10*/  STS.128 [R0+0x480], R220 ;  /* 0x000480dc00007388 */ /* 0x000fe80000000c00 */
[----:B------:R-:W-:Y:S04]  /*76a20*/  STS.128 [R0+0x580], R156 ;  /* 0x0005809c00007388 */ /* 0x000fe80000000c00 */
[----:B------:R-:W-:Y:S04]  /*76a30*/  STS.128 [R0+0x600], R12 ;  /* 0x0006000c00007388 */ /* 0x000fe80000000c00 */
[----:B------:R-:W-:Y:S04]  /*76a40*/  STS.128 [R0+0x680], R92 ;  /* 0x0006805c00007388 */ /* 0x000fe80000000c00 */
[----:B---3--:R-:W-:Y:S01]  /*76a50*/  STS.128 [R0+0x700], R8 ;  /* 0x0007000800007388 */ /* 0x008fe20000000c00 */
[----:B------:R-:W-:-:S02]  /*76a60*/  LOP3.LUT R96, R2, 0x20, RZ, 0x3c, !PT ;  /* 0x0000002002607812 */ /* 0x000fc400078e3cff */
[C---:B------:R-:W-:Y:S02]  /*76a70*/  LOP3.LUT R3, R2.reuse, 0x40, RZ, 0x3c, !PT ;  /* 0x0000004002037812 */ /* 0x040fe400078e3cff */
[----:B------:R-:W-:Y:S01]  /*76a80*/  LOP3.LUT R252, R2, 0x60, RZ, 0x3c, !PT ;  /* 0x0000006002fc7812 */ /* 0x000fe200078e3cff */
[----:B--2---:R1:W-:Y:S04]  /*76a90*/  STS.128 [R0+0x780], R4 ;  /* 0x0007800400007388 */ /* 0x0043e80000000c00 */
[----:B------:R-:W-:Y:S06]  /*76aa0*/  BAR.SYNC.DEFER_BLOCKING 0x0 ;  /* 0x0000000000007b1d */ /* 0x000fec0000010000 */
[----:B-1----:R-:W3:Y:S04]  /*76ab0*/  LDL.LU R4, [R1+0x2c0] ;  /* 0x0002c00001047983 */ /* 0x002ee80000300800 */
[----:B------:R-:W3:Y:S04]  /*76ac0*/  LDL.LU R5, [R1+0x2c4] ;  /* 0x0002c40001057983 */ /* 0x000ee80000300800 */
[----:B------:R-:W3:Y:S04]  /*76ad0*/  LDL.LU R6, [R1+0x310] ;  /* 0x0003100001067983 */ /* 0x000ee80000300800 */
[----:B------:R-:W3:Y:S04]  /*76ae0*/  LDL.LU R7, [R1+0x314] ;  /* 0x0003140001077983 */ /* 0x000ee80000300800 */
[----:B------:R-:W1:Y:S04]  /*76af0*/  LDS.128 R8, [R2] ;  /* 0x0000000002087984 */ /* 0x000e680000000c00 */
[----:B------:R-:W3:Y:S04]  /*76b00*/  LDS.128 R16, [R2+0x800] ;  /* 0x0008000002107984 */ /* 0x000ee80000000c00 */
[----:B------:R-:W4:Y:S04]  /*76b10*/  LDS.128 R12, [R2+0x1000] ;  /* 0x00100000020c7984 */ /* 0x000f280000000c00 */
[----:B-1----:R-:W-:Y:S04]  /*76b20*/  STL.64 [R1+0x3f0], R8 ;  /* 0x0003f00801007387 */ /* 0x002fe80000100a00 */
[----:B------:R-:W-:Y:S04]  /*76b30*/  STL.64 [R1+0x3f8], R10 ;  /* 0x0003f80a01007387 */ /* 0x000fe80000100a00 */
[----:B------:R-:W1:Y:S04]  /*76b40*/  LDS.128 R8, [R2+0x1800] ;  /* 0x0018000002087984 */ /* 0x000e680000000c00 */
[----:B---3--:R-:W-:Y:S04]  /*76b50*/  STL.64 [R1+0xab0], R16 ;  /* 0x000ab01001007387 */ /* 0x008fe80000100a00 */
[----:B------:R-:W-:Y:S04]  /*76b60*/  STL.64 [R1+0xab8], R18 ;  /* 0x000ab81201007387 */ /* 0x000fe80000100a00 */
[----:B------:R-:W3:Y:S04]  /*76b70*/  LDS.128 R16, [R96] ;  /* 0x0000000060107984 */ /* 0x000ee80000000c00 */
[----:B----4-:R-:W-:Y:S04]  /*76b80*/  STL.64 [R1+0xb40], R12 ;  /* 0x000b400c01007387 */ /* 0x010fe80000100a00 */
[----:B------:R-:W-:Y:S04]  /*76b90*/  STL.64 [R1+0xb48], R14 ;  /* 0x000b480e01007387 */ /* 0x000fe80000100a00 */
[----:B------:R-:W4:Y:S04]  /*76ba0*/  LDS.128 R12, [R96+0x800] ;  /* 0x00080000600c7984 */ /* 0x000f280000000c00 */
[----:B-1----:R-:W-:Y:S04]  /*76bb0*/  STL.64 [R1+0xdd0], R8 ;  /* 0x000dd00801007387 */ /* 0x002fe80000100a00 */
[----:B------:R-:W-:Y:S04]  /*76bc0*/  STL.64 [R1+0xdd8], R10 ;  /* 0x000dd80a01007387 */ /* 0x000fe80000100a00 */
[----:B------:R-:W1:Y:S04]  /*76bd0*/  LDS.128 R8, [R96+0x1000] ;  /* 0x0010000060087984 */ /* 0x000e680000000c00 */
[----:B---3--:R-:W-:Y:S04]  /*76be0*/  STL.64 [R1+0x490], R16 ;  /* 0x0004901001007387 */ /* 0x008fe80000100a00 */
[----:B------:R-:W-:Y:S04]  /*76bf0*/  STL.64 [R1+0x498], R18 ;  /* 0x0004981201007387 */ /* 0x000fe80000100a00 */
[----:B------:R-:W3:Y:S04]  /*76c00*/  LDS.128 R16, [R96+0x1800] ;  /* 0x0018000060107984 */ /* 0x000ee80000000c00 */
[----:B----4-:R-:W-:Y:S04]  /*76c10*/  STL.64 [R1+0xae0], R12 ;  /* 0x000ae00c01007387 */ /* 0x010fe80000100a00 */
[----:B------:R-:W-:Y:S04]  /*76c20*/  STL.64 [R1+0xae8], R14 ;  /* 0x000ae80e01007387 */ /* 0x000fe80000100a00 */
[----:B------:R-:W4:Y:S04]  /*76c30*/  LDS.128 R12, [R3] ;  /* 0x00000000030c7984 */ /* 0x000f280000000c00 */
        /* <DEDUP_REMOVED lines=8> */
[----:B------:R-:W4:Y:S04]  /*76cc0*/  LDS.128 R12, [R3+0x1800] ;  /* 0x00180000030c7984 */ /* 0x000f280000000c00 */
[----:B-1----:R-:W-:Y:S04]  /*76cd0*/  STL.64 [R1+0xaf0], R8 ;  /* 0x000af00801007387 */ /* 0x002fe80000100a00 */
[----:B------:R-:W-:Y:S04]  /*76ce0*/  STL.64 [R1+0xaf8], R10 ;  /* 0x000af80a01007387 */ /* 0x000fe80000100a00 */
[----:B------:R-:W1:Y:S04]  /*76cf0*/  LDS.128 R8, [R252] ;  /* 0x00000000fc087984 */ /* 0x000e680000000c00 */
        /* <DEDUP_REMOVED lines=8> */
[----:B------:R-:W1:Y:S04]  /*76d80*/  LDS.128 R8, [R252+0x1800] ;  /* 0x00180000fc087984 */ /* 0x000e680000000c00 */
[----:B------:R-:W-:Y:S06]  /*76d90*/  BAR.SYNC.DEFER_BLOCKING 0x0 ;  /* 0x0000000000007b1d */ /* 0x000fec0000010000 */
[----:B---3--:R3:W-:Y:S04]  /*76da0*/  STL.64 [R1+0xb20], R16 ;  /* 0x000b201001007387 */ /* 0x0087e80000100a00 */
[----:B------:R1:W-:Y:S04]  /*76db0*/  STL.64 [R1+0xb28], R18 ;  /* 0x000b281201007387 */ /* 0x0003e80000100a00 */
[----:B----4-:R4:W-:Y:S04]  /*76dc0*/  STL.64 [R1+0xb80], R12 ;  /* 0x000b800c01007387 */ /* 0x0109e80000100a00 */
[----:B------:R1:W-:Y:S04]  /*76dd0*/  STL.64 [R1+0xb88], R14 ;  /* 0x000b880e01007387 */ /* 0x0003e80000100a00 */
[----:B-1----:R1:W-:Y:S04]  /*76de0*/  STL.64 [R1+0xe00], R8 ;  /* 0x000e000801007387 */ /* 0x0023e80000100a00 */
[----:B------:R1:W-:Y:S04]  /*76df0*/  STL.64 [R1+0xe08], R10 ;  /* 0x000e080a01007387 */ /* 0x0003e80000100a00 */
[----:B------:R-:W2:Y:S04]  /*76e00*/  LDL.LU R20, [R1+0x2c8] ;  /* 0x0002c80001147983 */ /* 0x000ea80000300800 */
[----:B------:R-:W2:Y:S04]  /*76e10*/  LDL.LU R21, [R1+0x2cc] ;  /* 0x0002cc0001157983 */ /* 0x000ea80000300800 */
[----:B------:R-:W2:Y:S04]  /*76e20*/  LDL.LU R22, [R1+0x318] ;  /* 0x0003180001167983 */ /* 0x000ea80000300800 */
[----:B------:R-:W2:Y:S04]  /*76e30*/  LDL.LU R23, [R1+0x31c] ;  /* 0x00031c0001177983 */ /* 0x000ea80000300800 */
[----:B---3--:R-:W3:Y:S04]  /*76e40*/  LDL.LU R16, [R1+0x660] ;  /* 0x0006600001107983 */ /* 0x008ee80000300800 */
[----:B------:R-:W3:Y:S04]  /*76e50*/  LDL.LU R17, [R1+0x664] ;  /* 0x0006640001117983 */ /* 0x000ee80000300800 */
[----:B------:R-:W3:Y:S04]  /*76e60*/  LDL.LU R18, [R1+0x650] ;  /* 0x0006500001127983 */ /* 0x000ee80000300800 */
[----:B------:R-:W3:Y:S04]  /*76e70*/  LDL.LU R19, [R1+0x654] ;  /* 0x0006540001137983 */ /* 0x000ee80000300800 */
[----:B----4-:R-:W4:Y:S04]  /*76e80*/  LDL.LU R12, [R1+0x668] ;  /* 0x00066800010c7983 */ /* 0x010f280000300800 */
[----:B------:R-:W4:Y:S04]  /*76e90*/  LDL.LU R13, [R1+0x66c] ;  /* 0x00066c00010d7983 */ /* 0x000f280000300800 */
[----:B------:R-:W4:Y:S04]  /*76ea0*/  LDL.LU R14, [R1+0x658] ;  /* 0x00065800010e7983 */ /* 0x000f280000300800 */
[----:B------:R-:W4:Y:S04]  /*76eb0*/  LDL.LU R15, [R1+0x65c] ;  /* 0x00065c00010f7983 */ /* 0x000f280000300800 */
[----:B-1----:R-:W4:Y:S04]  /*76ec0*/  LDL.LU R8, [R1+0x570] ;  /* 0x0005700001087983 */ /* 0x002f280000300800 */
[----:B------:R-:W4:Y:S04]  /*76ed0*/  LDL.LU R9, [R1+0x574] ;  /* 0x0005740001097983 */ /* 0x000f280000300800 */
[----:B------:R-:W4:Y:S04]  /*76ee0*/  LDL.LU R10, [R1+0x670] ;  /* 0x00067000010a7983 */ /* 0x000f280000300800 */
[----:B------:R1:W-:Y:S04]  /*76ef0*/  STS.128 [R0], R4 ;  /* 0x0000000400007388 */ /* 0x0003e80000000c00 */
[----:B------:R-:W4:Y:S04]  /*76f00*/  LDL.LU R11, [R1+0x674] ;  /* 0x00067400010b7983 */ /* 0x000f280000300800 */
[----:B-1----:R-:W4:Y:S04]  /*76f10*/  LDL.LU R4, [R1+0x578] ;  /* 0x0005780001047983 */ /* 0x002f280000300800 */
[----:B------:R-:W4:Y:S04]  /*76f20*/  LDL.LU R5, [R1+0x57c] ;  /* 0x00057c0001057983 */ /* 0x000f280000300800 */
[----:B------:R-:W4:Y:S04]  /*76f30*/  LDL.LU R6, [R1+0x678] ;  /* 0x0006780001067983 */ /* 0x000f280000300800 */
[----:B------:R-:W4:Y:S04]  /*76f40*/  LDL.LU R7, [R1+0x67c] ;  /* 0x00067c0001077983 */ /* 0x000f280000300800 */
[----:B--2---:R1:W-:Y:S04]  /*76f50*/  STS.128 [R0+0x80], R20 ;  /* 0x0000801400007388 */ /* 0x0043e80000000c00 */
[----:B-1----:R-:W2:Y:S04]  /*76f60*/  LDL.LU R20, [R1+0xa30] ;  /* 0x000a300001147983 */ /* 0x002ea80000300800 */
[----:B------:R-:W2:Y:S04]  /*76f70*/  LDL.LU R21, [R1+0xa34] ;  /* 0x000a340001157983 */ /* 0x000ea80000300800 */
[----:B------:R-:W2:Y:S04]  /*76f80*/  LDL.LU R22, [R1+0xa40] ;  /* 0x000a400001167983 */ /* 0x000ea80000300800 */
[----:B---3--:R1:W-:Y:S04]  /*76f90*/  STS.128 [R0+0x100], R16 ;  /* 0x0001001000007388 */ /* 0x0083e80000000c00 */
[----:B------:R-:W2:Y:S04]  /*76fa0*/  LDL.LU R23, [R1+0xa44] ;  /* 0x000a440001177983 */ /* 0x000ea80000300800 */
[----:B----4-:R3:W-:Y:S04]  /*76fb0*/  STS.128 [R0+0x180], R12 ;  /* 0x0001800c00007388 */ /* 0x0107e80000000c00 */
[----:B-1----:R-:W4:Y:S04]  /*76fc0*/  LDL.LU R16, [R1+0xa38] ;  /* 0x000a380001107983 */ /* 0x002f280000300800 */
[----:B------:R-:W4:Y:S04]  /*76fd0*/  LDL.LU R17, [R1+0xa3c] ;  /* 0x000a3c0001117983 */ /* 0x000f280000300800 */
[----:B------:R-:W4:Y:S04]  /*76fe0*/  LDL.LU R18, [R1+0xa48] ;  /* 0x000a480001127983 */ /* 0x000f280000300800 */
[----:B------:R-:W4:Y:S04]  /*76ff0*/  LDL.LU R19, [R1+0xa4c] ;  /* 0x000a4c0001137983 */ /* 0x000f280000300800 */
[----:B---3--:R-:W3:Y:S04]  /*77000*/  LDL.LU R12, [R1+0x7b0] ;  /* 0x0007b000010c7983 */ /* 0x008ee80000300800 */
[----:B------:R-:W3:Y:S04]  /*77010*/  LDL.LU R13, [R1+0x7b4] ;  /* 0x0007b400010d7983 */ /* 0x000ee80000300800 */
[----:B------:R-:W3:Y:S04]  /*77020*/  LDL.LU R14, [R1+0x7d0] ;  /* 0x0007d000010e7983 */ /* 0x000ee80000300800 */
[----:B------:R1:W-:Y:S04]  /*77030*/  STS.128 [R0+0x200], R8 ;  /* 0x0002000800007388 */ /* 0x0003e80000000c00 */
[----:B------:R-:W3:Y:S04]  /*77040*/  LDL.LU R15, [R1+0x7d4] ;  /* 0x0007d400010f7983 */ /* 0x000ee80000300800 */
[----:B------:R1:W-:Y:S04]  /*77050*/  STS.128 [R0+0x280], R4 ;  /* 0x0002800400007388 */ /* 0x0003e80000000c00 */
        /* <DEDUP_REMOVED lines=8> */
[----:B--2---:R1:W-:Y:S04]  /*770e0*/  STS.128 [R0+0x300], R20 ;  /* 0x0003001400007388 */ /* 0x0043e80000000c00 */
[----:B-1----:R-:W2:Y:S04]  /*770f0*/  LDL.LU R20, [R1+0xa88] ;  /* 0x000a880001147983 */ /* 0x002ea80000300800 */
[----:B------:R-:W2:Y:S04]  /*77100*/  LDL.LU R21, [R1+0xa8c] ;  /* 0x000a8c0001157983 */ /* 0x000ea80000300800 */
[----:B------:R-:W2:Y:S04]  /*77110*/  LDL.LU R22, [R1+0xa98] ;  /* 0x000a980001167983 */ /* 0x000ea80000300800 */
[----:B----4-:R1:W-:Y:S04]  /*77120*/  STS.128 [R0+0x380], R16 ;  /* 0x0003801000007388 */ /* 0x0103e80000000c00 */
[----:B------:R-:W2:Y:S04]  /*77130*/  LDL.LU R23, [R1+0xa9c] ;  /* 0x000a9c0001177983 */ /* 0x000ea80000300800 */
[----:B-1----:R-:W4:Y:S04]  /*77140*/  LDL.LU R18, [R1+0x940] ;  /* 0x0009400001127983 */ /* 0x002f280000300800 */
[----:B---3--:R1:W-:Y:S04]  /*77150*/  STS.128 [R0+0x400], R12 ;  /* 0x0004000c00007388 */ /* 0x0083e80000000c00 */
[----:B------:R-:W4:Y:S04]  /*77160*/  LDL.LU R19, [R1+0x944] ;  /* 0x0009440001137983 */ /* 0x000f280000300800 */
[----:B-1----:R-:W3:Y:S04]  /*77170*/  LDL.LU R14, [R1+0x948] ;  /* 0x00094800010e7983 */ /* 0x002ee80000300800 */
[----:B------:R1:W-:Y:S04]  /*77180*/  STS.128 [R0+0x480], R8 ;  /* 0x0004800800007388 */ /* 0x0003e80000000c00 */
[----:B------:R-:W3:Y:S04]  /*77190*/  LDL.LU R15, [R1+0x94c] ;  /* 0x00094c00010f7983 */ /* 0x000ee80000300800 */
[----:B-1----:R-:W3:Y:S04]  /*771a0*/  LDL.LU R8, [R1+0xd60] ;  /* 0x000d600001087983 */ /* 0x002ee80000300800 */
[----:B------:R-:W3:Y:S04]  /*771b0*/  LDL.LU R9, [R1+0xd64] ;  /* 0x000d640001097983 */ /* 0x000ee80000300800 */
[----:B------:R-:W3:Y:S04]  /*771c0*/  LDL.LU R10, [R1+0xd50] ;  /* 0x000d5000010a7983 */ /* 0x000ee80000300800 */
[----:B------:R1:W-:Y:S04]  /*771d0*/  STS.128 [R0+0x500], R4 ;  /* 0x0005000400007388 */ /* 0x0003e80000000c00 */
[----:B------:R-:W3:Y:S04]  /*771e0*/  LDL.LU R11, [R1+0xd54] ;  /* 0x000d5400010b7983 */ /* 0x000ee80000300800 */
[----:B-1----:R-:W3:Y:S04]  /*771f0*/  LDL.LU R4, [R1+0xd68] ;  /* 0x000d680001047983 */ /* 0x002ee80000300800 */
[----:B------:R-:W3:Y:S04]  /*77200*/  LDL.LU R5, [R1+0xd6c] ;  /* 0x000d6c0001057983 */ /* 0x000ee80000300800 */
[----:B------:R-:W3:Y:S04]  /*77210*/  LDL.LU R6, [R1+0xd58] ;  /* 0x000d580001067983 */ /* 0x000ee80000300800 */
[----:B------:R-:W3:Y:S01]  /*77220*/  LDL.LU R7, [R1+0xd5c] ;  /* 0x000d5c0001077983 */ /* 0x000ee20000300800 */
[----:B------:R-:W-:-:S02]  /*77230*/  IMAD.MOV.U32 R16, RZ, RZ, R240 ;  /* 0x000000ffff107224 */ /* 0x000fc400078e00f0 */
[----:B------:R-:W-:Y:S02]  /*77240*/  IMAD.MOV.U32 R17, RZ, RZ, R241 ;  /* 0x000000ffff117224 */ /* 0x000fe400078e00f1 */
[----:B------:R-:W-:Y:S02]  /*77250*/  IMAD.MOV.U32 R12, RZ, RZ, R242 ;  /* 0x000000ffff0c7224 */ /* 0x000fe400078e00f2 */
[----:B------:R-:W-:Y:S01]  /*77260*/  IMAD.MOV.U32 R13, RZ, RZ, R243 ;  /* 0x000000ffff0d7224 */ /* 0x000fe200078e00f3 */
[----:B--2---:R-:W-:Y:S04]  /*77270*/  STS.128 [R0+0x580], R20 ;  /* 0x0005801400007388 */ /* 0x004fe80000000c00 */
[----:B----4-:R-:W-:Y:S04]  /*77280*/  STS.128 [R0+0x600], R16 ;  /* 0x0006001000007388 */ /* 0x010fe80000000c00 */
[----:B---3--:R-:W-:Y:S04]  /*77290*/  STS.128 [R0+0x680], R12 ;  /* 0x0006800c00007388 */ /* 0x008fe80000000c00 */
[----:B------:R-:W-:Y:S04]  /*772a0*/  STS.128 [R0+0x700], R8 ;  /* 0x0007000800007388 */ /* 0x000fe80000000c00 */
[----:B------:R1:W-:Y:S04]  /*772b0*/  STS.128 [R0+0x780], R4 ;  /* 0x0007800400007388 */ /* 0x0003e80000000c00 */
        /* <DEDUP_REMOVED lines=66> */
[----:B-1----:R-:W2:Y:S04]  /*776e0*/  LDL.LU R8, [R1+0xd0] ;  /* 0x0000d00001087983 */ /* 0x002ea80000300800 */
[----:B------:R-:W2:Y:S04]  /*776f0*/  LDL.LU R9, [R1+0xd4] ;  /* 0x0000d40001097983 */ /* 0x000ea80000300800 */
[----:B------:R-:W2:Y:S04]  /*77700*/  LDL.LU R10, [R1+0xc0] ;  /* 0x0000c000010a7983 */ /* 0x000ea80000300800 */
[----:B------:R1:W-:Y:S04]  /*77710*/  STS.128 [R0], R4 ;  /* 0x0000000400007388 */ /* 0x0003e80000000c00 */
[----:B------:R-:W2:Y:S04]  /*77720*/  LDL.LU R11, [R1+0xc4] ;  /* 0x0000c400010b7983 */ /* 0x000ea80000300800 */
[----:B-1----:R-:W2:Y:S04]  /*77730*/  LDL.LU R4, [R1+0xd8] ;  /* 0x0000d80001047983 */ /* 0x002ea80000300800 */
[----:B------:R-:W2:Y:S04]  /*77740*/  LDL.LU R5, [R1+0xdc] ;  /* 0x0000dc0001057983 */ /* 0x000ea80000300800 */
[----:B------:R-:W2:Y:S04]  /*77750*/  LDL.LU R6, [R1+0xc8] ;  /* 0x0000c80001067983 */ /* 0x000ea80000300800 */
[----:B------:R-:W2:Y:S04]  /*77760*/  LDL.LU R7, [R1+0xcc] ;  /* 0x0000cc0001077983 */ /* 0x000ea80000300800 */
[----:B---3--:R1:W-:Y:S04]  /*77770*/  STS.128 [R0+0x100], R16 ;  /* 0x0001001000007388 */ /* 0x0083e80000000c00 */
[----:B-1----:R-:W3:Y:S04]  /*77780*/  LDL.LU R16, [R1+0x1d0] ;  /* 0x0001d00001107983 */ /* 0x002ee80000300800 */
[----:B------:R-:W3:Y:S04]  /*77790*/  LDL.LU R17, [R1+0x1d4] ;  /* 0x0001d40001117983 */ /* 0x000ee80000300800 */
[----:B------:R-:W3:Y:S04]  /*777a0*/  LDL.LU R18, [R1+0x1c0] ;  /* 0x0001c00001127983 */ /* 0x000ee80000300800 */
[----:B----4-:R1:W-:Y:S04]  /*777b0*/  STS.128 [R0+0x180], R12 ;  /* 0x0001800c00007388 */ /* 0x0103e80000000c00 */
[----:B------:R-:W3:Y:S04]  /*777c0*/  LDL.LU R19, [R1+0x1c4] ;  /* 0x0001c40001137983 */ /* 0x000ee80000300800 */
[----:B--2---:R2:W-:Y:S04]  /*777d0*/  STS.128 [R0+0x200], R8 ;  /* 0x0002000800007388 */ /* 0x0045e80000000c00 */
[----:B-1----:R-:W4:Y:S04]  /*777e0*/  LDL.LU R12, [R1+0x1d8] ;  /* 0x0001d800010c7983 */ /* 0x002f280000300800 */
[----:B------:R-:W4:Y:S01]  /*777f0*/  LDL.LU R13, [R1+0x1dc] ;  /* 0x0001dc00010d7983 */ /* 0x000f220000300800 */
[----:B--2---:R-:W-:Y:S01]  /*77800*/  IMAD.MOV.U32 R8, RZ, RZ, R216 ;  /* 0x000000ffff087224 */ /* 0x004fe200078e00d8 */
[----:B------:R-:W-:Y:S01]  /*77810*/  MOV R9, R217 ;  /* 0x000000d900097202 */ /* 0x000fe20000000f00 */
[----:B------:R-:W-:Y:S01]  /*77820*/  IMAD.MOV.U32 R10, RZ, RZ, R212 ;  /* 0x000000ffff0a7224 */ /* 0x000fe200078e00d4 */
[----:B------:R-:W4:Y:S01]  /*77830*/  LDL.LU R14, [R1+0x1c8] ;  /* 0x0001c800010e7983 */ /* 0x000f220000300800 */
[----:B------:R-:W-:-:S03]  /*77840*/  IMAD.MOV.U32 R11, RZ, RZ, R213 ;  /* 0x000000ffff0b7224 */ /* 0x000fc600078e00d5 */
[----:B------:R-:W4:Y:S04]  /*77850*/  LDL.LU R15, [R1+0x1cc] ;  /* 0x0001cc00010f7983 */ /* 0x000f280000300800 */
[----:B------:R1:W-:Y:S04]  /*77860*/  STS.128 [R0+0x280], R4 ;  /* 0x0002800400007388 */ /* 0x0003e80000000c00 */
[----:B------:R2:W-:Y:S01]  /*77870*/  STS.128 [R0+0x400], R8 ;  /* 0x0004000800007388 */ /* 0x0005e20000000c00 */
[----:B-1----:R-:W-:Y:S02]  /*77880*/  IMAD.MOV.U32 R4, RZ, RZ, R152 ;  /* 0x000000ffff047224 */ /* 0x002fe400078e0098 */
[----:B------:R-:W-:-:S02]  /*77890*/  IMAD.MOV.U32 R5, RZ, RZ, R153 ;  /* 0x000000ffff057224 */ /* 0x000fc400078e0099 */
[----:B------:R-:W-:Y:S01]  /*778a0*/  IMAD.MOV.U32 R6, RZ, RZ, R148 ;  /* 0x000000ffff067224 */ /* 0x000fe200078e0094 */
[----:B--2---:R-:W2:Y:S01]  /*778b0*/  LDL.LU R8, [R1+0x3e0] ;  /* 0x0003e00001087983 */ /* 0x004ea20000300800 */
[----:B------:R-:W-:-:S03]  /*778c0*/  IMAD.MOV.U32 R7, RZ, RZ, R149 ;  /* 0x000000ffff077224 */ /* 0x000fc600078e0095 */
[----:B------:R-:W2:Y:S04]  /*778d0*/  LDL.LU R9, [R1+0x3e4] ;  /* 0x0003e40001097983 */ /* 0x000ea80000300800 */
[----:B------:R-:W2:Y:S04]  /*778e0*/  LDL.LU R10, [R1+0x3d0] ;  /* 0x0003d000010a7983 */ /* 0x000ea80000300800 */
[----:B------:R1:W-:Y:S04]  /*778f0*/  STS.128 [R0+0x500], R4 ;  /* 0x0005000400007388 */ /* 0x0003e80000000c00 */
[----:B------:R-:W2:Y:S04]  /*77900*/  LDL.LU R11, [R1+0x3d4] ;  /* 0x0003d400010b7983 */ /* 0x000ea80000300800 */
[----:B-1----:R-:W2:Y:S04]  /*77910*/  LDL.LU R4, [R1+0x3e8] ;  /* 0x0003e80001047983 */ /* 0x002ea80000300800 */
[----:B------:R-:W2:Y:S04]  /*77920*/  LDL.LU R5, [R1+0x3ec] ;  /* 0x0003ec0001057983 */ /* 0x000ea80000300800 */
[----:B------:R-:W2:Y:S04]  /*77930*/  LDL.LU R6, [R1+0x3d8] ;  /* 0x0003d80001067983 */ /* 0x000ea80000300800 */
[----:B------:R-:W2:Y:S01]  /*77940*/  LDL.LU R7, [R1+0x3dc] ;  /* 0x0003dc0001077983 */ /* 0x000ea20000300800 */
[----:B------:R-:W-:-:S02]  /*77950*/  IMAD.MOV.U32 R212, RZ, RZ, R218 ;  /* 0x000000ffffd47224 */ /* 0x000fc400078e00da */
[----:B------:R-:W-:Y:S02]  /*77960*/  IMAD.MOV.U32 R213, RZ, RZ, R219 ;  /* 0x000000ffffd57224 */ /* 0x000fe400078e00db */
[----:B------:R-:W-:Y:S02]  /*77970*/  IMAD.MOV.U32 R148, RZ, RZ, R154 ;  /* 0x000000ffff947224 */ /* 0x000fe400078e009a */
[----:B------:R-:W-:Y:S01]  /*77980*/  IMAD.MOV.U32 R149, RZ, RZ, R155 ;  /* 0x000000ffff957224 */ /* 0x000fe200078e009b */
[----:B------:R-:W-:Y:S04]  /*77990*/  STS.128 [R0+0x80], R20 ;  /* 0x0000801400007388 */ /* 0x000fe80000000c00 */
[----:B------:R-:W-:Y:S04]  /*779a0*/  STS.128 [R0+0x480], R212 ;  /* 0x000480d400007388 */ /* 0x000fe80000000c00 */
[----:B------:R-:W-:Y:S04]  /*779b0*/  STS.128 [R0+0x580], R148 ;  /* 0x0005809400007388 */ /* 0x000fe80000000c00 */
[----:B---3--:R-:W-:Y:S04]  /*779c0*/  STS.128 [R0+0x300], R16 ;  /* 0x0003001000007388 */ /* 0x008fe80000000c00 */
[----:B----4-:R1:W-:Y:S02]  /*779d0*/  STS.128 [R0+0x380], R12 ;  /* 0x0003800c00007388 */ /* 0x0103e40000000c00 */
[----:B-1----:R-:W-:Y:S01]  /*779e0*/  IMAD.MOV.U32 R14, RZ, RZ, R84 ;  /* 0x000000ffff0e7224 */ /* 0x002fe200078e0054 */
[----:B------:R-:W-:Y:S01]  /*779f0*/  MOV R13, R89 ;  /* 0x00000059000d7202 */ /* 0x000fe20000000f00 */
[----:B------:R-:W-:-:S02]  /*77a00*/  IMAD.MOV.U32 R15, RZ, RZ, R85 ;  /* 0x000000ffff0f7224 */ /* 0x000fc400078e0055 */
[----:B------:R-:W-:Y:S02]  /*77a10*/  IMAD.MOV.U32 R12, RZ, RZ, R88 ;  /* 0x000000ffff0c7224 */ /* 0x000fe400078e0058 */
[----:B------:R-:W-:Y:S02]  /*77a20*/  IMAD.MOV.U32 R84, RZ, RZ, R90 ;  /* 0x000000ffff547224 */ /* 0x000fe400078e005a */
[----:B------:R-:W-:Y:S01]  /*77a30*/  IMAD.MOV.U32 R85, RZ, RZ, R91 ;  /* 0x000000ffff557224 */ /* 0x000fe200078e005b */
[----:B------:R-:W-:Y:S04]  /*77a40*/  STS.128 [R0+0x600], R12 ;  /* 0x0006000c00007388 */ /* 0x000fe80000000c00 */
[----:B------:R-:W-:Y:S04]  /*77a50*/  STS.128 [R0+0x680], R84 ;  /* 0x0006805400007388 */ /* 0x000fe80000000c00 */
[----:B--2---:R-:W-:Y:S04]  /*77a60*/  STS.128 [R0+0x700], R8 ;  /* 0x0007000800007388 */ /* 0x004fe80000000c00 */
        /* <DEDUP_REMOVED lines=108> */
[----:B------:R-:W4:Y:S04]  /*78130*/  LDL.LU R17, [R1+0x954] ;  /* 0x0009540001117983 */ /* 0x000f280000300800 */
[----:B------:R-:W4:Y:S04]  /*78140*/  LDL.LU R18, [R1+0x960] ;  /* 0x0009600001127983 */ /* 0x000f280000300800 */
[----:B---3--:R1:W-:Y:S04]  /*78150*/  STS.128 [R0+0x400], R12 ;  /* 0x0004000c00007388 */ /* 0x0083e80000000c00 */
[----:B------:R-:W4:Y:S04]  /*78160*/  LDL.LU R19, [R1+0x964] ;  /* 0x0009640001137983 */ /* 0x000f280000300800 */
[----:B------:R3:W-:Y:S04]  /*78170*/  STS.128 [R0+0x480], R8 ;  /* 0x0004800800007388 */ /* 0x0007e80000000c00 */
        /* <DEDUP_REMOVED lines=9> */
[----:B-1----:R-:W3:Y:S04]  /*78210*/  LDL.LU R4, [R1+0xda8] ;  /* 0x000da80001047983 */ /* 0x002ee80000300800 */
[----:B------:R-:W3:Y:S04]  /*78220*/  LDL.LU R5, [R1+0xdac] ;  /* 0x000dac0001057983 */ /* 0x000ee80000300800 */
[----:B------:R-:W3:Y:S04]  /*78230*/  LDL.LU R6, [R1+0xd98] ;  /* 0x000d980001067983 */ /* 0x000ee80000300800 */
[----:B------:R-:W3:Y:S04]  /*78240*/  LDL.LU R7, [R1+0xd9c] ;  /* 0x000d9c0001077983 */ /* 0x000ee80000300800 */
[----:B--2---:R-:W-:Y:S04]  /*78250*/  STS.128 [R0+0x580], R20 ;  /* 0x0005801400007388 */ /* 0x004fe80000000c00 */
[----:B----4-:R-:W-:Y:S04]  /*78260*/  STS.128 [R0+0x600], R16 ;  /* 0x0006001000007388 */ /* 0x010fe80000000c00 */
[----:B------:R-:W-:Y:S04]  /*78270*/  STS.128 [R0+0x680], R12 ;  /* 0x0006800c00007388 */ /* 0x000fe80000000c00 */
[----:B---3--:R-:W-:Y:S04]  /*78280*/  STS.128 [R0+0x700], R8 ;  /* 0x0007000800007388 */ /* 0x008fe80000000c00 */
        /* <DEDUP_REMOVED lines=85> */
[----:B--2---:R-:W-:-:S03]  /*787e0*/  IMAD.MOV.U32 R8, RZ, RZ, R208 ;  /* 0x000000ffff087224 */ /* 0x004fc600078e00d0 */
[----:B------:R-:W4:Y:S01]  /*787f0*/  LDL.LU R14, [R1+0x1a8] ;  /* 0x0001a800010e7983 */ /* 0x000f220000300800 */
[----:B------:R-:W-:Y:S02]  /*78800*/  IMAD.MOV.U32 R9, RZ, RZ, R209 ;  /* 0x000000ffff097224 */ /* 0x000fe400078e00d1 */
[----:B------:R-:W-:Y:S01]  /*78810*/  IMAD.MOV.U32 R10, RZ, RZ, R204 ;  /* 0x000000ffff0a7224 */ /* 0x000fe200078e00cc */
[----:B------:R-:W4:Y:S01]  /*78820*/  LDL.LU R15, [R1+0x1ac] ;  /* 0x0001ac00010f7983 */ /* 0x000f220000300800 */
[----:B------:R-:W-:-:S03]  /*78830*/  IMAD.MOV.U32 R11, RZ, RZ, R205 ;  /* 0x000000ffff0b7224 */ /* 0x000fc600078e00cd */
[----:B------:R1:W-:Y:S04]  /*78840*/  STS.128 [R0+0x280], R4 ;  /* 0x0002800400007388 */ /* 0x0003e80000000c00 */
[----:B------:R2:W-:Y:S01]  /*78850*/  STS.128 [R0+0x400], R8 ;  /* 0x0004000800007388 */ /* 0x0005e20000000c00 */
[----:B-1----:R-:W-:Y:S01]  /*78860*/  IMAD.MOV.U32 R4, RZ, RZ, R144 ;  /* 0x000000ffff047224 */ /* 0x002fe200078e0090 */
[----:B------:R-:W-:Y:S01]  /*78870*/  MOV R5, R145 ;  /* 0x0000009100057202 */ /* 0x000fe20000000f00 */
[----:B------:R-:W-:Y:S02]  /*78880*/  IMAD.MOV.U32 R6, RZ, RZ, R140 ;  /* 0x000000ffff067224 */ /* 0x000fe400078e008c */
[----:B------:R-:W-:Y:S01]  /*78890*/  IMAD.MOV.U32 R7, RZ, RZ, R141 ;  /* 0x000000ffff077224 */ /* 0x000fe200078e008d */
[----:B--2---:R-:W2:Y:S04]  /*788a0*/  LDL.LU R8, [R1+0x3c0] ;  /* 0x0003c00001087983 */ /* 0x004ea80000300800 */
        /* <DEDUP_REMOVED lines=17> */
[----:B-1----:R-:W-:-:S02]  /*789c0*/  IMAD.MOV.U32 R14, RZ, RZ, R76 ;  /* 0x000000ffff0e7224 */ /* 0x002fc400078e004c */
[----:B------:R-:W-:Y:S02]  /*789d0*/  IMAD.MOV.U32 R15, RZ, RZ, R77 ;  /* 0x000000ffff0f7224 */ /* 0x000fe400078e004d */
[----:B------:R-:W-:Y:S02]  /*789e0*/  IMAD.MOV.U32 R12, RZ, RZ, R80 ;  /* 0x000000ffff0c7224 */ /* 0x000fe400078e0050 */
        /* <DEDUP_REMOVED lines=221> */
[----:B--2---:R-:W-:Y:S01]  /*797c0*/  MOV R8, R200 ;  /* 0x000000c800087202 */ /* 0x004fe20000000f00 */
[----:B------:R-:W-:-:S02]  /*797d0*/  IMAD.MOV.U32 R9, RZ, RZ, R201 ;  /* 0x000000ffff097224 */ /* 0x000fc400078e00c9 */
[----:B------:R-:W4:Y:S01]  /*797e0*/  LDL.LU R14, [R1+0x178] ;  /* 0x00017800010e7983 */ /* 0x000f220000300800 */
[----:B------:R-:W-:Y:S02]  /*797f0*/  IMAD.MOV.U32 R10, RZ, RZ, R196 ;  /* 0x000000ffff0a7224 */ /* 0x000fe400078e00c4 */
[----:B------:R-:W-:Y:S01]  /*79800*/  IMAD.MOV.U32 R11, RZ, RZ, R197 ;  /* 0x000000ffff0b7224 */ /* 0x000fe200078e00c5 */
[----:B------:R-:W4:Y:S04]  /*79810*/  LDL.LU R15, [R1+0x17c] ;  /* 0x00017c00010f7983 */ /* 0x000f280000300800 */
[----:B------:R1:W-:Y:S04]  /*79820*/  STS.128 [R0+0x280], R4 ;  /* 0x0002800400007388 */ /* 0x0003e80000000c00 */
[----:B------:R2:W-:Y:S01]  /*79830*/  STS.128 [R0+0x400], R8 ;  /* 0x0004000800007388 */ /* 0x0005e20000000c00 */
[----:B-1----:R-:W-:-:S02]  /*79840*/  IMAD.MOV.U32 R4, RZ, RZ, R136 ;  /* 0x000000ffff047224 */ /* 0x002fc400078e0088 */
[----:B------:R-:W-:Y:S02]  /*79850*/  IMAD.MOV.U32 R5, RZ, RZ, R137 ;  /* 0x000000ffff057224 */ /* 0x000fe400078e0089 */
        /* <DEDUP_REMOVED lines=11> */
[----:B------:R-:W-:Y:S01]  /*79910*/  IMAD.MOV.U32 R196, RZ, RZ, R202 ;  /* 0x000000ffffc47224 */ /* 0x000fe200078e00ca */
[----:B------:R-:W-:Y:S01]  /*79920*/  MOV R133, R139 ;  /* 0x0000008b00857202 */ /* 0x000fe20000000f00 */
[----:B------:R-:W-:-:S02]  /*79930*/  IMAD.MOV.U32 R197, RZ, RZ, R203 ;  /* 0x000000ffffc57224 */ /* 0x000fc400078e00cb */
        /* <DEDUP_REMOVED lines=147> */
[----:B-1----:R-:W4:Y:S04]  /*7a270*/  LDL.LU R4, [R1+0x7e0] ;  /* 0x0007e00001047983 */ /* 0x002f280000300800 */
[----:B------:R-:W4:Y:S04]  /*7a280*/  LDL.LU R5, [R1+0x7e4] ;  /* 0x0007e40001057983 */ /* 0x000f280000300800 */
[----:B------:R-:W4:Y:S04]  /*7a290*/  LDL.LU R6, [R1+0x7c0] ;  /* 0x0007c00001067983 */ /* 0x000f280000300800 */
[----:B------:R-:W1:Y:S04]  /*7a2a0*/  LDS.128 R8, [R2] ;  /* 0x0000000002087984 */ /* 0x000e680000000c00 */
[----:B------:R-:W3:Y:S04]  /*7a2b0*/  LDS.128 R16, [R2+0x800] ;  /* 0x0008000002107984 */ /* 0x000ee80000000c00 */
[----:B------:R-:W4:Y:S04]  /*7a2c0*/  LDL.LU R7, [R1+0x7c4] ;  /* 0x0007c40001077983 */ /* 0x000f280000300800 */
        /* <DEDUP_REMOVED lines=40> */
[----:B---3--:R3:W-:Y:S04]  /*7a550*/  STL.64 [R1+0x4a0], R16 ;  /* 0x0004a01001007387 */ /* 0x0087e80000100a00 */
[----:B------:R1:W-:Y:S04]  /*7a560*/  STL.64 [R1+0x4a8], R18 ;  /* 0x0004a81201007387 */ /* 0x0003e80000100a00 */
[----:B------:R-:W-:Y:S06]  /*7a570*/  BAR.SYNC.DEFER_BLOCKING 0x0 ;  /* 0x0000000000007b1d */ /* 0x000fec0000010000 */
        /* <DEDUP_REMOVED lines=31> */
[----:B-1----:R-:W4:Y:S04]  /*7a770*/  LDL.LU R12, [R1+0x168] ;  /* 0x00016800010c7983 */ /* 0x002f280000300800 */
[----:B------:R-:W4:Y:S04]  /*7a780*/  LDL.LU R13, [R1+0x16c] ;  /* 0x00016c00010d7983 */ /* 0x000f280000300800 */
[----:B------:R-:W4:Y:S04]  /*7a790*/  LDL.LU R14, [R1+0x158] ;  /* 0x00015800010e7983 */ /* 0x000f280000300800 */
[----:B------:R-:W4:Y:S04]  /*7a7a0*/  LDL.LU R15, [R1+0x15c] ;  /* 0x00015c00010f7983 */ /* 0x000f280000300800 */
[----:B--2---:R1:W-:Y:S04]  /*7a7b0*/  STS.128 [R0+0x200], R8 ;  /* 0x0002000800007388 */ /* 0x0043e80000000c00 */
[----:B------:R2:W-:Y:S01]  /*7a7c0*/  STS.128 [R0+0x280], R4 ;  /* 0x0002800400007388 */ /* 0x0005e20000000c00 */
[----:B-1----:R-:W-:-:S02]  /*7a7d0*/  IMAD.MOV.U32 R8, RZ, RZ, R192 ;  /* 0x000000ffff087224 */ /* 0x002fc400078e00c0 */
[----:B------:R-:W-:Y:S02]  /*7a7e0*/  IMAD.MOV.U32 R9, RZ, RZ, R193 ;  /* 0x000000ffff097224 */ /* 0x000fe400078e00c1 */
[----:B------:R-:W-:Y:S02]  /*7a7f0*/  IMAD.MOV.U32 R10, RZ, RZ, R188 ;  /* 0x000000ffff0a7224 */ /* 0x000fe400078e00bc */
[----:B------:R-:W-:Y:S02]  /*7a800*/  IMAD.MOV.U32 R11, RZ, RZ, R189 ;  /* 0x000000ffff0b7224 */ /* 0x000fe400078e00bd */
[----:B--2---:R-:W-:Y:S02]  /*7a810*/  IMAD.MOV.U32 R4, RZ, RZ, R128 ;  /* 0x000000ffff047224 */ /* 0x004fe400078e0080 */
[----:B------:R-:W-:Y:S01]  /*7a820*/  IMAD.MOV.U32 R5, RZ, RZ, R129 ;  /* 0x000000ffff057224 */ /* 0x000fe200078e0081 */
[----:B------:R-:W-:Y:S01]  /*7a830*/  STS.128 [R0+0x400], R8 ;  /* 0x0004000800007388 */ /* 0x000fe20000000c00 */
[----:B------:R-:W-:-:S02]  /*7a840*/  IMAD.MOV.U32 R6, RZ, RZ, R124 ;  /* 0x000000ffff067224 */ /* 0x000fc400078e007c */
[----:B------:R-:W-:-:S05]  /*7a850*/  IMAD.MOV.U32 R7, RZ, RZ, R125 ;  /* 0x000000ffff077224 */ /* 0x000fca00078e007d */
[----:B------:R-:W-:Y:S04]  /*7a860*/  STS.128 [R0+0x500], R4 ;  /* 0x0005000400007388 */ /* 0x000fe80000000c00 */
[----:B---3--:R1:W-:Y:S04]  /*7a870*/  STS.128 [R0+0x300], R16 ;  /* 0x0003001000007388 */ /* 0x0083e80000000c00 */
[----:B-1----:R-:W2:Y:S04]  /*7a880*/  LDL.LU R16, [R1+0x190] ;  /* 0x0001900001107983 */ /* 0x002ea80000300800 */
[----:B------:R-:W2:Y:S04]  /*7a890*/  LDL.LU R17, [R1+0x194] ;  /* 0x0001940001117983 */ /* 0x000ea80000300800 */
[----:B------:R-:W2:Y:S04]  /*7a8a0*/  LDL.LU R18, [R1+0x210] ;  /* 0x0002100001127983 */ /* 0x000ea80000300800 */
[----:B----4-:R1:W-:Y:S04]  /*7a8b0*/  STS.128 [R0+0x380], R12 ;  /* 0x0003800c00007388 */ /* 0x0103e80000000c00 */
        /* <DEDUP_REMOVED lines=13> */
[----:B------:R-:W-:Y:S01]  /*7a990*/  MOV R188, R194 ;  /* 0x000000c200bc7202 */ /* 0x000fe20000000f00 */
[----:B------:R-:W-:-:S02]  /*7a9a0*/  IMAD.MOV.U32 R189, RZ, RZ, R195 ;  /* 0x000000ffffbd7224 */ /* 0x000fc400078e00c3 */
[----:B------:R-:W-:Y:S02]  /*7a9b0*/  IMAD.MOV.U32 R124, RZ, RZ, R130 ;  /* 0x000000ffff7c7224 */ /* 0x000fe400078e0082 */
[----:B------:R-:W-:Y:S01]  /*7a9c0*/  IMAD.MOV.U32 R125, RZ, RZ, R131 ;  /* 0x000000ffff7d7224 */ /* 0x000fe200078e0083 */
[----:B------:R-:W-:Y:S04]  /*7a9d0*/  STS.128 [R0+0x80], R20 ;  /* 0x0000801400007388 */ /* 0x000fe80000000c00 */
[----:B------:R-:W-:Y:S04]  /*7a9e0*/  STS.128 [R0+0x480], R188 ;  /* 0x000480bc00007388 */ /* 0x000fe80000000c00 */
[----:B------:R-:W-:Y:S04]  /*7a9f0*/  STS.128 [R0+0x580], R124 ;  /* 0x0005807c00007388 */ /* 0x000fe80000000c00 */
[----:B--2---:R-:W-:Y:S04]  /*7aa00*/  STS.128 [R0+0x600], R16 ;  /* 0x0006001000007388 */ /* 0x004fe80000000c00 */
[----:B---3--:R-:W-:Y:S04]  /*7aa10*/  STS.128 [R0+0x680], R12 ;  /* 0x0006800c00007388 */ /* 0x008fe80000000c00 */
[----:B----4-:R-:W-:Y:S04]  /*7aa20*/  STS.128 [R0+0x700], R8 ;  /* 0x0007000800007388 */ /* 0x010fe80000000c00 */
        /* <DEDUP_REMOVED lines=218> */
[----:B-1----:R-:W-:Y:S01]  /*7b7d0*/  IMAD.MOV.U32 R8, RZ, RZ, R184 ;  /* 0x000000ffff087224 */ /* 0x002fe200078e00b8 */
[----:B------:R-:W-:Y:S01]  /*7b7e0*/  MOV R11, R181 ;  /* 0x000000b5000b7202 */ /* 0x000fe20000000f00 */
[----:B------:R-:W-:-:S02]  /*7b7f0*/  IMAD.MOV.U32 R9, RZ, RZ, R185 ;  /* 0x000000ffff097224 */ /* 0x000fc400078e00b9 */
[----:B------:R-:W-:Y:S02]  /*7b800*/  IMAD.MOV.U32 R10, RZ, RZ, R180 ;  /* 0x000000ffff0a7224 */ /* 0x000fe400078e00b4 */
[----:B--2---:R-:W-:Y:S02]  /*7b810*/  IMAD.MOV.U32 R4, RZ, RZ, R120 ;  /* 0x000000ffff047224 */ /* 0x004fe400078e0078 */
[----:B------:R-:W-:Y:S01]  /*7b820*/  IMAD.MOV.U32 R5, RZ, RZ, R121 ;  /* 0x000000ffff057224 */ /* 0x000fe200078e0079 */
[----:B------:R-:W-:Y:S01]  /*7b830*/  STS.128 [R0+0x400], R8 ;  /* 0x0004000800007388 */ /* 0x000fe20000000c00 */
[----:B------:R-:W-:Y:S02]  /*7b840*/  IMAD.MOV.U32 R6, RZ, RZ, R116 ;  /* 0x000000ffff067224 */ /* 0x000fe400078e0074 */
        /* <DEDUP_REMOVED lines=143> */
[----:B-1----:R-:W2:Y:S04]  /*7c140*/  LDL.LU R12, [R1+0x9d8] ;  /* 0x0009d800010c7983 */ /* 0x002ea80000300800 */
[----:B------:R-:W2:Y:S04]  /*7c150*/  LDL.LU R13, [R1+0x9dc] ;  /* 0x0009dc00010d7983 */ /* 0x000ea80000300800 */
[----:B------:R-:W2:Y:S04]  /*7c160*/  LDL.LU R14, [R1+0x9e8] ;  /* 0x0009e800010e7983 */ /* 0x000ea80000300800 */
[----:B------:R-:W2:Y:S04]  /*7c170*/  LDL.LU R15, [R1+0x9ec] ;  /* 0x0009ec00010f7983 */ /* 0x000ea80000300800 */
[----:B---3--:R-:W3:Y:S04]  /*7c180*/  LDL.LU R8, [R1+0xc20] ;  /* 0x000c200001087983 */ /* 0x008ee80000300800 */
[----:B------:R-:W3:Y:S04]  /*7c190*/  LDL.LU R9, [R1+0xc24] ;  /* 0x000c240001097983 */ /* 0x000ee80000300800 */
[----:B------:R-:W3:Y:S04]  /*7c1a0*/  LDL.LU R10, [R1+0xc10] ;  /* 0x000c1000010a7983 */ /* 0x000ee80000300800 */
[----:B------:R1:W-:Y:S04]  /*7c1b0*/  STS.128 [R0+0x500], R4 ;  /* 0x0005000400007388 */ /* 0x0003e80000000c00 */
[----:B------:R-:W3:Y:S04]  /*7c1c0*/  LDL.LU R11, [R1+0xc14] ;  /* 0x000c1400010b7983 */ /* 0x000ee80000300800 */
[----:B-1----:R-:W2:Y:S04]  /*7c1d0*/  LDL.LU R4, [R1+0xc28] ;  /* 0x000c280001047983 */ /* 0x002ea80000300800 */
[----:B------:R-:W2:Y:S04]  /*7c1e0*/  LDL.LU R5, [R1+0xc2c] ;  /* 0x000c2c0001057983 */ /* 0x000ea80000300800 */
[----:B------:R-:W2:Y:S04]  /*7c1f0*/  LDL.LU R6, [R1+0xc18] ;  /* 0x000c180001067983 */ /* 0x000ea80000300800 */
[----:B------:R-:W2:Y:S04]  /*7c200*/  LDL.LU R7, [R1+0xc1c] ;  /* 0x000c1c0001077983 */ /* 0x000ea80000300800 */
[----:B--2---:R1:W-:Y:S04]  /*7c210*/  STS.128 [R0+0x780], R4 ;  /* 0x0007800400007388 */ /* 0x0043e80000000c00 */
[----:B-1----:R-:W4:Y:S04]  /*7c220*/  LDL.LU R4, [R1+0x740] ;  /* 0x0007400001047983 */ /* 0x002f280000300800 */
[----:B------:R-:W4:Y:S04]  /*7c230*/  LDL.LU R5, [R1+0x744] ;  /* 0x0007440001057983 */ /* 0x000f280000300800 */
[----:B------:R-:W4:Y:S04]  /*7c240*/  LDL.LU R6, [R1+0x700] ;  /* 0x0007000001067983 */ /* 0x000f280000300800 */
[----:B------:R-:W4:Y:S04]  /*7c250*/  LDL.LU R7, [R1+0x704] ;  /* 0x0007040001077983 */ /* 0x000f280000300800 */
[----:B------:R-:W-:Y:S04]  /*7c260*/  STS.128 [R0+0x580], R20 ;  /* 0x0005801400007388 */ /* 0x000fe80000000c00 */
[----:B----4-:R-:W-:Y:S04]  /*7c270*/  STS.128 [R0+0x600], R16 ;  /* 0x0006001000007388 */ /* 0x010fe80000000c00 */
[----:B------:R-:W-:Y:S04]  /*7c280*/  STS.128 [R0+0x680], R12 ;  /* 0x0006800c00007388 */ /* 0x000fe80000000c00 */
[----:B---3--:R-:W-:Y:S04]  /*7c290*/  STS.128 [R0+0x700], R8 ;  /* 0x0007000800007388 */ /* 0x008fe80000000c00 */
[----:B------:R-:W-:Y:S06]  /*7c2a0*/  BAR.SYNC.DEFER_BLOCKING 0x0 ;  /* 0x0000000000007b1d */ /* 0x000fec0000010000 */
[----:B------:R-:W1:Y:S04]  /*7c2b0*/  LDS.128 R8, [R2] ;  /* 0x0000000002087984 */ /* 0x000e680000000c00 */
[----:B------:R-:W3:Y:S04]  /*7c2c0*/  LDS.128 R16, [R2+0x800] ;  /* 0x0008000002107984 */ /* 0x000ee80000000c00 */
[----:B------:R-:W4:Y:S04]  /*7c2d0*/  LDS.128 R12, [R2+0x1000] ;  /* 0x00100000020c7984 */ /* 0x000f280000000c00 */
[----:B------:R-:W-:Y:S04]  /*7c2e0*/  LDS.128 R240, [R3+0x1000] ;  /* 0x0010000003f07984 */ /* 0x000fe80000000c00 */
[----:B------:R-:W-:Y:S04]  /*7c2f0*/  LDS.128 R236, [R3+0x1800] ;  /* 0x0018000003ec7984 */ /* 0x000fe80000000c00 */
[----:B------:R-:W-:Y:S04]  /*7c300*/  LDS.128 R232, [R252] ;  /* 0x00000000fce87984 */ /* 0x000fe80000000c00 */
[----:B------:R-:W-:Y:S04]  /*7c310*/  LDS.128 R224, [R252+0x800] ;  /* 0x00080000fce07984 */ /* 0x000fe80000000c00 */
[----:B------:R-:W-:Y:S04]  /*7c320*/  LDS.128 R220, [R252+0x1000] ;  /* 0x00100000fcdc7984 */ /* 0x000fe80000000c00 */
[----:B------:R-:W-:Y:S04]  /*7c330*/  LDS.128 R216, [R252+0x1800] ;  /* 0x00180000fcd87984 */ /* 0x000fe80000000c00 */
        /* <DEDUP_REMOVED lines=26> */
[----:B-1----:R-:W-:Y:S04]  /*7c4e0*/  STL.64 [R1+0x40], R8 ;  /* 0x0000400801007387 */ /* 0x002fe80000100a00 */
[----:B------:R-:W-:Y:S04]  /*7c4f0*/  STL.64 [R1+0x48], R10 ;  /* 0x0000480a01007387 */ /* 0x000fe80000100a00 */
        /* <DEDUP_REMOVED lines=12> */
[----:B------:R1:W-:Y:S04]  /*7c5c0*/  STS.128 [R0], R4 ;  /* 0x0000000400007388 */ /* 0x0003e80000000c00 */
        /* <DEDUP_REMOVED lines=8> */
[----:B----4-:R-:W-:Y:S04]  /*7c650*/  STS.128 [R0+0x180], R12 ;  /* 0x0001800c00007388 */ /* 0x010fe80000000c00 */
[----:B--2---:R1:W-:Y:S04]  /*7c660*/  STS.128 [R0+0x200], R4 ;  /* 0x0002000400007388 */ /* 0x0043e80000000c00 */
[----:B-1----:R-:W2:Y:S04]  /*7c670*/  LDL.LU R4, [R1+0x120] ;  /* 0x0001200001047983 */ /* 0x002ea80000300800 */
[----:B------:R-:W2:Y:S04]  /*7c680*/  LDL.LU R5, [R1+0x124] ;  /* 0x0001240001057983 */ /* 0x000ea80000300800 */
[----:B------:R-:W2:Y:S04]  /*7c690*/  LDL.LU R6, [R1+0x110] ;  /* 0x0001100001067983 */ /* 0x000ea80000300800 */
[----:B------:R-:W2:Y:S04]  /*7c6a0*/  LDL.LU R7, [R1+0x114] ;  /* 0x0001140001077983 */ /* 0x000ea80000300800 */
[----:B------:R-:W4:Y:S04]  /*7c6b0*/  LDL.LU R12, [R1+0x128] ;  /* 0x00012800010c7983 */ /* 0x000f280000300800 */
[----:B------:R-:W4:Y:S04]  /*7c6c0*/  LDL.LU R13, [R1+0x12c] ;  /* 0x00012c00010d7983 */ /* 0x000f280000300800 */
[----:B------:R-:W4:Y:S04]  /*7c6d0*/  LDL.LU R14, [R1+0x118] ;  /* 0x00011800010e7983 */ /* 0x000f280000300800 */
[----:B------:R-:W4:Y:S04]  /*7c6e0*/  LDL.LU R15, [R1+0x11c] ;  /* 0x00011c00010f7983 */ /* 0x000f280000300800 */
[----:B---3--:R1:W-:Y:S04]  /*7c6f0*/  STS.128 [R0+0x280], R8 ;  /* 0x0002800800007388 */ /* 0x0083e80000000c00 */
[----:B------:R3:W-:Y:S01]  /*7c700*/  STS.128 [R0+0x100], R16 ;  /* 0x0001001000007388 */ /* 0x0007e20000000c00 */
[----:B-1----:R-:W-:Y:S01]  /*7c710*/  IMAD.MOV.U32 R8, RZ, RZ, R176 ;  /* 0x000000ffff087224 */ /* 0x002fe200078e00b0 */
[----:B------:R-:W-:Y:S01]  /*7c720*/  MOV R10, R172 ;  /* 0x000000ac000a7202 */ /* 0x000fe20000000f00 */
[----:B------:R-:W-:-:S02]  /*7c730*/  IMAD.MOV.U32 R9, RZ, RZ, R177 ;  /* 0x000000ffff097224 */ /* 0x000fc400078e00b1 */
[----:B------:R-:W-:Y:S02]  /*7c740*/  IMAD.MOV.U32 R11, RZ, RZ, R173 ;  /* 0x000000ffff0b7224 */ /* 0x000fe400078e00ad */
[----:B---3--:R-:W-:-:S03]  /*7c750*/  IMAD.MOV.U32 R16, RZ, RZ, R112 ;  /* 0x000000ffff107224 */ /* 0x008fc600078e0070 */
[----:B------:R-:W-:Y:S01]  /*7c760*/  STS.128 [R0+0x400], R8 ;  /* 0x0004000800007388 */ /* 0x000fe20000000c00 */
[----:B------:R-:W-:Y:S02]  /*7c770*/  IMAD.MOV.U32 R17, RZ, RZ, R113 ;  /* 0x000000ffff117224 */ /* 0x000fe400078e0071 */
[----:B------:R-:W-:Y:S02]  /*7c780*/  IMAD.MOV.U32 R18, RZ, RZ, R108 ;  /* 0x000000ffff127224 */ /* 0x000fe400078e006c */
[----:B------:R-:W-:-:S05]  /*7c790*/  IMAD.MOV.U32 R19, RZ, RZ, R109 ;  /* 0x000000ffff137224 */ /* 0x000fca00078e006d */
[----:B------:R-:W-:Y:S04]  /*7c7a0*/  STS.128 [R0+0x500], R16 ;  /* 0x0005001000007388 */ /* 0x000fe80000000c00 */
[----:B--2---:R1:W-:Y:S04]  /*7c7b0*/  STS.128 [R0+0x300], R4 ;  /* 0x0003000400007388 */ /* 0x0043e80000000c00 */
[----:B-1----:R-:W2:Y:S04]  /*7c7c0*/  LDL.LU R4, [R1+0x280] ;  /* 0x0002800001047983 */ /* 0x002ea80000300800 */
[----:B------:R-:W2:Y:S04]  /*7c7d0*/  LDL.LU R5, [R1+0x284] ;  /* 0x0002840001057983 */ /* 0x000ea80000300800 */
[----:B------:R-:W2:Y:S04]  /*7c7e0*/  LDL.LU R6, [R1+0x2a0] ;  /* 0x0002a00001067983 */ /* 0x000ea80000300800 */
[----:B------:R-:W3:Y:S04]  /*7c7f0*/  LDL.LU R8, [R1+0x288] ;  /* 0x0002880001087983 */ /* 0x000ee80000300800 */
        /* <DEDUP_REMOVED lines=13> */
[----:B------:R1:W5:Y:S04]  /*7c8d0*/  LDL.LU R36, [R1+0x520] ;  /* 0x0005200001247983 */ /* 0x0003680000300800 */
[----:B------:R1:W5:Y:S04]  /*7c8e0*/  LDL.LU R37, [R1+0x524] ;  /* 0x0005240001257983 */ /* 0x0003680000300800 */
[----:B------:R1:W5:Y:S04]  /*7c8f0*/  LDL.LU R38, [R1+0x530] ;  /* 0x0005300001267983 */ /* 0x0003680000300800 */
[----:B------:R1:W5:Y:S01]  /*7c900*/  LDL.LU R39, [R1+0x534] ;  /* 0x0005340001277983 */ /* 0x0003620000300800 */
[----:B------:R-:W-:-:S02]  /*7c910*/  IMAD.MOV.U32 R172, RZ, RZ, R178 ;  /* 0x000000ffffac7224 */ /* 0x000fc400078e00b2 */
[----:B------:R-:W-:Y:S02]  /*7c920*/  IMAD.MOV.U32 R173, RZ, RZ, R179 ;  /* 0x000000ffffad7224 */ /* 0x000fe400078e00b3 */
[----:B------:R-:W-:Y:S02]  /*7c930*/  IMAD.MOV.U32 R108, RZ, RZ, R114 ;  /* 0x000000ffff6c7224 */ /* 0x000fe400078e0072 */
[----:B------:R-:W-:Y:S01]  /*7c940*/  IMAD.MOV.U32 R109, RZ, RZ, R115 ;  /* 0x000000ffff6d7224 */ /* 0x000fe200078e0073 */
[----:B------:R1:W-:Y:S04]  /*7c950*/  STS.128 [R0+0x80], R20 ;  /* 0x0000801400007388 */ /* 0x0003e80000000c00 */
[----:B------:R1:W-:Y:S04]  /*7c960*/  STS.128 [R0+0x480], R172 ;  /* 0x000480ac00007388 */ /* 0x0003e80000000c00 */
[----:B------:R1:W-:Y:S04]  /*7c970*/  STS.128 [R0+0x580], R108 ;  /* 0x0005806c00007388 */ /* 0x0003e80000000c00 */
[----:B---3--:R1:W-:Y:S04]  /*7c980*/  STS.128 [R0+0x680], R8 ;  /* 0x0006800800007388 */ /* 0x0083e80000000c00 */
[----:B----4-:R1:W-:Y:S04]  /*7c990*/  STS.128 [R0+0x700], R12 ;  /* 0x0007000c00007388 */ /* 0x0103e80000000c00 */
[----:B--2---:R1:W-:Y:S04]  /*7c9a0*/  STS.128 [R0+0x780], R16 ;  /* 0x0007801000007388 */ /* 0x0043e80000000c00 */
[----:B------:R1:W-:Y:S02]  /*7c9b0*/  STS.128 [R0+0x600], R4 ;  /* 0x0006000400007388 */ /* 0x0003e40000000c00 */
[----:B------:R-:W-:Y:S06]  /*7c9c0*/  BAR.SYNC.DEFER_BLOCKING 0x0 ;  /* 0x0000000000007b1d */ /* 0x000fec0000010000 */
[----:B------:R-:W2:Y:S04]  /*7c9d0*/  LDL.LU R40, [R1+0x528] ;  /* 0x0005280001287983 */ /* 0x000ea80000300800 */
[----:B------:R-:W2:Y:S04]  /*7c9e0*/  LDL.LU R41, [R1+0x52c] ;  /* 0x00052c0001297983 */ /* 0x000ea80000300800 */
[----:B------:R-:W2:Y:S04]  /*7c9f0*/  LDL.LU R42, [R1+0x538] ;  /* 0x00053800012a7983 */ /* 0x000ea80000300800 */
[----:B------:R-:W2:Y:S04]  /*7ca00*/  LDL.LU R43, [R1+0x53c] ;  /* 0x00053c00012b7983 */ /* 0x000ea80000300800 */
[----:B------:R-:W3:Y:S04]  /*7ca10*/  LDS.128 R212, [R2] ;  /* 0x0000000002d47984 */ /* 0x000ee80000000c00 */
[----:B------:R-:W-:Y:S04]  /*7ca20*/  LDS.128 R208, [R2+0x800] ;  /* 0x0008000002d07984 */ /* 0x000fe80000000c00 */
[----:B------:R-:W-:Y:S04]  /*7ca30*/  LDS.128 R204, [R2+0x1000] ;  /* 0x0010000002cc7984 */ /* 0x000fe80000000c00 */
[----:B------:R-:W-:Y:S04]  /*7ca40*/  LDS.128 R200, [R2+0x1800] ;  /* 0x0018000002c87984 */ /* 0x000fe80000000c00 */
[----:B------:R-:W-:Y:S04]  /*7ca50*/  LDS.128 R196, [R96] ;  /* 0x0000000060c47984 */ /* 0x000fe80000000c00 */
[----:B------:R-:W-:Y:S04]  /*7ca60*/  LDS.128 R192, [R96+0x800] ;  /* 0x0008000060c07984 */ /* 0x000fe80000000c00 */
[----:B------:R-:W-:Y:S04]  /*7ca70*/  LDS.128 R176, [R96+0x1000] ;  /* 0x0010000060b07984 */ /* 0x000fe80000000c00 */
[----:B------:R-:W-:Y:S04]  /*7ca80*/  LDS.128 R112, [R96+0x1800] ;  /* 0x0018000060707984 */ /* 0x000fe80000000c00 */
[----:B------:R-:W-:Y:S04]  /*7ca90*/  LDS.128 R32, [R3] ;  /* 0x0000000003207984 */ /* 0x000fe80000000c00 */
[----:B------:R-:W-:Y:S04]  /*7caa0*/  LDS.128 R24, [R3+0x800] ;  /* 0x0008000003187984 */ /* 0x000fe80000000c00 */
[----:B-1----:R-:W-:Y:S04]  /*7cab0*/  LDS.128 R16, [R3+0x1000] ;  /* 0x0010000003107984 */ /* 0x002fe80000000c00 */
[----:B------:R-:W-:Y:S04]  /*7cac0*/  LDS.128 R8, [R3+0x1800] ;  /* 0x0018000003087984 */ /* 0x000fe80000000c00 */
[----:B------:R-:W-:Y:S04]  /*7cad0*/  LDS.128 R28, [R252] ;  /* 0x00000000fc1c7984 */ /* 0x000fe80000000c00 */
[----:B------:R-:W-:Y:S04]  /*7cae0*/  LDS.128 R20, [R252+0x800] ;  /* 0x00080000fc147984 */ /* 0x000fe80000000c00 */
[----:B------:R-:W-:Y:S04]  /*7caf0*/  LDS.128 R12, [R252+0x1000] ;  /* 0x00100000fc0c7984 */ /* 0x000fe80000000c00 */
[----:B------:R-:W-:Y:S04]  /*7cb00*/  LDS.128 R4, [R252+0x1800] ;  /* 0x00180000fc047984 */ /* 0x000fe80000000c00 */
[----:B------:R-:W-:Y:S06]  /*7cb10*/  BAR.SYNC.DEFER_BLOCKING 0x0 ;  /* 0x0000000000007b1d */ /* 0x000fec0000010000 */
[----:B-----5:R1:W-:Y:S04]  /*7cb20*/  STS.128 [R0], R36 ;  /* 0x0000002400007388 */ /* 0x0203e80000000c00 */
        /* <DEDUP_REMOVED lines=16> */
[----:B----4-:R1:W-:Y:S04]  /*7cc30*/  STS.128 [R0+0x100], R36 ;  /* 0x0001002400007388 */ /* 0x0103e80000000c00 */
[----:B-1----:R-:W4:Y:S04]  /*7cc40*/  LDL.LU R36, [R1+0xc70] ;  /* 0x000c700001247983 */ /* 0x002f280000300800 */
[----:B------:R-:W4:Y:S04]  /*7cc50*/  LDL.LU R37, [R1+0xc74] ;  /* 0x000c740001257983 */ /* 0x000f280000300800 */
[----:B------:R-:W4:Y:S04]  /*7cc60*/  LDL.LU R38, [R1+0xc60] ;  /* 0x000c600001267983 */ /* 0x000f280000300800 */
[----:B------:R-:W4:Y:S04]  /*7cc70*/  LDL.LU R39, [R1+0xc64] ;  /* 0x000c640001277983 */ /* 0x000f280000300800 */
[----:B--2---:R1:W-:Y:S04]  /*7cc80*/  STS.128 [R0+0x180], R44 ;  /* 0x0001802c00007388 */ /* 0x0043e80000000c00 */
[----:B------:R2:W-:Y:S04]  /*7cc90*/  STS.128 [R0+0x80], R40 ;  /* 0x0000802800007388 */ /* 0x0005e80000000c00 */
[----:B-1----:R-:W4:Y:S04]  /*7cca0*/  LDL.LU R44, [R1+0xc78] ;  /* 0x000c7800012c7983 */ /* 0x002f280000300800 */
[----:B------:R-:W4:Y:S04]  /*7ccb0*/  LDL.LU R45, [R1+0xc7c] ;  /* 0x000c7c00012d7983 */ /* 0x000f280000300800 */
[----:B------:R-:W4:Y:S04]  /*7ccc0*/  LDL.LU R46, [R1+0xc68] ;  /* 0x000c6800012e7983 */ /* 0x000f280000300800 */
[----:B------:R-:W4:Y:S04]  /*7ccd0*/  LDL.LU R47, [R1+0xc6c] ;  /* 0x000c6c00012f7983 */ /* 0x000f280000300800 */
[----:B--2---:R-:W2:Y:S04]  /*7cce0*/  LDL.LU R40, [R1+0x900] ;  /* 0x0009000001287983 */ /* 0x004ea80000300800 */
[----:B------:R-:W2:Y:S04]  /*7ccf0*/  LDL.LU R41, [R1+0x904] ;  /* 0x0009040001297983 */ /* 0x000ea80000300800 */
[----:B------:R-:W2:Y:S04]  /*7cd00*/  LDL.LU R42, [R1+0x910] ;  /* 0x00091000012a7983 */ /* 0x000ea80000300800 */
[----:B------:R-:W2:Y:S04]  /*7cd10*/  LDL.LU R43, [R1+0x914] ;  /* 0x00091400012b7983 */ /* 0x000ea80000300800 */
[----:B------:R1:W-:Y:S04]  /*7cd20*/  STS.128 [R0+0x200], R48 ;  /* 0x0002003000007388 */ /* 0x0003e80000000c00 */
[----:B---3--:R3:W-:Y:S04]  /*7cd30*/  STS.128 [R0+0x280], R52 ;  /* 0x0002803400007388 */ /* 0x0087e80000000c00 */
[----:B-1----:R-:W2:Y:S04]  /*7cd40*/  LDL.LU R48, [R1+0x908] ;  /* 0x0009080001307983 */ /* 0x002ea80000300800 */
[----:B------:R-:W2:Y:S04]  /*7cd50*/  LDL.LU R49, [R1+0x90c] ;  /* 0x00090c0001317983 */ /* 0x000ea80000300800 */
[----:B------:R-:W2:Y:S04]  /*7cd60*/  LDL.LU R50, [R1+0x918] ;  /* 0x0009180001327983 */ /* 0x000ea80000300800 */
[----:B------:R-:W2:Y:S04]  /*7cd70*/  LDL.LU R51, [R1+0x91c] ;  /* 0x00091c0001337983 */ /* 0x000ea80000300800 */
[----:B---3--:R-:W3:Y:S04]  /*7cd80*/  LDL.LU R52, [R1+0xd20] ;  /* 0x000d200001347983 */ /* 0x008ee80000300800 */
        /* <DEDUP_REMOVED lines=16> */
[----:B------:R-:W-:Y:S04]  /*7ce90*/  STS.128 [R0+0x380], R44 ;  /* 0x0003802c00007388 */ /* 0x000fe80000000c00 */
[----:B--2---:R1:W-:Y:S04]  /*7cea0*/  STS.128 [R0+0x400], R40 ;  /* 0x0004002800007388 */ /* 0x0043e80000000c00 */
        /* <DEDUP_REMOVED lines=8> */
[----:B----4-:R1:W-:Y:S04]  /*7cf30*/  STS.128 [R0+0x680], R36 ;  /* 0x0006802400007388 */ /* 0x0103e80000000c00 */
[----:B-1----:R-:W4:Y:S04]  /*7cf40*/  LDL.LU R36, [R1+0x6b0] ;  /* 0x0006b00001247983 */ /* 0x002f280000300800 */
[----:B------:R-:W4:Y:S04]  /*7cf50*/  LDL.LU R37, [R1+0x6b4] ;  /* 0x0006b40001257983 */ /* 0x000f280000300800 */
[----:B------:R-:W4:Y:S04]  /*7cf60*/  LDL.LU R38, [R1+0x4c0] ;  /* 0x0004c00001267983 */ /* 0x000f280000300800 */
[----:B------:R-:W4:Y:S04]  /*7cf70*/  LDL.LU R39, [R1+0x4c4] ;  /* 0x0004c40001277983 */ /* 0x000f280000300800 */
[----:B------:R-:W-:Y:S04]  /*7cf80*/  STS.128 [R0+0x480], R48 ;  /* 0x0004803000007388 */ /* 0x000fe80000000c00 */
[----:B---3--:R-:W-:Y:S04]  /*7cf90*/  STS.128 [R0+0x500], R52 ;  /* 0x0005003400007388 */ /* 0x008fe80000000c00 */
[----:B------:R-:W-:Y:S04]  /*7cfa0*/  STS.128 [R0+0x580], R60 ;  /* 0x0005803c00007388 */ /* 0x000fe80000000c00 */
[----:B------:R-:W-:Y:S04]  /*7cfb0*/  STS.128 [R0+0x600], R56 ;  /* 0x0006003800007388 */ /* 0x000fe80000000c00 */
[----:B--2---:R-:W-:Y:S04]  /*7cfc0*/  STS.128 [R0+0x700], R40 ;  /* 0x0007002800007388 */ /* 0x004fe80000000c00 */
[----:B------:R-:W2:Y:S04]  /*7cfd0*/  LDL.LU R116, [R1+0x6b8] ;  /* 0x0006b80001747983 */ /* 0x000ea80000300800 */
[----:B------:R-:W2:Y:S04]  /*7cfe0*/  LDL.LU R117, [R1+0x6bc] ;  /* 0x0006bc0001757983 */ /* 0x000ea80000300800 */
[----:B------:R-:W2:Y:S04]  /*7cff0*/  LDL.LU R118, [R1+0x4c8] ;  /* 0x0004c80001767983 */ /* 0x000ea80000300800 */
[----:B------:R-:W-:Y:S04]  /*7d000*/  STS.128 [R0+0x780], R44 ;  /* 0x0007802c00007388 */ /* 0x000fe80000000c00 */
[----:B------:R-:W-:Y:S06]  /*7d010*/  BAR.SYNC.DEFER_BLOCKING 0x0 ;  /* 0x0000000000007b1d */ /* 0x000fec0000010000 */
[----:B------:R-:W2:Y:S04]  /*7d020*/  LDL.LU R119, [R1+0x4cc] ;  /* 0x0004cc0001777983 */ /* 0x000ea80000300800 */
[----:B------:R-:W-:Y:S04]  /*7d030*/  LDS.128 R56, [R96] ;  /* 0x0000000060387984 */ /* 0x000fe80000000c00 */
[----:B------:R-:W-:Y:S04]  /*7d040*/  LDS.128 R60, [R96+0x800] ;  /* 0x00080000603c7984 */ /* 0x000fe80000000c00 */
[----:B------:R-:W-:Y:S04]  /*7d050*/  LDS.128 R64, [R96+0x1000] ;  /* 0x0010000060407984 */ /* 0x000fe80000000c00 */
[----:B------:R-:W-:Y:S04]  /*7d060*/  LDS.128 R68, [R96+0x1800] ;  /* 0x0018000060447984 */ /* 0x000fe80000000c00 */
[----:B------:R-:W1:Y:S04]  /*7d070*/  LDS.128 R40, [R2] ;  /* 0x0000000002287984 */ /* 0x000e680000000c00 */
[----:B------:R-:W-:Y:S04]  /*7d080*/  LDS.128 R44, [R2+0x800] ;  /* 0x00080000022c7984 */ /* 0x000fe80000000c00 */
[----:B------:R-:W-:Y:S04]  /*7d090*/  LDS.128 R48, [R2+0x1000] ;  /* 0x0010000002307984 */ /* 0x000fe80000000c00 */
[----:B------:R-:W-:Y:S04]  /*7d0a0*/  LDS.128 R52, [R2+0x1800] ;  /* 0x0018000002347984 */ /* 0x000fe80000000c00 */
[----:B------:R-:W3:Y:S04]  /*7d0b0*/  LDS.128 R72, [R3] ;  /* 0x0000000003487984 */ /* 0x000ee80000000c00 */
[----:B------:R-:W-:Y:S04]  /*7d0c0*/  LDS.128 R76, [R3+0x800] ;  /* 0x00080000034c7984 */ /* 0x000fe80000000c00 */
[----:B------:R-:W-:Y:S04]  /*7d0d0*/  LDS.128 R80, [R3+0x1000] ;  /* 0x0010000003507984 */ /* 0x000fe80000000c00 */
[----:B------:R-:W-:Y:S04]  /*7d0e0*/  LDS.128 R84, [R3+0x1800] ;  /* 0x0018000003547984 */ /* 0x000fe80000000c00 */
[----:B------:R-:W1:Y:S04]  /*7d0f0*/  LDS.128 R88, [R252] ;  /* 0x00000000fc587984 */ /* 0x000e680000000c00 */
[----:B------:R-:W1:Y:S04]  /*7d100*/  LDS.128 R92, [R252+0x800] ;  /* 0x00080000fc5c7984 */ /* 0x000e680000000c00 */
[----:B------:R-:W1:Y:S04]  /*7d110*/  LDS.128 R96, [R252+0x1000] ;  /* 0x00100000fc607984 */ /* 0x000e680000000c00 */
[----:B------:R-:W1:Y:S04]  /*7d120*/  LDS.128 R108, [R252+0x1800] ;  /* 0x00180000fc6c7984 */ /* 0x000e680000000c00 */
[----:B------:R-:W-:Y:S06]  /*7d130*/  BAR.SYNC.DEFER_BLOCKING 0x0 ;  /* 0x0000000000007b1d */ /* 0x000fec0000010000 */
[----:B----4-:R4:W-:Y:S04]  /*7d140*/  STS.128 [R0], R36 ;  /* 0x0000002400007388 */ /* 0x0109e80000000c00 */
[----:B----4-:R-:W4:Y:S04]  /*7d150*/  LDL.LU R36, [R1+0x100] ;  /* 0x0001000001247983 */ /* 0x010f280000300800 */
[----:B------:R-:W4:Y:S01]  /*7d160*/  LDL.LU R37, [R1+0x104] ;  /* 0x0001040001257983 */ /* 0x000f220000300800 */
[----:B------:R-:W-:Y:S01]  /*7d170*/  IMAD.MOV.U32 R38, RZ, RZ, R248 ;  /* 0x000000ffff267224 */ /* 0x000fe200078e00f8 */
[----:B------:R-:W-:-:S02]  /*7d180*/  MOV R39, R249 ;  /* 0x000000f900277202 */ /* 0x000fc40000000f00 */
[----:B------:R-:W3:Y:S04]  /*7d190*/  LDL.LU R248, [R1+0x108] ;  /* 0x0001080001f87983 */ /* 0x000ee80000300800 */
[----:B------:R-:W3:Y:S04]  /*7d1a0*/  LDL.LU R249, [R1+0x10c] ;  /* 0x00010c0001f97983 */ /* 0x000ee80000300800 */
[----:B------:R-:W3:Y:S04]  /*7d1b0*/  LDL.LU R120, [R1+0x10] ;  /* 0x0000100001787983 */ /* 0x000ee80000300800 */
[----:B------:R-:W3:Y:S04]  /*7d1c0*/  LDL.LU R121, [R1+0x14] ;  /* 0x0000140001797983 */ /* 0x000ee80000300800 */
[----:B------:R-:W3:Y:S04]  /*7d1d0*/  LDL.LU R122, [R1] ;  /* 0x00000000017a7983 */ /* 0x000ee80000300800 */
[----:B------:R-:W3:Y:S04]  /*7d1e0*/  LDL.LU R123, [R1+0x4] ;  /* 0x00000400017b7983 */ /* 0x000ee80000300800 */
[----:B------:R-:W3:Y:S04]  /*7d1f0*/  LDL.LU R124, [R1+0x18] ;  /* 0x00001800017c7983 */ /* 0x000ee80000300800 */
[----:B------:R-:W3:Y:S04]  /*7d200*/  LDL.LU R125, [R1+0x1c] ;  /* 0x00001c00017d7983 */ /* 0x000ee80000300800 */
[----:B------:R-:W3:Y:S04]  /*7d210*/  LDL.LU R126, [R1+0x8] ;  /* 0x00000800017e7983 */ /* 0x000ee80000300800 */
[----:B------:R-:W3:Y:S04]  /*7d220*/  LDL.LU R127, [R1+0xc] ;  /* 0x00000c00017f7983 */ /* 0x000ee80000300800 */
[----:B--2---:R-:W-:Y:S04]  /*7d230*/  STS.128 [R0+0x80], R116 ;  /* 0x0000807400007388 */ /* 0x004fe80000000c00 */
[----:B----4-:R2:W-:Y:S02]  /*7d240*/  STS.128 [R0+0x100], R36 ;  /* 0x0001002400007388 */ /* 0x0105e40000000c00 */
[----:B--2---:R-:W-:-:S02]  /*7d250*/  IMAD.MOV.U32 R36, RZ, RZ, R244 ;  /* 0x000000ffff247224 */ /* 0x004fc400078e00f4 */
[----:B------:R-:W-:Y:S02]  /*7d260*/  IMAD.MOV.U32 R37, RZ, RZ, R245 ;  /* 0x000000ffff257224 */ /* 0x000fe400078e00f5 */
[----:B------:R-:W-:Y:S02]  /*7d270*/  IMAD.MOV.U32 R38, RZ, RZ, R228 ;  /* 0x000000ffff267224 */ /* 0x000fe400078e00e4 */
[----:B------:R-:W-:-:S05]  /*7d280*/  IMAD.MOV.U32 R39, RZ, RZ, R229 ;  /* 0x000000ffff277224 */ /* 0x000fca00078e00e5 */
[----:B------:R2:W-:Y:S04]  /*7d290*/  STS.128 [R0+0x300], R36 ;  /* 0x0003002400007388 */ /* 0x0005e80000000c00 */
[----:B--2---:R-:W2:Y:S04]  /*7d2a0*/  LDL.LU R36, [R1+0x300] ;  /* 0x0003000001247983 */ /* 0x004ea80000300800 */
[----:B------:R-:W2:Y:S04]  /*7d2b0*/  LDL.LU R37, [R1+0x304] ;  /* 0x0003040001257983 */ /* 0x000ea80000300800 */
[----:B------:R-:W2:Y:S04]  /*7d2c0*/  LDL.LU R38, [R1+0x2e0] ;  /* 0x0002e00001267983 */ /* 0x000ea80000300800 */
[----:B------:R-:W2:Y:S01]  /*7d2d0*/  LDL.LU R39, [R1+0x2e4] ;  /* 0x0002e40001277983 */ /* 0x000ea20000300800 */
[----:B------:R-:W-:-:S02]  /*7d2e0*/  IMAD.MOV.U32 R116, RZ, RZ, R168 ;  /* 0x000000ffff747224 */ /* 0x000fc400078e00a8 */
[----:B------:R-:W-:Y:S01]  /*7d2f0*/  IMAD.MOV.U32 R117, RZ, RZ, R169 ;  /* 0x000000ffff757224 */ /* 0x000fe200078e00a9 */
[----:B---3--:R3:W-:Y:S01]  /*7d300*/  STS.128 [R0+0x200], R120 ;  /* 0x0002007800007388 */ /* 0x0087e20000000c00 */
[----:B------:R-:W-:Y:S02]  /*7d310*/  IMAD.MOV.U32 R118, RZ, RZ, R164 ;  /* 0x000000ffff767224 */ /* 0x000fe400078e00a4 */
[----:B------:R-:W-:-:S05]  /*7d320*/  IMAD.MOV.U32 R119, RZ, RZ, R165 ;  /* 0x000000ffff777224 */ /* 0x000fca00078e00a5 */
[----:B------:R4:W-:Y:S01]  /*7d330*/  STS.128 [R0+0x400], R116 ;  /* 0x0004007400007388 */ /* 0x0009e20000000c00 */
[----:B---3--:R-:W-:Y:S02]  /*7d340*/  IMAD.MOV.U32 R120, RZ, RZ, R104 ;  /* 0x000000ffff787224 */ /* 0x008fe400078e0068 */
[----:B------:R-:W-:Y:S01]  /*7d350*/  IMAD.MOV.U32 R121, RZ, RZ, R105 ;  /* 0x000000ffff797224 */ /* 0x000fe200078e0069 */
[----:B------:R-:W3:Y:S01]  /*7d360*/  LDL.LU R104, [R1+0x308] ;  /* 0x0003080001687983 */ /* 0x000ee20000300800 */
[----:B------:R-:W-:Y:S02]  /*7d370*/  IMAD.MOV.U32 R122, RZ, RZ, R100 ;  /* 0x000000ffff7a7224 */ /* 0x000fe400078e0064 */
[----:B------:R-:W-:Y:S01]  /*7d380*/  IMAD.MOV.U32 R123, RZ, RZ, R101 ;  /* 0x000000ffff7b7224 */ /* 0x000fe200078e0065 */
[----:B------:R-:W3:Y:S01]  /*7d390*/  LDL.LU R105, [R1+0x30c] ;  /* 0x00030c0001697983 */ /* 0x000ee20000300800 */
[----:B------:R-:W-:Y:S02]  /*7d3a0*/  IMAD.MOV.U32 R100, RZ, RZ, R106 ;  /* 0x000000ffff647224 */ /* 0x000fe400078e006a */
[----:B------:R-:W-:Y:S01]  /*7d3b0*/  IMAD.MOV.U32 R101, RZ, RZ, R107 ;  /* 0x000000ffff657224 */ /* 0x000fe200078e006b */
[----:B------:R-:W3:Y:S04]  /*7d3c0*/  LDL.LU R106, [R1+0x2e8] ;  /* 0x0002e800016a7983 */ /* 0x000ee80000300800 */
[----:B------:R-:W3:Y:S04]  /*7d3d0*/  LDL.LU R107, [R1+0x2ec] ;  /* 0x0002ec00016b7983 */ /* 0x000ee80000300800 */
[----:B----4-:R-:W4:Y:S04]  /*7d3e0*/  LDL.LU R116, [R1+0x320] ;  /* 0x0003200001747983 */ /* 0x010f280000300800 */
[----:B------:R-:W4:Y:S04]  /*7d3f0*/  LDL.LU R117, [R1+0x324] ;  /* 0x0003240001757983 */ /* 0x000f280000300800 */
[----:B------:R-:W4:Y:S04]  /*7d400*/  LDL.LU R118, [R1+0x2d0] ;  /* 0x0002d00001767983 */ /* 0x000f280000300800 */
[----:B------:R1:W-:Y:S04]  /*7d410*/  STS.128 [R0+0x500], R120 ;  /* 0x0005007800007388 */ /* 0x0003e80000000c00 */
[----:B------:R-:W4:Y:S04]  /*7d420*/  LDL.LU R119, [R1+0x2d4] ;  /* 0x0002d40001777983 */ /* 0x000f280000300800 */
        /* <DEDUP_REMOVED lines=13> */
[----:B------:R-:W2:Y:S01]  /*7d500*/  LDL.LU R103, [R1+0x54c] ;  /* 0x00054c0001677983 */ /* 0x000ea20000300800 */
[----:B------:R-:W-:Y:S01]  /*7d510*/  IMAD.MOV.U32 R228, RZ, RZ, R246 ;  /* 0x000000ffffe47224 */ /* 0x000fe200078e00f6 */
[----:B------:R-:W-:Y:S01]  /*7d520*/  MOV R164, R170 ;  /* 0x000000aa00a47202 */ /* 0x000fe20000000f00 */
[----:B------:R-:W-:-:S02]  /*7d530*/  IMAD.MOV.U32 R229, RZ, RZ, R247 ;  /* 0x000000ffffe57224 */ /* 0x000fc400078e00f7 */
[----:B------:R-:W-:Y:S01]  /*7d540*/  IMAD.MOV.U32 R165, RZ, RZ, R171 ;  /* 0x000000ffffa57224 */ /* 0x000fe200078e00ab */
[----:B------:R1:W-:Y:S04]  /*7d550*/  STS.128 [R0+0x180], R248 ;  /* 0x000180f800007388 */ /* 0x0003e80000000c00 */
[----:B------:R-:W-:Y:S04]  /*7d560*/  STS.128 [R0+0x280], R124 ;  /* 0x0002807c00007388 */ /* 0x000fe80000000c00 */
[----:B------:R-:W-:Y:S04]  /*7d570*/  STS.128 [R0+0x380], R228 ;  /* 0x000380e400007388 */ /* 0x000fe80000000c00 */
[----:B------:R-:W-:Y:S04]  /*7d580*/  STS.128 [R0+0x480], R164 ;  /* 0x000480a400007388 */ /* 0x000fe80000000c00 */
[----:B---3--:R-:W-:Y:S04]  /*7d590*/  STS.128 [R0+0x680], R104 ;  /* 0x0006806800007388 */ /* 0x008fe80000000c00 */
[----:B----4-:R-:W-:Y:S04]  /*7d5a0*/  STS.128 [R0+0x700], R116 ;  /* 0x0007007400007388 */ /* 0x010fe80000000c00 */
[----:B------:R-:W-:Y:S04]  /*7d5b0*/  STS.128 [R0+0x780], R120 ;  /* 0x0007807800007388 */ /* 0x000fe80000000c00 */
[----:B------:R-:W-:Y:S01]  /*7d5c0*/  BAR.SYNC.DEFER_BLOCKING 0x0 ;  /* 0x0000000000007b1d */ /* 0x000fe20000010000 */
[----:B-1----:R-:W-:-:S02]  /*7d5d0*/  LOP3.LUT R249, R2, 0x20, RZ, 0x3c, !PT ;  /* 0x0000002002f97812 */ /* 0x002fc400078e3cff */
[----:B------:R-:W-:-:S03]  /*7d5e0*/  LOP3.LUT R250, R2, 0x40, RZ, 0x3c, !PT ;  /* 0x0000004002fa7812 */ /* 0x000fc600078e3cff */
[----:B------:R-:W1:Y:S04]  /*7d5f0*/  LDS.128 R104, [R2] ;  /* 0x0000000002687984 */ /* 0x000e680000000c00 */
        /* <DEDUP_REMOVED lines=15> */
[----:B------:R-:W-:Y:S06]  /*7d6f0*/  BAR.SYNC.DEFER_BLOCKING 0x0 ;  /* 0x0000000000007b1d */ /* 0x000fec0000010000 */
[----:B--2---:R2:W-:Y:S04]  /*7d700*/  STS.128 [R0], R36 ;  /* 0x0000002400007388 */ /* 0x0045e80000000c00 */
[----:B--2---:R-:W2:Y:S04]  /*7d710*/  LDL.LU R36, [R1+0x580] ;  /* 0x0005800001247983 */ /* 0x004ea80000300800 */
[----:B------:R-:W2:Y:S04]  /*7d720*/  LDL.LU R37, [R1+0x584] ;  /* 0x0005840001257983 */ /* 0x000ea80000300800 */
[----:B------:R-:W2:Y:S04]  /*7d730*/  LDL.LU R38, [R1+0x560] ;  /* 0x0005600001267983 */ /* 0x000ea80000300800 */
[----:B------:R-:W2:Y:S04]  /*7d740*/  LDL.LU R39, [R1+0x564] ;  /* 0x0005640001277983 */ /* 0x000ea80000300800 */
[----:B------:R-:W3:Y:S04]  /*7d750*/  LDL.LU R180, [R1+0x588] ;  /* 0x0005880001b47983 */ /* 0x000ee80000300800 */
[----:B------:R-:W3:Y:S04]  /*7d760*/  LDL.LU R181, [R1+0x58c] ;  /* 0x00058c0001b57983 */ /* 0x000ee80000300800 */
[----:B------:R-:W3:Y:S04]  /*7d770*/  LDL.LU R182, [R1+0x568] ;  /* 0x0005680001b67983 */ /* 0x000ee80000300800 */
[----:B------:R4:W-:Y:S04]  /*7d780*/  STS.128 [R0+0x80], R100 ;  /* 0x0000806400007388 */ /* 0x0009e80000000c00 */
[----:B------:R-:W3:Y:S04]  /*7d790*/  LDL.LU R183, [R1+0x56c] ;  /* 0x00056c0001b77983 */ /* 0x000ee80000300800 */
[----:B----4-:R-:W4:Y:S04]  /*7d7a0*/  LDL.LU R100, [R1+0x7a0] ;  /* 0x0007a00001647983 */ /* 0x010f280000300800 */
        /* <DEDUP_REMOVED lines=11> */
[----:B--2---:R-:W-:Y:S04]  /*7d860*/  STS.128 [R0+0x100], R36 ;  /* 0x0001002400007388 */ /* 0x004fe80000000c00 */
[----:B----4-:R2:W-:Y:S04]  /*7d870*/  STS.128 [R0+0x200], R100 ;  /* 0x0002006400007388 */ /* 0x0105e80000000c00 */
[----:B--2---:R-:W2:Y:S04]  /*7d880*/  LDL.LU R100, [R1+0xc58] ;  /* 0x000c580001647983 */ /* 0x004ea80000300800 */
        /* <DEDUP_REMOVED lines=8> */
[----:B------:R1:W-:Y:S04]  /*7d910*/  STS.128 [R0+0x280], R184 ;  /* 0x000280b800007388 */ /* 0x0003e80000000c00 */
[----:B------:R1:W-:Y:S04]  /*7d920*/  STS.128 [R0+0x300], R188 ;  /* 0x000300bc00007388 */ /* 0x0003e80000000c00 */
[----:B---3--:R-:W3:Y:S04]  /*7d930*/  LDL.LU R180, [R1+0x938] ;  /* 0x0009380001b47983 */ /* 0x008ee80000300800 */
        /* <DEDUP_REMOVED lines=25> */
[----:B---3--:R1:W-:Y:S04]  /*7dad0*/  STS.128 [R0+0x500], R184 ;  /* 0x000500b800007388 */ /* 0x0083e80000000c00 */
[----:B------:R-:W3:Y:S04]  /*7dae0*/  LDL.LU R245, [R1+0x3f4] ;  /* 0x0003f40001f57983 */ /* 0x000ee80000300800 */
[----:B------:R1:W-:Y:S01]  /*7daf0*/  STS.128 [R0+0x480], R180 ;  /* 0x000480b400007388 */ /* 0x0003e20000000c00 */
[----:B------:R-:W-:-:S03]  /*7db00*/  IMAD R3, R228, c[0x0][0x194], RZ ;  /* 0x00006500e4037a24 */ /* 0x000fc600078e02ff */
[----:B-1----:R-:W3:Y:S04]  /*7db10*/  LDL.LU R184, [R1+0x1924] ;  /* 0x0019240001b87983 */ /* 0x002ee80000300800 */
[----:B------:R-:W3:Y:S04]  /*7db20*/  LDL.LU R180, [R1+0xbc0] ;  /* 0x000bc00001b47983 */ /* 0x000ee80000300800 */
[----:B------:R-:W3:Y:S04]  /*7db30*/  LDL.LU R181, [R1+0xbc4] ;  /* 0x000bc40001b57983 */ /* 0x000ee80000300800 */
[----:B------:R-:W3:Y:S04]  /*7db40*/  LDL.LU R182, [R1+0xba0] ;  /* 0x000ba00001b67983 */ /* 0x000ee80000300800 */
[----:B------:R-:W3:Y:S04]  /*7db50*/  LDL.LU R183, [R1+0xba4] ;  /* 0x000ba40001b77983 */ /* 0x000ee80000300800 */
[----:B--2---:R1:W-:Y:S02]  /*7db60*/  STS.128 [R0+0x600], R36 ;  /* 0x0006002400007388 */ /* 0x0043e40000000c00 */
[----:B-1----:R-:W-:-:S02]  /*7db70*/  IMAD.MOV.U32 R38, RZ, RZ, c[0x0][0x194] ;  /* 0x00006500ff267624 */ /* 0x002fc400078e00ff */
[----:B----4-:R1:W-:Y:S02]  /*7db80*/  STS.128 [R0+0x680], R100 ;  /* 0x0006806400007388 */ /* 0x0103e40000000c00 */
[----:B------:R-:W-:Y:S02]  /*7db90*/  IMAD R38, R38, 0x80, R3 ;  /* 0x0000008026267824 */ /* 0x000fe400078e0203 */
[----:B------:R-:W2:Y:S04]  /*7dba0*/  LDL.LU R36, [R1+0xbc8] ;  /* 0x000bc80001247983 */ /* 0x000ea80000300800 */
[----:B------:R-:W2:Y:S04]  /*7dbb0*/  LDL.LU R37, [R1+0xbcc] ;  /* 0x000bcc0001257983 */ /* 0x000ea80000300800 */
[----:B------:R-:W4:Y:S01]  /*7dbc0*/  LDL.LU R244, [R1+0xe4] ;  /* 0x0000e40001f47983 */ /* 0x000f220000300800 */
[----:B-1----:R-:W-:-:S04]  /*7dbd0*/  LEA R100, P2, R3, c[0x0][0x170], 0x2 ;  /* 0x00005c0003647a11 */ /* 0x002fc800078410ff */
[----:B------:R-:W-:Y:S02]  /*7dbe0*/  LEA.HI.X.SX32 R101, R3, c[0x0][0x174], 0x2, P2 ;  /* 0x00005d0003657a11 */ /* 0x000fe400010f16ff */
[----:B------:R-:W-:-:S04]  /*7dbf0*/  LEA R102, P2, R38, c[0x0][0x170], 0x2 ;  /* 0x00005c0026667a11 */ /* 0x000fc800078410ff */
[----:B------:R-:W-:Y:S02]  /*7dc00*/  LEA.HI.X.SX32 R103, R38, c[0x0][0x174], 0x2, P2 ;  /* 0x00005d0026677a11 */ /* 0x000fe400010f16ff */
[----:B------:R-:W2:Y:S04]  /*7dc10*/  LDL.LU R38, [R1+0xba8] ;  /* 0x000ba80001267983 */ /* 0x000ea80000300800 */
[----:B------:R-:W2:Y:S04]  /*7dc20*/  LDL.LU R39, [R1+0xbac] ;  /* 0x000bac0001277983 */ /* 0x000ea80000300800 */
[----:B------:R-:W4:Y:S04]  /*7dc30*/  LDL.LU R230, [R1+0x490] ;  /* 0x0004900001e67983 */ /* 0x000f280000300800 */
[----:B------:R-:W4:Y:S04]  /*7dc40*/  LDL.LU R231, [R1+0xf0] ;  /* 0x0000f00001e77983 */ /* 0x000f280000300800 */
[----:B------:R-:W4:Y:S04]  /*7dc50*/  LDL.LU R247, [R1+0x494] ;  /* 0x0004940001f77983 */ /* 0x000f280000300800 */
[----:B------:R-:W4:Y:S04]  /*7dc60*/  LDL.LU R248, [R1+0xf4] ;  /* 0x0000f40001f87983 */ /* 0x000f280000300800 */
[----:B------:R-:W-:Y:S04]  /*7dc70*/  STS.128 [R0+0x580], R188 ;  /* 0x000580bc00007388 */ /* 0x000fe80000000c00 */
[----:B---3--:R1:W-:Y:S01]  /*7dc80*/  STS.128 [R0+0x700], R180 ;  /* 0x000700b400007388 */ /* 0x0083e20000000c00 */
[----:B------:R-:W-:-:S02]  /*7dc90*/  ISETP.GE.AND P5, PT, R228, c[0x0][0x178], PT ;  /* 0x00005e00e4007a0c */ /* 0x000fc40003fa6270 */
[C---:B------:R-:W-:Y:S02]  /*7dca0*/  ISETP.GE.AND P6, PT, R251.reuse, c[0x0][0x17c], PT ;  /* 0x00005f00fb007a0c */ /* 0x040fe40003fc6270 */
[C---:B------:R-:W-:Y:S02]  /*7dcb0*/  ISETP.LT.AND P5, PT, R251.reuse, c[0x0][0x17c], !P5 ;  /* 0x00005f00fb007a0c */ /* 0x040fe40006fa1270 */
[----:B------:R-:W-:Y:S01]  /*7dcc0*/  ISETP.LT.AND P6, PT, R184, c[0x0][0x178], !P6 ;  /* 0x00005e00b8007a0c */ /* 0x000fe200077c1270 */
[----:B------:R-:W-:Y:S01]  /*7dcd0*/  IMAD R3, R251, c[0x0][0x198], RZ ;  /* 0x00006600fb037a24 */ /* 0x000fe200078e02ff */
[----:B------:R-:W-:-:S03]  /*7dce0*/  ISETP.LT.AND P2, PT, R228, c[0x0][0x178], !P3 ;  /* 0x00005e00e4007a0c */ /* 0x000fc60005f41270 */
[----:B-1----:R-:W-:-:S04]  /*7dcf0*/  IMAD.WIDE R182, R3, 0x4, R100 ;  /* 0x0000000403b67825 */ /* 0x002fc800078e0264 */
[C---:B------:R-:W-:Y:S01]  /*7dd00*/  IMAD.WIDE R180, R3.reuse, 0x4, R102 ;  /* 0x0000000403b47825 */ /* 0x040fe200078e0266 */
[----:B------:R-:W-:Y:S02]  /*7dd10*/  ISETP.LT.AND P3, PT, R184, c[0x0][0x178], !P3 ;  /* 0x00005e00b8007a0c */ /* 0x000fe40005f61270 */
[----:B------:R-:W-:Y:S01]  /*7dd20*/  IADD3 R3, R3, c[0x0][0x198], RZ ;  /* 0x0000660003037a10 */ /* 0x000fe20007ffe0ff */
[----:B--2---:R1:W-:Y:S04]  /*7dd30*/  STS.128 [R0+0x780], R36 ;  /* 0x0007802400007388 */ /* 0x0043e80000000c00 */
[----:B------:R-:W-:Y:S01]  /*7dd40*/  BAR.SYNC.DEFER_BLOCKING 0x0 ;  /* 0x0000000000007b1d */ /* 0x000fe20000010000 */
[----:B-1----:R-:W-:Y:S01]  /*7dd50*/  IADD3 R36, R251, 0x3, RZ ;  /* 0x00000003fb247810 */ /* 0x002fe20007ffe0ff */
[C---:B------:R-:W-:Y:S01]  /*7dd60*/  IMAD.WIDE R38, R3.reuse, 0x4, R100 ;  /* 0x0000000403267825 */ /* 0x040fe200078e0264 */
[----:B------:R-:W-:-:S03]  /*7dd70*/  IADD3 R0, R3, c[0x0][0x198], RZ ;  /* 0x0000660003007a10 */ /* 0x000fc60007ffe0ff */
[----:B------:R1:W-:Y:S04]  /*7dd80*/  @P5 STG.E [R182.64], R229 ;  /* 0x000000e5b6005986 */ /* 0x0003e8000c101904 */
[----:B------:R2:W-:Y:S01]  /*7dd90*/  @P6 STG.E [R180.64], R246 ;  /* 0x000000f6b4006986 */ /* 0x0005e2000c101904 */
[----:B------:R-:W-:-:S03]  /*7dda0*/  ISETP.LT.AND P6, PT, R228, c[0x0][0x178], !P4 ;  /* 0x00005e00e4007a0c */ /* 0x000fc600067c1270 */
[----:B-1----:R-:W3:Y:S04]  /*7ddb0*/  LDL.LU R229, [R1+0xa70] ;  /* 0x000a700001e57983 */ /* 0x002ee80000300800 */
[----:B--2---:R-:W2:Y:S01]  /*7ddc0*/  LDL.LU R246, [R1+0x1e0] ;  /* 0x0001e00001f67983 */ /* 0x004ea20000300800 */
[----:B------:R-:W-:Y:S02]  /*7ddd0*/  ISETP.LT.AND P4, PT, R184, c[0x0][0x178], !P4 ;  /* 0x00005e00b8007a0c */ /* 0x000fe40006781270 */
[----:B------:R-:W-:Y:S01]  /*7dde0*/  ISETP.GE.AND P5, PT, R36, c[0x0][0x17c], PT ;  /* 0x00005f0024007a0c */ /* 0x000fe20003fa6270 */
[--C-:B------:R-:W-:Y:S01]  /*7ddf0*/  IMAD.WIDE R36, R3, 0x4, R102.reuse ;  /* 0x0000000403247825 */ /* 0x100fe200078e0266 */
[----:B------:R1:W-:Y:S03]  /*7de00*/  @P2 STG.E [R38.64], R245 ;  /* 0x000000f526002986 */ /* 0x0003e6000c101904 */
[----:B------:R-:W-:Y:S01]  /*7de10*/  IMAD.WIDE R180, R0, 0x4, R102 ;  /* 0x0000000400b47825 */ /* 0x000fe200078e0266 */
[----:B----4-:R4:W-:Y:S01]  /*7de20*/  @P3 STG.E [R36.64], R244 ;  /* 0x000000f424003986 */ /* 0x0109e2000c101904 */
[----:B------:R-:W-:-:S02]  /*7de30*/  ISETP.LT.AND P3, PT, R228, c[0x0][0x178], !P5 ;  /* 0x00005e00e4007a0c */ /* 0x000fc40006f61270 */
[C---:B-1----:R-:W-:Y:S01]  /*7de40*/  IMAD.WIDE R38, R0.reuse, 0x4, R100 ;  /* 0x0000000400267825 */ /* 0x042fe200078e0264 */
[----:B------:R-:W2:Y:S04]  /*7de50*/  LDL.LU R245, [R1+0xa74] ;  /* 0x000a740001f57983 */ /* 0x000ea80000300800 */
[----:B----4-:R-:W4:Y:S04]  /*7de60*/  LDL.LU R244, [R1+0x1e4] ;  /* 0x0001e40001f47983 */ /* 0x010f280000300800 */
[----:B------:R1:W-:Y:S01]  /*7de70*/  @P6 STG.E [R38.64], R230 ;  /* 0x000000e626006986 */ /* 0x0003e2000c101904 */
[----:B------:R-:W-:-:S03]  /*7de80*/  IADD3 R3, R0, c[0x0][0x198], RZ ;  /* 0x0000660000037a10 */ /* 0x000fc60007ffe0ff */
[----:B------:R1:W-:Y:S01]  /*7de90*/  @P4 STG.E [R180.64], R231 ;  /* 0x000000e7b4004986 */ /* 0x0003e2000c101904 */
[----:B------:R-:W-:Y:S02]  /*7dea0*/  ISETP.LT.AND P4, PT, R184, c[0x0][0x178], !P5 ;  /* 0x00005e00b8007a0c */ /* 0x000fe40006f81270 */
[----:B------:R-:W-:Y:S01]  /*7deb0*/  IADD3 R36, R251, 0x5, RZ ;  /* 0x00000005fb247810 */ /* 0x000fe20007ffe0ff */
[----:B-1----:R-:W4:Y:S04]  /*7dec0*/  LDL.LU R230, [R1+0xaa0] ;  /* 0x000aa00001e67983 */ /* 0x002f280000300800 */
[----:B------:R-:W4:Y:S01]  /*7ded0*/  LDL.LU R231, [R1+0x1f0] ;  /* 0x0001f00001e77983 */ /* 0x000f220000300800 */
[----:B------:R-:W-:Y:S01]  /*7dee0*/  IMAD.WIDE R38, R3, 0x4, R100 ;  /* 0x0000000403267825 */ /* 0x000fe200078e0264 */
[----:B------:R-:W-:-:S03]  /*7def0*/  ISETP.GE.AND P5, PT, R36, c[0x0][0x17c], PT ;  /* 0x00005f0024007a0c */ /* 0x000fc60003fa6270 */
[----:B------:R-:W-:Y:S01]  /*7df00*/  IMAD.WIDE R36, R3, 0x4, R102 ;  /* 0x0000000403247825 */ /* 0x000fe200078e0266 */
[----:B------:R1:W-:Y:S04]  /*7df10*/  @P3 STG.E [R38.64], R247 ;  /* 0x000000f726003986 */ /* 0x0003e8000c101904 */
[----:B------:R1:W-:Y:S04]  /*7df20*/  @P4 STG.E [R36.64], R248 ;  /* 0x000000f824004986 */ /* 0x0003e8000c101904 */
[----:B-1----:R-:W4:Y:S04]  /*7df30*/  LDL.LU R247, [R1+0xaa4] ;  /* 0x000aa40001f77983 */ /* 0x002f280000300800 */
[----:B------:R-:W4:Y:S01]  /*7df40*/  LDL.LU R248, [R1+0x1f4] ;  /* 0x0001f40001f87983 */ /* 0x000f220000300800 */
[----:B------:R-:W-:-:S04]  /*7df50*/  IADD3 R182, R251, 0x4, RZ ;  /* 0x00000004fbb67810 */ /* 0x000fc80007ffe0ff */
[----:B------:R-:W-:-:S04]  /*7df60*/  ISETP.GE.AND P2, PT, R182, c[0x0][0x17c], PT ;  /* 0x00005f00b6007a0c */ /* 0x000fc80003f46270 */
[----:B------:R-:W-:Y:S02]  /*7df70*/  ISETP.LT.AND P6, PT, R228, c[0x0][0x178], !P2 ;  /* 0x00005e00e4007a0c */ /* 0x000fe400057c1270 */
[----:B------:R-:W-:Y:S02]  /*7df80*/  ISETP.LT.AND P2, PT, R184, c[0x0][0x178], !P2 ;  /* 0x00005e00b8007a0c */ /* 0x000fe40005741270 */
[----:B------:R-:W-:-:S05]  /*7df90*/  IADD3 R0, R3, c[0x0][0x198], RZ ;  /* 0x0000660003007a10 */ /* 0x000fca0007ffe0ff */
[----:B------:R-:W-:Y:S01]  /*7dfa0*/  IMAD.WIDE R38, R0, 0x4, R100 ;  /* 0x0000000400267825 */ /* 0x000fe200078e0264 */
[----:B------:R-:W-:-:S03]  /*7dfb0*/  IADD3 R182, R251, 0x6, RZ ;  /* 0x00000006fbb67810 */ /* 0x000fc60007ffe0ff */
[----:B------:R-:W-:Y:S01]  /*7dfc0*/  IMAD.WIDE R180, R0, 0x4, R102 ;  /* 0x0000000400b47825 */ /* 0x000fe200078e0266 */
[----:B------:R-:W-:Y:S02]  /*7dfd0*/  ISETP.LT.AND P4, PT, R228, c[0x0][0x178], !P5 ;  /* 0x00005e00e4007a0c */ /* 0x000fe40006f81270 */
[----:B------:R-:W-:Y:S02]  /*7dfe0*/  ISETP.GE.AND P3, PT, R182, c[0x0][0x17c], PT ;  /* 0x00005f00b6007a0c */ /* 0x000fe40003f66270 */
[----:B------:R-:W-:Y:S02]  /*7dff0*/  IADD3 R3, R0, c[0x0][0x198], RZ ;  /* 0x0000660000037a10 */ /* 0x000fe40007ffe0ff */
[----:B------:R-:W-:Y:S02]  /*7e000*/  IADD3 R36, R251, 0x7, RZ ;  /* 0x00000007fb247810 */ /* 0x000fe40007ffe0ff */
[----:B------:R-:W-:Y:S01]  /*7e010*/  IADD3 R0, R3, c[0x0][0x198], RZ ;  /* 0x0000660003007a10 */ /* 0x000fe20007ffe0ff */
[----:B---3--:R1:W-:Y:S04]  /*7e020*/  @P6 STG.E [R38.64], R229 ;  /* 0x000000e526006986 */ /* 0x0083e8000c101904 */
[----:B--2---:R2:W-:Y:S01]  /*7e030*/  @P2 STG.E [R180.64], R246 ;  /* 0x000000f6b4002986 */ /* 0x0045e2000c101904 */
[----:B------:R-:W-:-:S03]  /*7e040*/  ISETP.LT.AND P2, PT, R184, c[0x0][0x178], !P5 ;  /* 0x00005e00b8007a0c */ /* 0x000fc60006f41270 */
[----:B-1----:R-:W3:Y:S04]  /*7e050*/  LDL.LU R229, [R1+0xab0] ;  /* 0x000ab00001e57983 */ /* 0x002ee80000300800 */
[----:B--2---:R-:W2:Y:S01]  /*7e060*/  LDL.LU R246, [R1+0x2c0] ;  /* 0x0002c00001f67983 */ /* 0x004ea20000300800 */
[----:B------:R-:W-:Y:S01]  /*7e070*/  ISETP.LT.AND P6, PT, R228, c[0x0][0x178], !P3 ;  /* 0x00005e00e4007a0c */ /* 0x000fe20005fc1270 */
[C---:B------:R-:W-:Y:S01]  /*7e080*/  IMAD.WIDE R38, R3.reuse, 0x4, R100 ;  /* 0x0000000403267825 */ /* 0x040fe200078e0264 */
        /* <DEDUP_REMOVED lines=222> */
[----:B------:R-:W-:-:S04]  /*7ee70*/  IMAD.WIDE R36, R3, 0x4, R102 ;  /* 0x0000000403247825 */ /* 0x000fc800078e0266 */
[----:B------:R-:W-:Y:S01]  /*7ee80*/  IMAD.WIDE R180, R0, 0x4, R102 ;  /* 0x0000000400b47825 */ /* 0x000fe200078e0266 */
[----:B------:R1:W-:Y:S04]  /*7ee90*/  @P2 STG.E [R38.64], R245 ;  /* 0x000000f526002986 */ /* 0x0003e8000c101904 */
[----:B----4-:R4:W-:Y:S01]  /*7eea0*/  @P3 STG.E [R36.64], R244 ;  /* 0x000000f424003986 */ /* 0x0109e2000c101904 */
[----:B------:R-:W-:Y:S01]  /*7eeb0*/  ISETP.LT.AND P3, PT, R228, c[0x0][0x178], !P5 ;  /* 0x00005e00e4007a0c */ /* 0x000fe20006f61270 */
[C---:B-1----:R-:W-:Y:S02]  /*7eec0*/  IMAD.WIDE R38, R0.reuse, 0x4, R100 ;  /* 0x0000000400267825 */ /* 0x042fe400078e0264 */
        /* <DEDUP_REMOVED lines=70> */
[----:B------:R-:W-:-:S04]  /*7f330*/  IADD3 R36, R0, c[0x0][0x198], RZ ;  /* 0x0000660000247a10 */ /* 0x000fc80007ffe0ff */
[----:B------:R-:W-:Y:S02]  /*7f340*/  IADD3 R0, R36, c[0x0][0x198], RZ ;  /* 0x0000660024007a10 */ /* 0x000fe40007ffe0ff */
[----:B------:R-:W-:Y:S01]  /*7f350*/  IADD3 R3, R251, 0x23, RZ ;  /* 0x00000023fb037810 */ /* 0x000fe20007ffe0ff */
[----:B---3--:R1:W-:Y:S04]  /*7f360*/  @P6 STG.E [R38.64], R229 ;  /* 0x000000e526006986 */ /* 0x0083e8000c101904 */
[----:B--2---:R2:W-:Y:S01]  /*7f370*/  @P4 STG.E [R180.64], R246 ;  /* 0x000000f6b4004986 */ /* 0x0045e2000c101904 */
[----:B------:R-:W-:-:S03]  /*7f380*/  ISETP.LT.AND P4, PT, R184, c[0x0][0x178], !P5 ;  /* 0x00005e00b8007a0c */ /* 0x000fc60006f81270 */
[----:B-1----:R-:W3:Y:S04]  /*7f390*/  LDL.LU R229, [R1+0xa78] ;  /* 0x000a780001e57983 */ /* 0x002ee80000300800 */
[----:B--2---:R-:W2:Y:S01]  /*7f3a0*/  LDL.LU R246, [R1+0x1e8] ;  /* 0x0001e80001f67983 */ /* 0x004ea20000300800 */
[----:B------:R-:W-:Y:S01]  /*7f3b0*/  ISETP.LT.AND P6, PT, R228, c[0x0][0x178], !P2 ;  /* 0x00005e00e4007a0c */ /* 0x000fe200057c1270 */
[----:B------:R-:W-:Y:S01]  /*7f3c0*/  IMAD.WIDE R38, R36, 0x4, R100 ;  /* 0x0000000424267825 */ /* 0x000fe200078e0264 */
[----:B------:R-:W-:-:S03]  /*7f3d0*/  ISETP.LT.AND P2, PT, R184, c[0x0][0x178], !P2 ;  /* 0x00005e00b8007a0c */ /* 0x000fc60005741270 */
[----:B------:R-:W-:Y:S01]  /*7f3e0*/  IMAD.WIDE R36, R36, 0x4, R102 ;  /* 0x0000000424247825 */ /* 0x000fe200078e0266 */
[----:B------:R-:W-:-:S03]  /*7f3f0*/  ISETP.GE.AND P5, PT, R3, c[0x0][0x17c], PT ;  /* 0x00005f0003007a0c */ /* 0x000fc60003fa6270 */
        /* <DEDUP_REMOVED lines=10> */
[----:B------:R-:W-:-:S03]  /*7f4a0*/  ISETP.LT.AND P2, PT, R184, c[0x0][0x178], !P5 ;  /* 0x00005e00b8007a0c */ /* 0x000fc60006f41270 */
[----:B-1----:R-:W4:Y:S04]  /*7f4b0*/  LDL.LU R230, [R1+0xaa8] ;  /* 0x000aa80001e67983 */ /* 0x002f280000300800 */
[----:B------:R-:W4:Y:S01]  /*7f4c0*/  LDL.LU R231, [R1+0x1f8] ;  /* 0x0001f80001e77983 */ /* 0x000f220000300800 */
[C---:B------:R-:W-:Y:S01]  /*7f4d0*/  IMAD.WIDE R38, R36.reuse, 0x4, R100 ;  /* 0x0000000424267825 */ /* 0x040fe200078e0264 */
[----:B------:R-:W-:-:S03]  /*7f4e0*/  IADD3 R0, R36, c[0x0][0x198], RZ ;  /* 0x0000660024007a10 */ /* 0x000fc60007ffe0ff */
        /* <DEDUP_REMOVED lines=9> */
[----:B------:R-:W-:Y:S01]  /*7f580*/  IADD3 R3, R251, 0x25, RZ ;  /* 0x00000025fb037810 */ /* 0x000fe20007ffe0ff */
[----:B------:R-:W-:-:S03]  /*7f590*/  IMAD.WIDE R38, R0, 0x4, R100 ;  /* 0x0000000400267825 */ /* 0x000fc600078e0264 */
[----:B------:R-:W-:Y:S01]  /*7f5a0*/  ISETP.GE.AND P5, PT, R3, c[0x0][0x17c], PT ;  /* 0x00005f0003007a0c */ /* 0x000fe20003fa6270 */
[----:B------:R-:W-:Y:S01]  /*7f5b0*/  IMAD.WIDE R180, R0, 0x4, R102 ;  /* 0x0000000400b47825 */ /* 0x000fe200078e0266 */
[----:B------:R-:W-:Y:S02]  /*7f5c0*/  IADD3 R3, R251, 0x26, RZ ;  /* 0x00000026fb037810 */ /* 0x000fe40007ffe0ff */
        /* <DEDUP_REMOVED lines=2339> */
[----:B------:R-:W-:Y:S02]  /*88800*/  ISETP.LT.AND P4, PT, R184, c[0x0][0x178], !P5 ;  /* 0x00005e00b8007a0c */ /* 0x000fe40006f81270 */
[----:B------:R-:W-:-:S02]  /*88810*/  ISETP.LT.AND P6, PT, R228, c[0x0][0x178], !P2 ;  /* 0x00005e00e4007a0c */ /* 0x000fc400057c1270 */
[----:B------:R-:W-:Y:S01]  /*88820*/  ISETP.LT.AND P2, PT, R184, c[0x0][0x178], !P2 ;  /* 0x00005e00b8007a0c */ /* 0x000fe20005741270 */
[C---:B-1----:R-:W-:Y:S01]  /*88830*/  IMAD.WIDE R38, R36.reuse, 0x4, R100 ;  /* 0x0000000424267825 */ /* 0x042fe200078e0264 */
[----:B------:R-:W3:Y:S03]  /*88840*/  LDL.LU R229, [R1+0xf38] ;  /* 0x000f380001e57983 */ /* 0x000ee60000300800 */
[--C-:B------:R-:W-:Y:S01]  /*88850*/  IMAD.WIDE R36, R36, 0x4, R102.reuse ;  /* 0x0000000424247825 */ /* 0x100fe200078e0266 */
[----:B--2---:R-:W2:Y:S01]  /*88860*/  LDL.LU R246, [R1+0x898] ;  /* 0x0008980001f67983 */ /* 0x004ea20000300800 */
[----:B------:R-:W-:Y:S02]  /*88870*/  ISETP.GE.AND P5, PT, R3, c[0x0][0x17c], PT ;  /* 0x00005f0003007a0c */ /* 0x000fe40003fa6270 */
[----:B------:R-:W-:Y:S01]  /*88880*/  IMAD.WIDE R180, R0, 0x4, R102 ;  /* 0x0000000400b47825 */ /* 0x000fe200078e0266 */
[----:B------:R1:W-:Y:S04]  /*88890*/  @P3 STG.E [R38.64], R245 ;  /* 0x000000f526003986 */ /* 0x0003e8000c101904 */
[----:B----4-:R4:W-:Y:S01]  /*888a0*/  @P4 STG.E [R36.64], R244 ;  /* 0x000000f424004986 */ /* 0x0109e2000c101904 */
[----:B------:R-:W-:Y:S01]  /*888b0*/  ISETP.LT.AND P4, PT, R228, c[0x0][0x178], !P5 ;  /* 0x00005e00e4007a0c */ /* 0x000fe20006f81270 */
[----:B-1----:R-:W-:-:S02]  /*888c0*/  IMAD.WIDE R38, R0, 0x4, R100 ;  /* 0x0000000400267825 */ /* 0x002fc400078e0264 */
[----:B------:R-:W2:Y:S04]  /*888d0*/  LDL.LU R245, [R1+0xf3c] ;  /* 0x000f3c0001f57983 */ /* 0x000ea80000300800 */
[----:B----4-:R-:W4:Y:S04]  /*888e0*/  LDL.LU R244, [R1+0x89c] ;  /* 0x00089c0001f47983 */ /* 0x010f280000300800 */
[----:B------:R1:W-:Y:S01]  /*888f0*/  @P6 STG.E [R38.64], R230 ;  /* 0x000000e626006986 */ /* 0x0003e2000c101904 */
[----:B------:R-:W-:-:S03]  /*88900*/  IADD3 R36, R0, c[0x0][0x198], RZ ;  /* 0x0000660000247a10 */ /* 0x000fc60007ffe0ff */
[----:B------:R1:W-:Y:S01]  /*88910*/  @P2 STG.E [R180.64], R231 ;  /* 0x000000e7b4002986 */ /* 0x0003e2000c101904 */
[----:B------:R-:W-:Y:S02]  /*88920*/  ISETP.LT.AND P2, PT, R184, c[0x0][0x178], !P5 ;  /* 0x00005e00b8007a0c */ /* 0x000fe40006f41270 */
[C---:B------:R-:W-:Y:S01]  /*88930*/  IADD3 R0, R36.reuse, c[0x0][0x198], RZ ;  /* 0x0000660024007a10 */ /* 0x040fe20007ffe0ff */
[C---:B-1----:R-:W-:Y:S01]  /*88940*/  IMAD.WIDE R38, R36.reuse, 0x4, R100 ;  /* 0x0000000424267825 */ /* 0x042fe200078e0264 */
[----:B------:R-:W4:Y:S03]  /*88950*/  LDL.LU R230, [R1+0xf48] ;  /* 0x000f480001e67983 */ /* 0x000f260000300800 */
[----:B------:R-:W-:Y:S01]  /*88960*/  IMAD.WIDE R36, R36, 0x4, R102 ;  /* 0x0000000424247825 */ /* 0x000fe200078e0266 */
[----:B------:R-:W4:Y:S04]  /*88970*/  LDL.LU R231, [R1+0x998] ;  /* 0x0009980001e77983 */ /* 0x000f280000300800 */
[----:B------:R1:W-:Y:S04]  /*88980*/  @P4 STG.E [R38.64], R247 ;  /* 0x000000f726004986 */ /* 0x0003e8000c101904 */
[----:B------:R1:W-:Y:S04]  /*88990*/  @P2 STG.E [R36.64], R248 ;  /* 0x000000f824002986 */ /* 0x0003e8000c101904 */
[----:B-1----:R-:W4:Y:S04]  /*889a0*/  LDL.LU R247, [R1+0xf4c] ;  /* 0x000f4c0001f77983 */ /* 0x002f280000300800 */
[----:B------:R-:W4:Y:S01]  /*889b0*/  LDL.LU R248, [R1+0x99c] ;  /* 0x00099c0001f87983 */ /* 0x000f220000300800 */
[----:B------:R-:W-:-:S04]  /*889c0*/  IADD3 R3, R251, 0xfc, RZ ;  /* 0x000000fcfb037810 */ /* 0x000fc80007ffe0ff */
[----:B------:R-:W-:Y:S02]  /*889d0*/  ISETP.GE.AND P3, PT, R3, c[0x0][0x17c], PT ;  /* 0x00005f0003007a0c */ /* 0x000fe40003f66270 */
[----:B------:R-:W-:Y:S02]  /*889e0*/  IADD3 R3, R251, 0xfd, RZ ;  /* 0x000000fdfb037810 */ /* 0x000fe40007ffe0ff */
[----:B------:R-:W-:Y:S02]  /*889f0*/  ISETP.LT.AND P6, PT, R228, c[0x0][0x178], !P3 ;  /* 0x00005e00e4007a0c */ /* 0x000fe40005fc1270 */
[----:B------:R-:W-:Y:S02]  /*88a00*/  ISETP.GE.AND P5, PT, R3, c[0x0][0x17c], PT ;  /* 0x00005f0003007a0c */ /* 0x000fe40003fa6270 */
[----:B------:R-:W-:Y:S02]  /*88a10*/  ISETP.LT.AND P3, PT, R184, c[0x0][0x178], !P3 ;  /* 0x00005e00b8007a0c */ /* 0x000fe40005f61270 */
[----:B------:R-:W-:Y:S01]  /*88a20*/  ISETP.LT.AND P2, PT, R228, c[0x0][0x178], !P5 ;  /* 0x00005e00e4007a0c */ /* 0x000fe20006f41270 */
[----:B------:R-:W-:Y:S01]  /*88a30*/  IMAD.WIDE R38, R0, 0x4, R100 ;  /* 0x0000000400267825 */ /* 0x000fe200078e0264 */
[----:B------:R-:W-:-:S02]  /*88a40*/  ISETP.LT.AND P5, PT, R184, c[0x0][0x178], !P5 ;  /* 0x00005e00b8007a0c */ /* 0x000fc40006fa1270 */
[C---:B------:R-:W-:Y:S01]  /*88a50*/  IADD3 R36, R0.reuse, c[0x0][0x198], RZ ;  /* 0x0000660000247a10 */ /* 0x040fe20007ffe0ff */
[----:B------:R-:W-:Y:S01]  /*88a60*/  IMAD.WIDE R180, R0, 0x4, R102 ;  /* 0x0000000400b47825 */ /* 0x000fe200078e0266 */
[----:B------:R-:W-:Y:S02]  /*88a70*/  IADD3 R3, R251, 0xfe, RZ ;  /* 0x000000fefb037810 */ /* 0x000fe40007ffe0ff */
[----:B------:R-:W-:Y:S02]  /*88a80*/  IADD3 R0, R36, c[0x0][0x198], RZ ;  /* 0x0000660024007a10 */ /* 0x000fe40007ffe0ff */
[----:B------:R-:W-:Y:S02]  /*88a90*/  ISETP.GE.AND P4, PT, R3, c[0x0][0x17c], PT ;  /* 0x00005f0003007a0c */ /* 0x000fe40003f86270 */
[----:B------:R-:W-:Y:S01]  /*88aa0*/  IADD3 R3, R251, 0xff, RZ ;  /* 0x000000fffb037810 */ /* 0x000fe20007ffe0ff */
[----:B---3--:R1:W-:Y:S01]  /*88ab0*/  @P6 STG.E [R38.64], R229 ;  /* 0x000000e526006986 */ /* 0x0083e2000c101904 */
[----:B------:R-:W-:-:S03]  /*88ac0*/  ISETP.LT.AND P6, PT, R228, c[0x0][0x178], !P4 ;  /* 0x00005e00e4007a0c */ /* 0x000fc600067c1270 */
[----:B--2---:R2:W-:Y:S01]  /*88ad0*/  @P3 STG.E [R180.64], R246 ;  /* 0x000000f6b4003986 */ /* 0x0045e2000c101904 */
[----:B-1----:R-:W-:-:S03]  /*88ae0*/  IMAD.WIDE R38, R36, 0x4, R100 ;  /* 0x0000000424267825 */ /* 0x002fc600078e0264 */
[----:B------:R-:W3:Y:S01]  /*88af0*/  LDL.LU R229, [R1+0x370] ;  /* 0x0003700001e57983 */ /* 0x000ee20000300800 */
[----:B------:R-:W-:-:S03]  /*88b00*/  IMAD.WIDE R36, R36, 0x4, R102 ;  /* 0x0000000424247825 */ /* 0x000fc600078e0266 */
[----:B--2---:R-:W2:Y:S01]  /*88b10*/  LDL.LU R246, [R1+0x150] ;  /* 0x0001500001f67983 */ /* 0x004ea20000300800 */
[----:B------:R-:W-:Y:S02]  /*88b20*/  ISETP.GE.AND P3, PT, R3, c[0x0][0x17c], PT ;  /* 0x00005f0003007a0c */ /* 0x000fe40003f66270 */
[----:B------:R-:W-:Y:S01]  /*88b30*/  ISETP.LT.AND P4, PT, R184, c[0x0][0x178], !P4 ;  /* 0x00005e00b8007a0c */ /* 0x000fe20006781270 */
[----:B------:R-:W-:Y:S01]  /*88b40*/  IMAD.WIDE R180, R0, 0x4, R102 ;  /* 0x0000000400b47825 */ /* 0x000fe200078e0266 */
[----:B------:R1:W-:Y:S04]  /*88b50*/  @P2 STG.E [R38.64], R245 ;  /* 0x000000f526002986 */ /* 0x0003e8000c101904 */
[----:B----4-:R4:W-:Y:S01]  /*88b60*/  @P5 STG.E [R36.64], R244 ;  /* 0x000000f424005986 */ /* 0x0109e2000c101904 */
[----:B------:R-:W-:-:S03]  /*88b70*/  ISETP.LT.AND P5, PT, R228, c[0x0][0x178], !P3 ;  /* 0x00005e00e4007a0c */ /* 0x000fc60005fa1270 */
[----:B-1----:R-:W2:Y:S04]  /*88b80*/  LDL.LU R245, [R1+0x374] ;  /* 0x0003740001f57983 */ /* 0x002ea80000300800 */
[----:B----4-:R-:W4:Y:S01]  /*88b90*/  LDL.LU R244, [R1+0x154] ;  /* 0x0001540001f47983 */ /* 0x010f220000300800 */
[----:B------:R-:W-:Y:S01]  /*88ba0*/  ISETP.LT.AND P3, PT, R184, c[0x0][0x178], !P3 ;  /* 0x00005e00b8007a0c */ /* 0x000fe20005f61270 */
[C---:B------:R-:W-:Y:S01]  /*88bb0*/  IMAD.WIDE R38, R0.reuse, 0x4, R100 ;  /* 0x0000000400267825 */ /* 0x040fe200078e0264 */
[----:B------:R-:W-:-:S04]  /*88bc0*/  IADD3 R36, R0, c[0x0][0x198], RZ ;  /* 0x0000660000247a10 */ /* 0x000fc80007ffe0ff */
[----:B------:R1:W-:Y:S01]  /*88bd0*/  @P6 STG.E [R38.64], R230 ;  /* 0x000000e626006986 */ /* 0x0003e2000c101904 */
[----:B------:R-:W-:-:S03]  /*88be0*/  IADD3 R0, R36, c[0x0][0x198], RZ ;  /* 0x0000660024007a10 */ /* 0x000fc60007ffe0ff */
[----:B------:R1:W-:Y:S02]  /*88bf0*/  @P4 STG.E [R180.64], R231 ;  /* 0x000000e7b4004986 */ /* 0x0003e4000c101904 */
[C---:B-1----:R-:W-:Y:S02]  /*88c00*/  IMAD.WIDE R38, R36.reuse, 0x4, R100 ;  /* 0x0000000424267825 */ /* 0x042fe400078e0264 */
[----:B------:R-:W4:Y:S02]  /*88c10*/  LDL.LU R230, [R1+0x7c0] ;  /* 0x0007c00001e67983 */ /* 0x000f240000300800 */
[----:B------:R-:W-:Y:S02]  /*88c20*/  IMAD.WIDE R36, R36, 0x4, R102 ;  /* 0x0000000424247825 */ /* 0x000fe400078e0266 */
        /* <DEDUP_REMOVED lines=9> */
[----:B------:R-:W-:Y:S02]  /*88cc0*/  ISETP.LT.AND P6, PT, R184, c[0x0][0x178], !P2 ;  /* 0x00005e00b8007a0c */ /* 0x000fe400057c1270 */
[----:B------:R-:W-:Y:S01]  /*88cd0*/  ISETP.GE.AND P2, PT, R3, c[0x0][0x17c], PT ;  /* 0x00005f0003007a0c */ /* 0x000fe20003f46270 */
[----:B------:R-:W-:-:S03]  /*88ce0*/  IMAD.WIDE R38, R0, 0x4, R100 ;  /* 0x0000000400267825 */ /* 0x000fc600078e0264 */
[----:B------:R-:W-:Y:S02]  /*88cf0*/  ISETP.LT.AND P3, PT, R228, c[0x0][0x178], !P2 ;  /* 0x00005e00e4007a0c */ /* 0x000fe40005761270 */
[----:B------:R-:W-:Y:S02]  /*88d00*/  ISETP.LT.AND P2, PT, R184, c[0x0][0x178], !P2 ;  /* 0x00005e00b8007a0c */ /* 0x000fe40005741270 */
[C---:B------:R-:W-:Y:S01]  /*88d10*/  IADD3 R36, R0.reuse, c[0x0][0x198], RZ ;  /* 0x0000660000247a10 */ /* 0x040fe20007ffe0ff */
[----:B------:R-:W-:Y:S01]  /*88d20*/  IMAD.WIDE R180, R0, 0x4, R102 ;  /* 0x0000000400b47825 */ /* 0x000fe200078e0266 */
[----:B------:R-:W-:Y:S02]  /*88d30*/  IADD3 R3, R251, 0x102, RZ ;  /* 0x00000102fb037810 */ /* 0x000fe40007ffe0ff */
[----:B------:R-:W-:Y:S02]  /*88d40*/  IADD3 R0, R36, c[0x0][0x198], RZ ;  /* 0x0000660024007a10 */ /* 0x000fe40007ffe0ff */
[----:B------:R-:W-:Y:S01]  /*88d50*/  ISETP.GE.AND P5, PT, R3, c[0x0][0x17c], PT ;  /* 0x00005f0003007a0c */ /* 0x000fe20003fa6270 */
[----:B---3--:R1:W-:Y:S04]  /*88d60*/  @P4 STG.E [R38.64], R229 ;  /* 0x000000e526004986 */ /* 0x0083e8000c101904 */
[----:B--2---:R2:W-:Y:S01]  /*88d70*/  @P6 STG.E [R180.64], R246 ;  /* 0x000000f6b4006986 */ /* 0x0045e2000c101904 */
[----:B------:R-:W-:Y:S01]  /*88d80*/  ISETP.LT.AND P6, PT, R228, c[0x0][0x178], !P5 ;  /* 0x00005e00e4007a0c */ /* 0x000fe20006fc1270 */
[----:B-1----:R-:W-:-:S02]  /*88d90*/  IMAD.WIDE R38, R36, 0x4, R100 ;  /* 0x0000000424267825 */ /* 0x002fc400078e0264 */
[----:B------:R-:W3:Y:S02]  /*88da0*/  LDL.LU R229, [R1+0x7e0] ;  /* 0x0007e00001e57983 */ /* 0x000ee40000300800 */
[--C-:B------:R-:W-:Y:S02]  /*88db0*/  IMAD.WIDE R36, R36, 0x4, R102.reuse ;  /* 0x0000000424247825 */ /* 0x100fe400078e0266 */
[----:B--2---:R-:W2:Y:S01]  /*88dc0*/  LDL.LU R246, [R1+0x190] ;  /* 0x0001900001f67983 */ /* 0x004ea20000300800 */
[----:B------:R-:W-:Y:S01]  /*88dd0*/  ISETP.LT.AND P5, PT, R184, c[0x0][0x178], !P5 ;  /* 0x00005e00b8007a0c */ /* 0x000fe20006fa1270 */
[----:B------:R-:W-:Y:S02]  /*88de0*/  IMAD.WIDE R180, R0, 0x4, R102 ;  /* 0x0000000400b47825 */ /* 0x000fe400078e0266 */
        /* <DEDUP_REMOVED lines=8> */
[C---:B------:R-:W-:Y:S01]  /*88e70*/  IADD3 R0, R36.reuse, c[0x0][0x198], RZ ;  /* 0x0000660024007a10 */ /* 0x040fe20007ffe0ff */
[----:B------:R1:W-:Y:S04]  /*88e80*/  @P6 STG.E [R38.64], R230 ;  /* 0x000000e626006986 */ /* 0x0003e8000c101904 */
[----:B------:R1:W-:Y:S02]  /*88e90*/  @P5 STG.E [R180.64], R231 ;  /* 0x000000e7b4005986 */ /* 0x0003e4000c101904 */
[C---:B-1----:R-:W-:Y:S02]  /*88ea0*/  IMAD.WIDE R38, R36.reuse, 0x4, R100 ;  /* 0x0000000424267825 */ /* 0x042fe400078e0264 */
[----:B------:R-:W4:Y:S02]  /*88eb0*/  LDL.LU R230, [R1+0x9a0] ;  /* 0x0009a00001e67983 */ /* 0x000f240000300800 */
[----:B------:R-:W-:-:S02]  /*88ec0*/  IMAD.WIDE R36, R36, 0x4, R102 ;  /* 0x0000000424247825 */ /* 0x000fc400078e0266 */
[----:B------:R-:W4:Y:S04]  /*88ed0*/  LDL.LU R231, [R1+0x210] ;  /* 0x0002100001e77983 */ /* 0x000f280000300800 */
[----:B------:R1:W-:Y:S04]  /*88ee0*/  @P2 STG.E [R38.64], R247 ;  /* 0x000000f726002986 */ /* 0x0003e8000c101904 */
[----:B------:R1:W-:Y:S04]  /*88ef0*/  @P1 STG.E [R36.64], R248 ;  /* 0x000000f824001986 */ /* 0x0003e8000c101904 */
[----:B-1----:R-:W4:Y:S04]  /*88f00*/  LDL.LU R247, [R1+0x9a4] ;  /* 0x0009a40001f77983 */ /* 0x002f280000300800 */
[----:B------:R-:W4:Y:S01]  /*88f10*/  LDL.LU R248, [R1+0x214] ;  /* 0x0002140001f87983 */ /* 0x000f220000300800 */
[----:B------:R-:W-:-:S02]  /*88f20*/  IADD3 R3, R251, 0x105, RZ ;  /* 0x00000105fb037810 */ /* 0x000fc40007ffe0ff */
[----:B------:R-:W-:Y:S02]  /*88f30*/  ISETP.LT.AND P5, PT, R228, c[0x0][0x178], !P0 ;  /* 0x00005e00e4007a0c */ /* 0x000fe400047a1270 */
[----:B------:R-:W-:Y:S02]  /*88f40*/  ISETP.GE.AND P4, PT, R3, c[0x0][0x17c], PT ;  /* 0x00005f0003007a0c */ /* 0x000fe40003f86270 */
[----:B------:R-:W-:Y:S02]  /*88f50*/  ISETP.LT.AND P6, PT, R184, c[0x0][0x178], !P0 ;  /* 0x00005e00b8007a0c */ /* 0x000fe400047c1270 */
[----:B------:R-:W-:Y:S01]  /*88f60*/  ISETP.LT.AND P1, PT, R228, c[0x0][0x178], !P4 ;  /* 0x00005e00e4007a0c */ /* 0x000fe20006721270 */
[----:B------:R-:W-:Y:S01]  /*88f70*/  IMAD.WIDE R38, R0, 0x4, R100 ;  /* 0x0000000400267825 */ /* 0x000fe200078e0264 */
[----:B------:R-:W-:Y:S02]  /*88f80*/  ISETP.LT.AND P4, PT, R184, c[0x0][0x178], !P4 ;  /* 0x00005e00b8007a0c */ /* 0x000fe40006781270 */
[C---:B------:R-:W-:Y:S01]  /*88f90*/  IADD3 R36, R0.reuse, c[0x0][0x198], RZ ;  /* 0x0000660000247a10 */ /* 0x040fe20007ffe0ff */
[----:B------:R-:W-:Y:S01]  /*88fa0*/  IMAD.WIDE R180, R0, 0x4, R102 ;  /* 0x0000000400b47825 */ /* 0x000fe200078e0266 */
[----:B------:R-:W-:-:S02]  /*88fb0*/  IADD3 R3, R251, 0x106, RZ ;  /* 0x00000106fb037810 */ /* 0x000fc40007ffe0ff */
[----:B------:R-:W-:Y:S02]  /*88fc0*/  IADD3 R0, R36, c[0x0][0x198], RZ ;  /* 0x0000660024007a10 */ /* 0x000fe40007ffe0ff */
[----:B------:R-:W-:Y:S02]  /*88fd0*/  ISETP.GE.AND P3, PT, R3, c[0x0][0x17c], PT ;  /* 0x00005f0003007a0c */ /* 0x000fe40003f66270 */
[----:B------:R-:W-:-:S04]  /*88fe0*/  IADD3 R3, R251, 0x107, RZ ;  /* 0x00000107fb037810 */ /* 0x000fc80007ffe0ff */
[----:B------:R-:W-:Y:S01]  /*88ff0*/  ISETP.GE.AND P0, PT, R3, c[0x0][0x17c], PT ;  /* 0x00005f0003007a0c */ /* 0x000fe20003f06270 */
[----:B---3--:R1:W-:Y:S01]  /*89000*/  @P5 STG.E [R38.64], R229 ;  /* 0x000000e526005986 */ /* 0x0083e2000c101904 */
[----:B------:R-:W-:-:S03]  /*89010*/  ISETP.LT.AND P5, PT, R228, c[0x0][0x178], !P3 ;  /* 0x00005e00e4007a0c */ /* 0x000fc60005fa1270 */
[----:B--2---:R2:W-:Y:S01]  /*89020*/  @P6 STG.E [R180.64], R246 ;  /* 0x000000f6b4006986 */ /* 0x0045e2000c101904 */
[----:B-1----:R-:W-:-:S03]  /*89030*/  IMAD.WIDE R38, R36, 0x4, R100 ;  /* 0x0000000424267825 */ /* 0x002fc600078e0264 */
[----:B------:R-:W3:Y:S01]  /*89040*/  LDL.LU R229, [R1+0xb30] ;  /* 0x000b300001e57983 */ /* 0x000ee20000300800 */
[----:B------:R-:W-:-:S03]  /*89050*/  IMAD.WIDE R36, R36, 0x4, R102 ;  /* 0x0000000424247825 */ /* 0x000fc600078e0266 */
        /* <DEDUP_REMOVED lines=594> */
[----:B------:R-:W-:Y:S01]  /*8b580*/  IADD3 R3, R251, 0x13c, RZ ;  /* 0x0000013cfb037810 */ /* 0x000fe20007ffe0ff */
[C---:B------:R-:W-:Y:S01]  /*8b590*/  IMAD.WIDE R38, R0.reuse, 0x4, R100 ;  /* 0x0000000400267825 */ /* 0x040fe200078e0264 */
[----:B------:R-:W-:Y:S01]  /*8b5a0*/  IADD3 R36, R0, c[0x0][0x198], RZ ;  /* 0x0000660000247a10 */ /* 0x000fe20007ffe0ff */
[----:B------:R-:W4:Y:S01]  /*8b5b0*/  LDL.LU R186, [R1+0x9c0] ;  /* 0x0009c00001ba7983 */ /* 0x000f220000300800 */
[----:B------:R-:W-:-:S02]  /*8b5c0*/  ISETP.GE.AND P1, PT, R3, c[0x0][0x17c], PT ;  /* 0x00005f0003007a0c */ /* 0x000fc40003f26270 */
[----:B------:R-:W-:Y:S02]  /*8b5d0*/  IADD3 R3, R251, 0x13d, RZ ;  /* 0x0000013dfb037810 */ /* 0x000fe40007ffe0ff */
[----:B------:R-:W-:Y:S02]  /*8b5e0*/  ISETP.LT.AND P5, PT, R228, c[0x0][0x178], !P1 ;  /* 0x00005e00e4007a0c */ /* 0x000fe40004fa1270 */
[----:B------:R-:W-:Y:S02]  /*8b5f0*/  ISETP.GE.AND P2, PT, R3, c[0x0][0x17c], PT ;  /* 0x00005f0003007a0c */ /* 0x000fe40003f46270 */
[----:B------:R-:W-:Y:S02]  /*8b600*/  ISETP.LT.AND P6, PT, R184, c[0x0][0x178], !P1 ;  /* 0x00005e00b8007a0c */ /* 0x000fe40004fc1270 */
[----:B------:R-:W-:Y:S02]  /*8b610*/  ISETP.LT.AND P3, PT, R228, c[0x0][0x178], !P2 ;  /* 0x00005e00e4007a0c */ /* 0x000fe40005761270 */
[----:B------:R-:W-:Y:S01]  /*8b620*/  ISETP.LT.AND P2, PT, R184, c[0x0][0x178], !P2 ;  /* 0x00005e00b8007a0c */ /* 0x000fe20005741270 */
        /* <DEDUP_REMOVED lines=9> */
[----:B-1----:R-:W-:-:S04]  /*8b6c0*/  IMAD.WIDE R38, R36, 0x4, R100 ;  /* 0x0000000424267825 */ /* 0x002fc800078e0264 */
[--C-:B------:R-:W-:Y:S01]  /*8b6d0*/  IMAD.WIDE R36, R36, 0x4, R102.reuse ;  /* 0x0000000424247825 */ /* 0x100fe200078e0266 */
[----:B--2---:R-:W2:Y:S01]  /*8b6e0*/  LDL.LU R246, [R1+0x260] ;  /* 0x0002600001f67983 */ /* 0x004ea20000300800 */
[----:B------:R-:W-:Y:S02]  /*8b6f0*/  ISETP.LT.AND P6, PT, R184, c[0x0][0x178], !P4 ;  /* 0x00005e00b8007a0c */ /* 0x000fe400067c1270 */
[----:B------:R-:W-:Y:S01]  /*8b700*/  IMAD.WIDE R180, R0, 0x4, R102 ;  /* 0x0000000400b47825 */ /* 0x000fe200078e0266 */
[----:B------:R1:W-:Y:S04]  /*8b710*/  @P3 STG.E [R38.64], R245 ;  /* 0x000000f526003986 */ /* 0x0003e8000c101904 */
[----:B----4-:R3:W-:Y:S01]  /*8b720*/  @P2 STG.E [R36.64], R244 ;  /* 0x000000f424002986 */ /* 0x0107e2000c101904 */
[----:B------:R-:W-:-:S03]  /*8b730*/  ISETP.LT.AND P2, PT, R228, c[0x0][0x178], !P1 ;  /* 0x00005e00e4007a0c */ /* 0x000fc60004f41270 */
[----:B-1----:R-:W4:Y:S04]  /*8b740*/  LDL.LU R245, [R1+0x9c4] ;  /* 0x0009c40001f57983 */ /* 0x002f280000300800 */
[----:B---3--:R-:W3:Y:S01]  /*8b750*/  LDL.LU R244, [R1+0x264] ;  /* 0x0002640001f47983 */ /* 0x008ee20000300800 */
[----:B------:R-:W-:Y:S01]  /*8b760*/  ISETP.LT.AND P1, PT, R184, c[0x0][0x178], !P1 ;  /* 0x00005e00b8007a0c */ /* 0x000fe20004f21270 */
[C-C-:B------:R-:W-:Y:S01]  /*8b770*/  IMAD.WIDE R38, R0.reuse, 0x4, R100.reuse ;  /* 0x0000000400267825 */ /* 0x140fe200078e0264 */
[----:B------:R-:W-:Y:S01]  /*8b780*/  IADD3 R36, R0, c[0x0][0x198], RZ ;  /* 0x0000660000247a10 */ /* 0x000fe20007ffe0ff */
[----:B------:R-:W3:Y:S03]  /*8b790*/  LDL.LU R187, [R1+0xbb0] ;  /* 0x000bb00001bb7983 */ /* 0x000ee60000300800 */
[C---:B------:R-:W-:Y:S01]  /*8b7a0*/  IADD3 R0, R36.reuse, c[0x0][0x198], RZ ;  /* 0x0000660024007a10 */ /* 0x040fe20007ffe0ff */
[----:B------:R-:W3:Y:S04]  /*8b7b0*/  LDL.LU R229, [R1+0x140] ;  /* 0x0001400001e57983 */ /* 0x000ee80000300800 */
[----:B------:R1:W-:Y:S04]  /*8b7c0*/  @P5 STG.E [R38.64], R230 ;  /* 0x000000e626005986 */ /* 0x0003e8000c101904 */
[----:B------:R-:W-:Y:S01]  /*8b7d0*/  @P6 STG.E [R180.64], R231 ;  /* 0x000000e7b4006986 */ /* 0x000fe2000c101904 */
[----:B-1----:R-:W-:-:S03]  /*8b7e0*/  IMAD.WIDE R38, R36, 0x4, R100 ;  /* 0x0000000424267825 */ /* 0x002fc600078e0264 */
[----:B------:R-:W3:Y:S01]  /*8b7f0*/  LDL.LU R230, [R1+0xbb4] ;  /* 0x000bb40001e67983 */ /* 0x000ee20000300800 */
[----:B------:R-:W-:-:S03]  /*8b800*/  IMAD.WIDE R36, R36, 0x4, R102 ;  /* 0x0000000424247825 */ /* 0x000fc600078e0266 */
[----:B------:R-:W-:Y:S04]  /*8b810*/  @P2 STG.E [R38.64], R247 ;  /* 0x000000f726002986 */ /* 0x000fe8000c101904 */
[----:B------:R1:W-:Y:S04]  /*8b820*/  @P1 STG.E [R36.64], R248 ;  /* 0x000000f824001986 */ /* 0x0003e8000c101904 */
[----:B-1----:R-:W3:Y:S01]  /*8b830*/  LDL.LU R248, [R1+0x144] ;  /* 0x0001440001f87983 */ /* 0x002ee20000300800 */
[----:B------:R-:W-:Y:S01]  /*8b840*/  IADD3 R3, R251, 0x140, RZ ;  /* 0x00000140fb037810 */ /* 0x000fe20007ffe0ff */
[C---:B------:R-:W-:Y:S01]  /*8b850*/  IMAD.WIDE R38, R0.reuse, 0x4, R100 ;  /* 0x0000000400267825 */ /* 0x040fe200078e0264 */
[----:B------:R-:W-:Y:S01]  /*8b860*/  IADD3 R36, R0, c[0x0][0x198], RZ ;  /* 0x0000660000247a10 */ /* 0x000fe20007ffe0ff */
[----:B------:R-:W3:Y:S01]  /*8b870*/  LDL.LU R231, [R1+0xca0] ;  /* 0x000ca00001e77983 */ /* 0x000ee20000300800 */
[----:B------:R-:W-:-:S02]  /*8b880*/  ISETP.GE.AND P0, PT, R3, c[0x0][0x17c], PT ;  /* 0x00005f0003007a0c */ /* 0x000fc40003f06270 */
[----:B------:R-:W-:Y:S01]  /*8b890*/  IADD3 R3, R251, 0x141, RZ ;  /* 0x00000141fb037810 */ /* 0x000fe20007ffe0ff */
[----:B------:R-:W-:Y:S01]  /*8b8a0*/  IMAD.WIDE R180, R0, 0x4, R102 ;  /* 0x0000000400b47825 */ /* 0x000fe200078e0266 */
[----:B------:R-:W-:Y:S01]  /*8b8b0*/  ISETP.LT.AND P5, PT, R228, c[0x0][0x178], !P0 ;  /* 0x00005e00e4007a0c */ /* 0x000fe200047a1270 */
[----:B------:R-:W3:Y:S01]  /*8b8c0*/  LDL.LU R247, [R1+0x50] ;  /* 0x0000500001f77983 */ /* 0x000ee20000300800 */
[----:B------:R-:W-:Y:S02]  /*8b8d0*/  ISETP.GE.AND P4, PT, R3, c[0x0][0x17c], PT ;  /* 0x00005f0003007a0c */ /* 0x000fe40003f86270 */
[----:B------:R-:W-:Y:S02]  /*8b8e0*/  ISETP.LT.AND P6, PT, R184, c[0x0][0x178], !P0 ;  /* 0x00005e00b8007a0c */ /* 0x000fe400047c1270 */
[----:B------:R-:W-:Y:S02]  /*8b8f0*/  ISETP.LT.AND P1, PT, R228, c[0x0][0x178], !P4 ;  /* 0x00005e00e4007a0c */ /* 0x000fe40006721270 */
[----:B------:R-:W-:-:S02]  /*8b900*/  ISETP.LT.AND P4, PT, R184, c[0x0][0x178], !P4 ;  /* 0x00005e00b8007a0c */ /* 0x000fc40006781270 */
[----:B------:R-:W-:Y:S02]  /*8b910*/  IADD3 R3, R251, 0x142, RZ ;  /* 0x00000142fb037810 */ /* 0x000fe40007ffe0ff */
[----:B------:R-:W-:Y:S01]  /*8b920*/  IADD3 R0, R36, c[0x0][0x198], RZ ;  /* 0x0000660024007a10 */ /* 0x000fe20007ffe0ff */
[----:B------:R1:W-:Y:S01]  /*8b930*/  @P5 STG.E [R38.64], R186 ;  /* 0x000000ba26005986 */ /* 0x0003e2000c101904 */
[----:B------:R-:W-:Y:S02]  /*8b940*/  ISETP.GE.AND P3, PT, R3, c[0x0][0x17c], PT ;  /* 0x00005f0003007a0c */ /* 0x000fe40003f66270 */
[----:B------:R-:W-:Y:S02]  /*8b950*/  IADD3 R3, R251, 0x143, RZ ;  /* 0x00000143fb037810 */ /* 0x000fe40007ffe0ff */
[----:B------:R-:W-:Y:S01]  /*8b960*/  ISETP.LT.AND P5, PT, R228, c[0x0][0x178], !P3 ;  /* 0x00005e00e4007a0c */ /* 0x000fe20005fa1270 */
[----:B-1----:R-:W-:-:S04]  /*8b970*/  IMAD.WIDE R38, R36, 0x4, R100 ;  /* 0x0000000424267825 */ /* 0x002fc800078e0264 */
[----:B------:R-:W-:Y:S01]  /*8b980*/  IMAD.WIDE R36, R36, 0x4, R102 ;  /* 0x0000000424247825 */ /* 0x000fe200078e0266 */
[----:B------:R-:W-:Y:S01]  /*8b990*/  ISETP.GE.AND P0, PT, R3, c[0x0][0x17c], PT ;  /* 0x00005f0003007a0c */ /* 0x000fe20003f06270 */
[----:B--2---:R1:W-:Y:S01]  /*8b9a0*/  @P6 STG.E [R180.64], R246 ;  /* 0x000000f6b4006986 */ /* 0x0043e2000c101904 */
[----:B------:R-:W-:-:S03]  /*8b9b0*/  ISETP.LT.AND P6, PT, R184, c[0x0][0x178], !P3 ;  /* 0x00005e00b8007a0c */ /* 0x000fc60005fc1270 */
[----:B-1----:R-:W2:Y:S01]  /*8b9c0*/  LDL.LU R246, [R1+0xca4] ;  /* 0x000ca40001f67983 */ /* 0x002ea20000300800 */
[----:B------:R-:W-:-:S03]  /*8b9d0*/  IMAD.WIDE R180, R0, 0x4, R102 ;  /* 0x0000000400b47825 */ /* 0x000fc600078e0266 */
[----:B----4-:R-:W-:Y:S04]  /*8b9e0*/  @P1 STG.E [R38.64], R245 ;  /* 0x000000f526001986 */ /* 0x010fe8000c101904 */
[----:B---3--:R1:W-:Y:S01]  /*8b9f0*/  @P4 STG.E [R36.64], R244 ;  /* 0x000000f424004986 */ /* 0x0083e2000c101904 */
[----:B------:R-:W-:Y:S02]  /*8ba00*/  ISETP.LT.AND P4, PT, R228, c[0x0][0x178], !P0 ;  /* 0x00005e00e4007a0c */ /* 0x000fe40004781270 */
[----:B------:R-:W-:Y:S01]  /*8ba10*/  ISETP.LT.AND P0, PT, R184, c[0x0][0x178], !P0 ;  /* 0x00005e00b8007a0c */ /* 0x000fe20004701270 */
[----:B-1----:R-:W3:Y:S01]  /*8ba20*/  LDL.LU R244, [R1+0x54] ;  /* 0x0000540001f47983 */ /* 0x002ee20000300800 */
[C---:B------:R-:W-:Y:S01]  /*8ba30*/  IMAD.WIDE R38, R0.reuse, 0x4, R100 ;  /* 0x0000000400267825 */ /* 0x040fe200078e0264 */
[----:B------:R-:W-:-:S02]  /*8ba40*/  IADD3 R36, R0, c[0x0][0x198], RZ ;  /* 0x0000660000247a10 */ /* 0x000fc40007ffe0ff */
[----:B------:R-:W4:Y:S02]  /*8ba50*/  LDL.LU R245, [R1+0x760] ;  /* 0x0007600001f57983 */ /* 0x000f240000300800 */
[C---:B------:R-:W-:Y:S02]  /*8ba60*/  IADD3 R0, R36.reuse, c[0x0][0x198], RZ ;  /* 0x0000660024007a10 */ /* 0x040fe40007ffe0ff */
[----:B------:R1:W-:Y:S04]  /*8ba70*/  @P5 STG.E [R38.64], R187 ;  /* 0x000000bb26005986 */ /* 0x0003e8000c101904 */
[----:B------:R-:W-:Y:S01]  /*8ba80*/  @P6 STG.E [R180.64], R229 ;  /* 0x000000e5b4006986 */ /* 0x000fe2000c101904 */
[----:B-1----:R-:W-:-:S04]  /*8ba90*/  IMAD.WIDE R38, R36, 0x4, R100 ;  /* 0x0000000424267825 */ /* 0x002fc800078e0264 */
[----:B------:R-:W-:Y:S01]  /*8baa0*/  IMAD.WIDE R36, R36, 0x4, R102 ;  /* 0x0000000424247825 */ /* 0x000fe200078e0266 */
[----:B------:R-:W-:Y:S04]  /*8bab0*/  @P4 STG.E [R38.64], R230 ;  /* 0x000000e626004986 */ /* 0x000fe8000c101904 */
[----:B------:R1:W-:Y:S04]  /*8bac0*/  @P0 STG.E [R36.64], R248 ;  /* 0x000000f824000986 */ /* 0x0003e8000c101904 */
[----:B-1----:R-:W4:Y:S01]  /*8bad0*/  LDL.LU R248, [R1+0x764] ;  /* 0x0007640001f87983 */ /* 0x002f220000300800 */
[----:B------:R-:W-:Y:S01]  /*8bae0*/  IADD3 R3, R251, 0x144, RZ ;  /* 0x00000144fb037810 */ /* 0x000fe20007ffe0ff */
[C---:B------:R-:W-:Y:S01]  /*8baf0*/  IMAD.WIDE R38, R0.reuse, 0x4, R100 ;  /* 0x0000000400267825 */ /* 0x040fe200078e0264 */
[----:B------:R-:W-:Y:S01]  /*8bb00*/  IADD3 R36, R0, c[0x0][0x198], RZ ;  /* 0x0000660000247a10 */ /* 0x000fe20007ffe0ff */
[----:B------:R-:W4:Y:S01]  /*8bb10*/  LDL.LU R186, [R1+0xfc0] ;  /* 0x000fc00001ba7983 */ /* 0x000f220000300800 */
[----:B------:R-:W-:-:S02]  /*8bb20*/  ISETP.GE.AND P2, PT, R3, c[0x0][0x17c], PT ;  /* 0x00005f0003007a0c */ /* 0x000fc40003f46270 */
[----:B------:R-:W-:Y:S01]  /*8bb30*/  IADD3 R3, R251, 0x145, RZ ;  /* 0x00000145fb037810 */ /* 0x000fe20007ffe0ff */
[----:B------:R-:W-:Y:S01]  /*8bb40*/  IMAD.WIDE R180, R0, 0x4, R102 ;  /* 0x0000000400b47825 */ /* 0x000fe200078e0266 */
[----:B------:R-:W-:Y:S01]  /*8bb50*/  ISETP.LT.AND P5, PT, R228, c[0x0][0x178], !P2 ;  /* 0x00005e00e4007a0c */ /* 0x000fe200057a1270 */
[----:B------:R-:W4:Y:S01]  /*8bb60*/  LDL.LU R187, [R1+0x250] ;  /* 0x0002500001bb7983 */ /* 0x000f220000300800 */
        /* <DEDUP_REMOVED lines=8> */
[----:B------:R-:W-:Y:S01]  /*8bbf0*/  IADD3 R3, R251, 0x147, RZ ;  /* 0x00000147fb037810 */ /* 0x000fe20007ffe0ff */
[----:B------:R1:W-:Y:S01]  /*8bc00*/  @P6 STG.E [R180.64], R247 ;  /* 0x000000f7b4006986 */ /* 0x0003e2000c101904 */
[----:B------:R-:W-:Y:S01]  /*8bc10*/  ISETP.LT.AND P5, PT, R228, c[0x0][0x178], !P1 ;  /* 0x00005e00e4007a0c */ /* 0x000fe20004fa1270 */
[----:B-1----:R-:W-:-:S04]  /*8bc20*/  IMAD.WIDE R38, R36, 0x4, R100 ;  /* 0x0000000424267825 */ /* 0x002fc800078e0264 */
[--C-:B------:R-:W-:Y:S01]  /*8bc30*/  IMAD.WIDE R36, R36, 0x4, R102.reuse ;  /* 0x0000000424247825 */ /* 0x100fe200078e0266 */
[----:B------:R-:W-:Y:S02]  /*8bc40*/  ISETP.GE.AND P2, PT, R3, c[0x0][0x17c], PT ;  /* 0x00005f0003007a0c */ /* 0x000fe40003f46270 */
[----:B------:R-:W-:Y:S01]  /*8bc50*/  ISETP.LT.AND P6, PT, R184, c[0x0][0x178], !P1 ;  /* 0x00005e00b8007a0c */ /* 0x000fe20004fc1270 */
[C---:B------:R-:W-:Y:S01]  /*8bc60*/  IMAD.WIDE R180, R0.reuse, 0x4, R102 ;  /* 0x0000000400b47825 */ /* 0x040fe200078e0266 */
[----:B--2---:R1:W-:Y:S04]  /*8bc70*/  @P0 STG.E [R38.64], R246 ;  /* 0x000000f626000986 */ /* 0x0043e8000c101904 */
[----:B-1----:R-:W2:Y:S01]  /*8bc80*/  LDL.LU R246, [R1+0xfc4] ;  /* 0x000fc40001f67983 */ /* 0x002ea20000300800 */
[----:B------:R-:W-:-:S03]  /*8bc90*/  IMAD.WIDE R38, R0, 0x4, R100 ;  /* 0x0000000400267825 */ /* 0x000fc600078e0264 */
[----:B---3--:R1:W-:Y:S01]  /*8bca0*/  @P3 STG.E [R36.64], R244 ;  /* 0x000000f424003986 */ /* 0x0083e2000c101904 */
[----:B------:R-:W-:-:S03]  /*8bcb0*/  ISETP.LT.AND P3, PT, R228, c[0x0][0x178], !P2 ;  /* 0x00005e00e4007a0c */ /* 0x000fc60005761270 */
[----:B-1----:R-:W3:Y:S01]  /*8bcc0*/  LDL.LU R244, [R1+0x254] ;  /* 0x0002540001f47983 */ /* 0x002ee20000300800 */
[----:B------:R-:W-:-:S03]  /*8bcd0*/  IADD3 R36, R0, c[0x0][0x198], RZ ;  /* 0x0000660000247a10 */ /* 0x000fc60007ffe0ff */
[----:B------:R-:W3:Y:S04]  /*8bce0*/  LDL.LU R229, [R1+0xfd0] ;  /* 0x000fd00001e57983 */ /* 0x000ee80000300800 */
[----:B----4-:R1:W-:Y:S04]  /*8bcf0*/  @P5 STG.E [R38.64], R245 ;  /* 0x000000f526005986 */ /* 0x0103e8000c101904 */
[----:B------:R-:W4:Y:S04]  /*8bd00*/  LDL.LU R230, [R1+0x130] ;  /* 0x0001300001e67983 */ /* 0x000f280000300800 */
[----:B------:R-:W-:Y:S01]  /*8bd10*/  @P6 STG.E [R180.64], R232 ;  /* 0x000000e8b4006986 */ /* 0x000fe2000c101904 */
[----:B-1----:R-:W-:-:S03]  /*8bd20*/  IMAD.WIDE R38, R36, 0x4, R100 ;  /* 0x0000000424267825 */ /* 0x002fc600078e0264 */
[----:B------:R-:W4:Y:S04]  /*8bd30*/  LDL.LU R245, [R1+0xfd4] ;  /* 0x000fd40001f57983 */ /* 0x000f280000300800 */
[----:B------:R1:W-:Y:S04]  /*8bd40*/  @P3 STG.E [R38.64], R248 ;  /* 0x000000f826003986 */ /* 0x0003e8000c101904 */
[----:B-1----:R-:W4:Y:S01]  /*8bd50*/  LDL.LU R248, [R1+0x134] ;  /* 0x0001340001f87983 */ /* 0x002f220000300800 */
[----:B------:R-:W-:Y:S02]  /*8bd60*/  IADD3 R3, R251, 0x148, RZ ;  /* 0x00000148fb037810 */ /* 0x000fe40007ffe0ff */
[----:B------:R-:W-:Y:S01]  /*8bd70*/  ISETP.LT.AND P2, PT, R184, c[0x0][0x178], !P2 ;  /* 0x00005e00b8007a0c */ /* 0x000fe20005741270 */
[----:B------:R-:W4:Y:S01]  /*8bd80*/  LDL.LU R231, [R1+0xcb0] ;  /* 0x000cb00001e77983 */ /* 0x000f220000300800 */
[----:B------:R-:W-:-:S02]  /*8bd90*/  ISETP.GE.AND P4, PT, R3, c[0x0][0x17c], PT ;  /* 0x00005f0003007a0c */ /* 0x000fc40003f86270 */
[----:B------:R-:W-:Y:S01]  /*8bda0*/  IADD3 R3, R251, 0x149, RZ ;  /* 0x00000149fb037810 */ /* 0x000fe20007ffe0ff */
[----:B------:R-:W4:Y:S01]  /*8bdb0*/  LDL.LU R247, [R1+0x40] ;  /* 0x0000400001f77983 */ /* 0x000f220000300800 */
[C---:B------:R-:W-:Y:S01]  /*8bdc0*/  IADD3 R0, R36.reuse, c[0x0][0x198], RZ ;  /* 0x0000660024007a10 */ /* 0x040fe20007ffe0ff */
[----:B------:R-:W-:Y:S01]  /*8bdd0*/  IMAD.WIDE R36, R36, 0x4, R102 ;  /* 0x0000000424247825 */ /* 0x000fe200078e0266 */
[----:B------:R-:W-:Y:S02]  /*8bde0*/  ISETP.LT.AND P5, PT, R228, c[0x0][0x178], !P4 ;  /* 0x00005e00e4007a0c */ /* 0x000fe400067a1270 */
[----:B------:R-:W-:Y:S02]  /*8bdf0*/  ISETP.GE.AND P1, PT, R3, c[0x0][0x17c], PT ;  /* 0x00005f0003007a0c */ /* 0x000fe40003f26270 */
[----:B------:R-:W-:Y:S01]  /*8be00*/  ISETP.LT.AND P6, PT, R184, c[0x0][0x178], !P4 ;  /* 0x00005e00b8007a0c */ /* 0x000fe200067c1270 */
[----:B------:R1:W-:Y:S01]  /*8be10*/  @P2 STG.E [R36.64], R233 ;  /* 0x000000e924002986 */ /* 0x0003e2000c101904 */
[----:B------:R-:W-:Y:S01]  /*8be20*/  ISETP.LT.AND P2, PT, R228, c[0x0][0x178], !P1 ;  /* 0x00005e00e4007a0c */ /* 0x000fe20004f41270 */
[----:B------:R-:W-:Y:S01]  /*8be30*/  IMAD.WIDE R38, R0, 0x4, R100 ;  /* 0x0000000400267825 */ /* 0x000fe200078e0264 */
[----:B------:R-:W-:-:S02]  /*8be40*/  IADD3 R3, R251, 0x14a, RZ ;  /* 0x0000014afb037810 */ /* 0x000fc40007ffe0ff */
[----:B------:R-:W-:Y:S02]  /*8be50*/  ISETP.LT.AND P1, PT, R184, c[0x0][0x178], !P1 ;  /* 0x00005e00b8007a0c */ /* 0x000fe40004f21270 */
[----:B------:R-:W-:Y:S01]  /*8be60*/  ISETP.GE.AND P0, PT, R3, c[0x0][0x17c], PT ;  /* 0x00005f0003007a0c */ /* 0x000fe20003f06270 */
[C---:B------:R-:W-:Y:S01]  /*8be70*/  IMAD.WIDE R180, R0.reuse, 0x4, R102 ;  /* 0x0000000400b47825 */ /* 0x040fe200078e0266 */
[----:B-1----:R-:W-:Y:S01]  /*8be80*/  IADD3 R36, R0, c[0x0][0x198], RZ ;  /* 0x0000660000247a10 */ /* 0x002fe20007ffe0ff */
[----:B------:R1:W-:Y:S01]  /*8be90*/  @P5 STG.E [R38.64], R186 ;  /* 0x000000ba26005986 */ /* 0x0003e2000c101904 */
[----:B------:R-:W-:Y:S02]  /*8bea0*/  IADD3 R3, R251, 0x14b, RZ ;  /* 0x0000014bfb037810 */ /* 0x000fe40007ffe0ff */
[----:B------:R-:W-:Y:S02]  /*8beb0*/  IADD3 R0, R36, c[0x0][0x198], RZ ;  /* 0x0000660024007a10 */ /* 0x000fe40007ffe0ff */
[----:B------:R-:W-:Y:S01]  /*8bec0*/  ISETP.LT.AND P5, PT, R228, c[0x0][0x178], !P0 ;  /* 0x00005e00e4007a0c */ /* 0x000fe200047a1270 */
[----:B------:R1:W-:Y:S01]  /*8bed0*/  @P6 STG.E [R180.64], R187 ;  /* 0x000000bbb4006986 */ /* 0x0003e2000c101904 */
[----:B------:R-:W-:Y:S01]  /*8bee0*/  ISETP.GE.AND P4, PT, R3, c[0x0][0x17c], PT ;  /* 0x00005f0003007a0c */ /* 0x000fe20003f86270 */
[----:B-1----:R-:W-:-:S04]  /*8bef0*/  IMAD.WIDE R38, R36, 0x4, R100 ;  /* 0x0000000424267825 */ /* 0x002fc800078e0264 */
[----:B------:R-:W-:Y:S01]  /*8bf00*/  IMAD.WIDE R36, R36, 0x4, R102 ;  /* 0x0000000424247825 */ /* 0x000fe200078e0266 */
[----:B------:R-:W-:-:S03]  /*8bf10*/  ISETP.LT.AND P6, PT, R184, c[0x0][0x178], !P0 ;  /* 0x00005e00b8007a0c */ /* 0x000fc600047c1270 */
[C---:B------:R-:W-:Y:S01]  /*8bf20*/  IMAD.WIDE R180, R0.reuse, 0x4, R102 ;  /* 0x0000000400b47825 */ /* 0x040fe200078e0266 */
[----:B--2---:R1:W-:Y:S04]  /*8bf30*/  @P2 STG.E [R38.64], R246 ;  /* 0x000000f626002986 */ /* 0x0043e8000c101904 */
[----:B-1----:R-:W2:Y:S01]  /*8bf40*/  LDL.LU R246, [R1+0xcb4] ;  /* 0x000cb40001f67983 */ /* 0x002ea20000300800 */
[----:B------:R-:W-:-:S03]  /*8bf50*/  IMAD.WIDE R38, R0, 0x4, R100 ;  /* 0x0000000400267825 */ /* 0x000fc600078e0264 */
[----:B---3--:R1:W-:Y:S01]  /*8bf60*/  @P1 STG.E [R36.64], R244 ;  /* 0x000000f424001986 */ /* 0x0083e2000c101904 */
[----:B------:R-:W-:Y:S02]  /*8bf70*/  ISETP.LT.AND P1, PT, R228, c[0x0][0x178], !P4 ;  /* 0x00005e00e4007a0c */ /* 0x000fe40006721270 */
[----:B------:R-:W-:Y:S01]  /*8bf80*/  ISETP.LT.AND P4, PT, R184, c[0x0][0x178], !P4 ;  /* 0x00005e00b8007a0c */ /* 0x000fe20006781270 */
[----:B------:R3:W-:Y:S04]  /*8bf90*/  @P5 STG.E [R38.64], R229 ;  /* 0x000000e526005986 */ /* 0x0007e8000c101904 */
[----:B-1----:R-:W2:Y:S01]  /*8bfa0*/  LDL.LU R244, [R1+0x44] ;  /* 0x0000440001f47983 */ /* 0x002ea20000300800 */
[----:B------:R-:W-:-:S05]  /*8bfb0*/  IADD3 R36, R0, c[0x0][0x198], RZ ;  /* 0x0000660000247a10 */ /* 0x000fca0007ffe0ff */
[C---:B---3--:R-:W-:Y:S01]  /*8bfc0*/  IMAD.WIDE R38, R36.reuse, 0x4, R100 ;  /* 0x0000000424267825 */ /* 0x048fe200078e0264 */
[----:B----4-:R-:W-:Y:S01]  /*8bfd0*/  @P6 STG.E [R180.64], R230 ;  /* 0x000000e6b4006986 */ /* 0x010fe2000c101904 */
[C---:B------:R-:W-:Y:S02]  /*8bfe0*/  IADD3 R0, R36.reuse, c[0x0][0x198], RZ ;  /* 0x0000660024007a10 */ /* 0x040fe40007ffe0ff */
[----:B------:R-:W-:Y:S01]  /*8bff0*/  IMAD.WIDE R36, R36, 0x4, R102 ;  /* 0x0000000424247825 */ /* 0x000fe200078e0266 */
[----:B------:R1:W-:Y:S04]  /*8c000*/  @P1 STG.E [R38.64], R245 ;  /* 0x000000f526001986 */ /* 0x0003e8000c101904 */
[----:B-1----:R-:W3:Y:S04]  /*8c010*/  LDL.LU R245, [R1+0x750] ;  /* 0x0007500001f57983 */ /* 0x002ee80000300800 */
        /* <DEDUP_REMOVED lines=12> */
[----:B------:R-:W-:Y:S01]  /*8c0e0*/  ISETP.LT.AND P6, PT, R184, c[0x0][0x178], !P3 ;  /* 0x00005e00b8007a0c */ /* 0x000fe20005fc1270 */
[----:B------:R-:W4:Y:S01]  /*8c0f0*/  LDL.LU R230, [R1+0xff4] ;  /* 0x000ff40001e67983 */ /* 0x000f220000300800 */
        /* <DEDUP_REMOVED lines=14> */
[----:B--2---:R1:W-:Y:S03]  /*8c1e0*/  @P4 STG.E [R38.64], R246 ;  /* 0x000000f626004986 */ /* 0x0043e6000c101904 */
[----:B-1----:R-:W-:Y:S01]  /*8c1f0*/  IMAD.WIDE R38, R0, 0x4, R100 ;  /* 0x0000000400267825 */ /* 0x002fe200078e0264 */
[----:B------:R1:W-:Y:S01]  /*8c200*/  @P0 STG.E [R36.64], R244 ;  /* 0x000000f424000986 */ /* 0x0003e2000c101904 */
[----:B------:R-:W-:-:S03]  /*8c210*/  ISETP.LT.AND P0, PT, R228, c[0x0][0x178], !P3 ;  /* 0x00005e00e4007a0c */ /* 0x000fc60005f01270 */
[----:B-1----:R-:W2:Y:S01]  /*8c220*/  LDL.LU R244, [R1+0x244] ;  /* 0x0002440001f47983 */ /* 0x002ea20000300800 */
[----:B------:R-:W-:-:S03]  /*8c230*/  IADD3 R36, R0, c[0x0][0x198], RZ ;  /* 0x0000660000247a10 */ /* 0x000fc60007ffe0ff */
[----:B------:R-:W2:Y:S04]  /*8c240*/  LDL.LU R231, [R1+0xfb0] ;  /* 0x000fb00001e77983 */ /* 0x000ea80000300800 */
[----:B------:R-:W2:Y:S04]  /*8c250*/  LDL.LU R247, [R1+0x70] ;  /* 0x0000700001f77983 */ /* 0x000ea80000300800 */
[----:B---3--:R1:W-:Y:S04]  /*8c260*/  @P5 STG.E [R38.64], R245 ;  /* 0x000000f526005986 */ /* 0x0083e8000c101904 */
[----:B------:R-:W-:Y:S01]  /*8c270*/  @P6 STG.E [R180.64], R224 ;  /* 0x000000e0b4006986 */ /* 0x000fe2000c101904 */
[----:B-1----:R-:W-:-:S03]  /*8c280*/  IMAD.WIDE R38, R36, 0x4, R100 ;  /* 0x0000000424267825 */ /* 0x002fc600078e0264 */
[----:B------:R-:W3:Y:S04]  /*8c290*/  LDL.LU R245, [R1+0xfb4] ;  /* 0x000fb40001f57983 */ /* 0x000ee80000300800 */
[----:B----4-:R1:W-:Y:S04]  /*8c2a0*/  @P0 STG.E [R38.64], R248 ;  /* 0x000000f826000986 */ /* 0x0103e8000c101904 */
[----:B-1----:R-:W3:Y:S01]  /*8c2b0*/  LDL.LU R248, [R1+0x74] ;  /* 0x0000740001f87983 */ /* 0x002ee20000300800 */
[----:B------:R-:W-:Y:S02]  /*8c2c0*/  IADD3 R3, R251, 0x150, RZ ;  /* 0x00000150fb037810 */ /* 0x000fe40007ffe0ff */
[----:B------:R-:W-:Y:S01]  /*8c2d0*/  ISETP.LT.AND P3, PT, R184, c[0x0][0x178], !P3 ;  /* 0x00005e00b8007a0c */ /* 0x000fe20005f61270 */
[----:B------:R-:W3:Y:S01]  /*8c2e0*/  LDL.LU R246, [R1+0xc30] ;  /* 0x000c300001f67983 */ /* 0x000ee20000300800 */
[----:B------:R-:W-:-:S02]  /*8c2f0*/  ISETP.GE.AND P1, PT, R3, c[0x0][0x17c], PT ;  /* 0x00005f0003007a0c */ /* 0x000fc40003f26270 */
[----:B------:R-:W-:Y:S02]  /*8c300*/  IADD3 R3, R251, 0x151, RZ ;  /* 0x00000151fb037810 */ /* 0x000fe40007ffe0ff */
        /* <DEDUP_REMOVED lines=20> */
[--C-:B------:R-:W-:Y:S01]  /*8c450*/  IMAD.WIDE R36, R36, 0x4, R102.reuse ;  /* 0x0000000424247825 */ /* 0x100fe200078e0266 */
[----:B------:R1:W-:Y:S01]  /*8c460*/  @P3 STG.E [R38.64], R230 ;  /* 0x000000e626003986 */ /* 0x0003e2000c101904 */
[----:B------:R-:W-:Y:S02]  /*8c470*/  ISETP.LT.AND P6, PT, R184, c[0x0][0x178], !P4 ;  /* 0x00005e00b8007a0c */ /* 0x000fe400067c1270 */
[----:B------:R-:W-:-:S04]  /*8c480*/  IMAD.WIDE R180, R0, 0x4, R102 ;  /* 0x0000000400b47825 */ /* 0x000fc800078e0266 */
[----:B-1----:R-:W-:Y:S01]  /*8c490*/  IMAD.WIDE R38, R0, 0x4, R100 ;  /* 0x0000000400267825 */ /* 0x002fe200078e0264 */
[----:B--2---:R1:W-:Y:S01]  /*8c4a0*/  @P2 STG.E [R36.64], R244 ;  /* 0x000000f424002986 */ /* 0x0043e2000c101904 */
[----:B------:R-:W-:Y:S02]  /*8c4b0*/  ISETP.LT.AND P2, PT, R228, c[0x0][0x178], !P1 ;  /* 0x00005e00e4007a0c */ /* 0x000fe40004f41270 */
[----:B------:R-:W-:Y:S01]  /*8c4c0*/  ISETP.LT.AND P1, PT, R184, c[0x0][0x178], !P1 ;  /* 0x00005e00b8007a0c */ /* 0x000fe20004f21270 */
[----:B------:R2:W-:Y:S01]  /*8c4d0*/  @P5 STG.E [R38.64], R231 ;  /* 0x000000e726005986 */ /* 0x0005e2000c101904 */
[----:B-1----:R-:W-:-:S03]  /*8c4e0*/  IADD3 R36, R0, c[0x0][0x198], RZ ;  /* 0x0000660000247a10 */ /* 0x002fc60007ffe0ff */
[----:B------:R-:W4:Y:S02]  /*8c4f0*/  LDL.LU R244, [R1+0xc34] ;  /* 0x000c340001f47983 */ /* 0x000f240000300800 */
[C---:B--2---:R-:W-:Y:S02]  /*8c500*/  IMAD.WIDE R38, R36.reuse, 0x4, R100 ;  /* 0x0000000424267825 */ /* 0x044fe400078e0264 */
[----:B------:R-:W-:Y:S01]  /*8c510*/  @P6 STG.E [R180.64], R247 ;  /* 0x000000f7b4006986 */ /* 0x000fe2000c101904 */
[C---:B------:R-:W-:Y:S01]  /*8c520*/  IADD3 R0, R36.reuse, c[0x0][0x198], RZ ;  /* 0x0000660024007a10 */ /* 0x040fe20007ffe0ff */
[----:B------:R-:W-:Y:S02]  /*8c530*/  IMAD.WIDE R36, R36, 0x4, R102 ;  /* 0x0000000424247825 */ /* 0x000fe400078e0266 */
[----:B---3--:R1:W-:Y:S04]  /*8c540*/  @P2 STG.E [R38.64], R245 ;  /* 0x000000f526002986 */ /* 0x0083e8000c101904 */
[----:B-1----:R-:W2:Y:S04]  /*8c550*/  LDL.LU R245, [R1+0x360] ;  /* 0x0003600001f57983 */ /* 0x002ea80000300800 */
[----:B------:R1:W-:Y:S04]  /*8c560*/  @P1 STG.E [R36.64], R248 ;  /* 0x000000f824001986 */ /* 0x0003e8000c101904 */
[----:B-1----:R-:W2:Y:S01]  /*8c570*/  LDL.LU R248, [R1+0x364] ;  /* 0x0003640001f87983 */ /* 0x002ea20000300800 */
[----:B------:R-:W-:Y:S01]  /*8c580*/  IADD3 R3, R251, 0x154, RZ ;  /* 0x00000154fb037810 */ /* 0x000fe20007ffe0ff */
[C---:B------:R-:W-:Y:S01]  /*8c590*/  IMAD.WIDE R38, R0.reuse, 0x4, R100 ;  /* 0x0000000400267825 */ /* 0x040fe200078e0264 */
[----:B------:R-:W-:Y:S01]  /*8c5a0*/  IADD3 R36, R0, c[0x0][0x198], RZ ;  /* 0x0000660000247a10 */ /* 0x000fe20007ffe0ff */
[----:B------:R-:W2:Y:S01]  /*8c5b0*/  LDL.LU R187, [R1+0xfe0] ;  /* 0x000fe00001bb7983 */ /* 0x000ea20000300800 */
[----:B------:R-:W-:-:S02]  /*8c5c0*/  ISETP.GE.AND P0, PT, R3, c[0x0][0x17c], PT ;  /* 0x00005f0003007a0c */ /* 0x000fc40003f06270 */
[----:B------:R-:W-:Y:S01]  /*8c5d0*/  IADD3 R3, R251, 0x155, RZ ;  /* 0x00000155fb037810 */ /* 0x000fe20007ffe0ff */
[----:B------:R-:W-:Y:S01]  /*8c5e0*/  IMAD.WIDE R180, R0, 0x4, R102 ;  /* 0x0000000400b47825 */ /* 0x000fe200078e0266 */
[----:B------:R-:W-:Y:S01]  /*8c5f0*/  ISETP.LT.AND P5, PT, R228, c[0x0][0x178], !P0 ;  /* 0x00005e00e4007a0c */ /* 0x000fe200047a1270 */
[----:B------:R-:W2:Y:S01]  /*8c600*/  LDL.LU R229, [R1+0x230] ;  /* 0x0002300001e57983 */ /* 0x000ea20000300800 */
[----:B------:R-:W-:Y:S02]  /*8c610*/  ISETP.GE.AND P4, PT, R3, c[0x0][0x17c], PT ;  /* 0x00005f0003007a0c */ /* 0x000fe40003f86270 */
[----:B------:R-:W-:Y:S01]  /*8c620*/  ISETP.LT.AND P6, PT, R184, c[0x0][0x178], !P0 ;  /* 0x00005e00b8007a0c */ /* 0x000fe200047c1270 */
[----:B------:R-:W2:Y:S01]  /*8c630*/  LDL.LU R247, [R1+0xfe4] ;  /* 0x000fe40001f77983 */ /* 0x000ea20000300800 */
[----:B------:R-:W-:Y:S02]  /*8c640*/  ISETP.LT.AND P1, PT, R228, c[0x0][0x178], !P4 ;  /* 0x00005e00e4007a0c */ /* 0x000fe40006721270 */
[----:B------:R-:W-:-:S02]  /*8c650*/  IADD3 R3, R251, 0x156, RZ ;  /* 0x00000156fb037810 */ /* 0x000fc40007ffe0ff */
[----:B------:R-:W-:Y:S02]  /*8c660*/  ISETP.LT.AND P4, PT, R184, c[0x0][0x178], !P4 ;  /* 0x00005e00b8007a0c */ /* 0x000fe40006781270 */
[----:B------:R-:W-:Y:S01]  /*8c670*/  ISETP.GE.AND P3, PT, R3, c[0x0][0x17c], PT ;  /* 0x00005f0003007a0c */ /* 0x000fe20003f66270 */
        /* <DEDUP_REMOVED lines=9> */
[----:B------:R-:W-:Y:S01]  /*8c710*/  IMAD.WIDE R180, R0, 0x4, R102 ;  /* 0x0000000400b47825 */ /* 0x000fe200078e0266 */
[----:B----4-:R1:W-:Y:S04]  /*8c720*/  @P1 STG.E [R38.64], R244 ;  /* 0x000000f426001986 */ /* 0x0103e8000c101904 */
[----:B------:R4:W-:Y:S01]  /*8c730*/  @P4 STG.E [R36.64], R241 ;  /* 0x000000f124004986 */ /* 0x0009e2000c101904 */
[----:B------:R-:W-:-:S03]  /*8c740*/  ISETP.LT.AND P4, PT, R228, c[0x0][0x178], !P0 ;  /* 0x00005e00e4007a0c */ /* 0x000fc60004781270 */
[----:B-1----:R-:W3:Y:S01]  /*8c750*/  LDL.LU R244, [R1+0x234] ;  /* 0x0002340001f47983 */ /* 0x002ee20000300800 */
[C-C-:B------:R-:W-:Y:S01]  /*8c760*/  IMAD.WIDE R38, R0.reuse, 0x4, R100.reuse ;  /* 0x0000000400267825 */ /* 0x140fe200078e0264 */
[----:B----4-:R-:W-:Y:S02]  /*8c770*/  IADD3 R36, R0, c[0x0][0x198], RZ ;  /* 0x0000660000247a10 */ /* 0x010fe40007ffe0ff */
[----:B------:R-:W4:Y:S04]  /*8c780*/  LDL.LU R230, [R1+0xd00] ;  /* 0x000d000001e67983 */ /* 0x000f280000300800 */
[----:B------:R-:W4:Y:S04]  /*8c790*/  LDL.LU R231, [R1+0x60] ;  /* 0x0000600001e77983 */ /* 0x000f280000300800 */
[----:B--2---:R1:W-:Y:S04]  /*8c7a0*/  @P5 STG.E [R38.64], R245 ;  /* 0x000000f526005986 */ /* 0x0043e8000c101904 */
[----:B------:R-:W-:Y:S04]  /*8c7b0*/  @P6 STG.E [R180.64], R220 ;  /* 0x000000dcb4006986 */ /* 0x000fe8000c101904 */
[----:B------:R-:W2:Y:S01]  /*8c7c0*/  LDL.LU R246, [R1+0xd04] ;  /* 0x000d040001f67983 */ /* 0x000ea20000300800 */
[----:B-1----:R-:W-:-:S05]  /*8c7d0*/  IMAD.WIDE R38, R36, 0x4, R100 ;  /* 0x0000000424267825 */ /* 0x002fca00078e0264 */
[----:B------:R1:W-:Y:S04]  /*8c7e0*/  @P4 STG.E [R38.64], R248 ;  /* 0x000000f826004986 */ /* 0x0003e8000c101904 */
[----:B-1----:R-:W2:Y:S01]  /*8c7f0*/  LDL.LU R248, [R1+0x64] ;  /* 0x0000640001f87983 */ /* 0x002ea20000300800 */
[----:B------:R-:W-:Y:S02]  /*8c800*/  IADD3 R3, R251, 0x158, RZ ;  /* 0x00000158fb037810 */ /* 0x000fe40007ffe0ff */
[----:B------:R-:W-:Y:S01]  /*8c810*/  ISETP.LT.AND P0, PT, R184, c[0x0][0x178], !P0 ;  /* 0x00005e00b8007a0c */ /* 0x000fe20004701270 */
[----:B------:R-:W2:Y:S01]  /*8c820*/  LDL.LU R245, [R1+0xb90] ;  /* 0x000b900001f57983 */ /* 0x000ea20000300800 */
[----:B------:R-:W-:Y:S02]  /*8c830*/  ISETP.GE.AND P2, PT, R3, c[0x0][0x17c], PT ;  /* 0x00005f0003007a0c */ /* 0x000fe40003f46270 */
[----:B------:R-:W-:-:S02]  /*8c840*/  IADD3 R3, R251, 0x159, RZ ;  /* 0x00000159fb037810 */ /* 0x000fc40007ffe0ff */
        /* <DEDUP_REMOVED lines=8> */
[----:B------:R-:W-:-:S02]  /*8c8d0*/  ISETP.LT.AND P3, PT, R184, c[0x0][0x178], !P3 ;  /* 0x00005e00b8007a0c */ /* 0x000fc40005f61270 */
[----:B------:R-:W-:Y:S01]  /*8c8e0*/  IADD3 R3, R251, 0x15a, RZ ;  /* 0x0000015afb037810 */ /* 0x000fe20007ffe0ff */
[C---:B------:R-:W-:Y:S02]  /*8c8f0*/  IMAD.WIDE R180, R0.reuse, 0x4, R102 ;  /* 0x0000000400b47825 */ /* 0x040fe400078e0266 */
[----:B------:R1:W-:Y:S01]  /*8c900*/  @P5 STG.E [R38.64], R187 ;  /* 0x000000bb26005986 */ /* 0x0003e2000c101904 */
[----:B------:R-:W-:Y:S02]  /*8c910*/  ISETP.GE.AND P1, PT, R3, c[0x0][0x17c], PT ;  /* 0x00005f0003007a0c */ /* 0x000fe40003f26270 */
[----:B-1----:R-:W-:Y:S02]  /*8c920*/  IADD3 R36, R0, c[0x0][0x198], RZ ;  /* 0x0000660000247a10 */ /* 0x002fe40007ffe0ff */
[----:B------:R-:W-:Y:S02]  /*8c930*/  IADD3 R3, R251, 0x15b, RZ ;  /* 0x0000015bfb037810 */ /* 0x000fe40007ffe0ff */
[----:B------:R-:W-:-:S02]  /*8c940*/  IADD3 R0, R36, c[0x0][0x198], RZ ;  /* 0x0000660024007a10 */ /* 0x000fc40007ffe0ff */
[----:B------:R-:W-:Y:S01]  /*8c950*/  ISETP.LT.AND P5, PT, R228, c[0x0][0x178], !P1 ;  /* 0x00005e00e4007a0c */ /* 0x000fe20004fa1270 */
[----:B------:R-:W-:Y:S01]  /*8c960*/  IMAD.WIDE R38, R36, 0x4, R100 ;  /* 0x0000000424267825 */ /* 0x000fe200078e0264 */
[----:B------:R-:W-:-:S03]  /*8c970*/  ISETP.GE.AND P2, PT, R3, c[0x0][0x17c], PT ;  /* 0x00005f0003007a0c */ /* 0x000fc60003f46270 */
[----:B------:R-:W-:Y:S01]  /*8c980*/  IMAD.WIDE R36, R36, 0x4, R102 ;  /* 0x0000000424247825 */ /* 0x000fe200078e0266 */
[----:B------:R-:W-:Y:S01]  /*8c990*/  @P6 STG.E [R180.64], R229 ;  /* 0x000000e5b4006986 */ /* 0x000fe2000c101904 */
[----:B------:R-:W-:-:S03]  /*8c9a0*/  ISETP.LT.AND P6, PT, R184, c[0x0][0x178], !P1 ;  /* 0x00005e00b8007a0c */ /* 0x000fc60004fc1270 */
[----:B------:R1:W-:Y:S02]  /*8c9b0*/  @P0 STG.E [R38.64], R247 ;  /* 0x000000f726000986 */ /* 0x0003e4000c101904 */
[----:B-1----:R-:W-:-:S04]  /*8c9c0*/  IMAD.WIDE R38, R0, 0x4, R100 ;  /* 0x0000000400267825 */ /* 0x002fc800078e0264 */
[----:B------:R-:W-:Y:S01]  /*8c9d0*/  IMAD.WIDE R180, R0, 0x4, R102 ;  /* 0x0000000400b47825 */ /* 0x000fe200078e0266 */
[----:B---3--:R1:W-:Y:S01]  /*8c9e0*/  @P3 STG.E [R36.64], R244 ;  /* 0x000000f424003986 */ /* 0x0083e2000c101904 */
[----:B------:R-:W-:Y:S02]  /*8c9f0*/  ISETP.LT.AND P3, PT, R228, c[0x0][0x178], !P2 ;  /* 0x00005e00e4007a0c */ /* 0x000fe40005761270 */
[----:B------:R-:W-:Y:S01]  /*8ca00*/  ISETP.LT.AND P2, PT, R184, c[0x0][0x178], !P2 ;  /* 0x00005e00b8007a0c */ /* 0x000fe20005741270 */
[----:B-1----:R-:W3:Y:S01]  /*8ca10*/  LDL.LU R244, [R1+0xb94] ;  /* 0x000b940001f47983 */ /* 0x002ee20000300800 */
[----:B------:R-:W-:-:S03]  /*8ca20*/  IADD3 R36, R0, c[0x0][0x198], RZ ;  /* 0x0000660000247a10 */ /* 0x000fc60007ffe0ff */
[----:B----4-:R1:W-:Y:S01]  /*8ca30*/  @P5 STG.E [R38.64], R230 ;  /* 0x000000e626005986 */ /* 0x0103e2000c101904 */
[----:B------:R-:W-:-:S03]  /*8ca40*/  IADD3 R0, R36, c[0x0][0x198], RZ ;  /* 0x0000660024007a10 */ /* 0x000fc60007ffe0ff */
[----:B------:R-:W4:Y:S04]  /*8ca50*/  LDL.LU R247, [R1+0x350] ;  /* 0x0003500001f77983 */ /* 0x000f280000300800 */
[----:B------:R-:W-:Y:S01]  /*8ca60*/  @P6 STG.E [R180.64], R231 ;  /* 0x000000e7b4006986 */ /* 0x000fe2000c101904 */
[----:B-1----:R-:W-:-:S04]  /*8ca70*/  IMAD.WIDE R38, R36, 0x4, R100 ;  /* 0x0000000424267825 */ /* 0x002fc800078e0264 */
[----:B------:R-:W-:Y:S01]  /*8ca80*/  IMAD.WIDE R36, R36, 0x4, R102 ;  /* 0x0000000424247825 */ /* 0x000fe200078e0266 */
[----:B--2---:R-:W-:Y:S04]  /*8ca90*/  @P3 STG.E [R38.64], R246 ;  /* 0x000000f626003986 */ /* 0x004fe8000c101904 */
        /* <DEDUP_REMOVED lines=23> */
[----:B-1----:R-:W-:-:S02]  /*8cc10*/  IMAD.WIDE R38, R36, 0x4, R100 ;  /* 0x0000000424267825 */ /* 0x002fc400078e0264 */
[----:B------:R-:W4:Y:S02]  /*8cc20*/  LDL.LU R245, [R1+0x9cc] ;  /* 0x0009cc0001f57983 */ /* 0x000f240000300800 */
[----:B------:R-:W-:Y:S01]  /*8cc30*/  IMAD.WIDE R36, R36, 0x4, R102 ;  /* 0x0000000424247825 */ /* 0x000fe200078e0266 */
[----:B------:R-:W-:-:S03]  /*8cc40*/  ISETP.LT.AND P6, PT, R184, c[0x0][0x178], !P0 ;  /* 0x00005e00b8007a0c */ /* 0x000fc600047c1270 */
[----:B------:R-:W-:Y:S01]  /*8cc50*/  IMAD.WIDE R180, R0, 0x4, R102 ;  /* 0x0000000400b47825 */ /* 0x000fe200078e0266 */
[----:B---3--:R1:W-:Y:S04]  /*8cc60*/  @P2 STG.E [R38.64], R244 ;  /* 0x000000f426002986 */ /* 0x0083e8000c101904 */
[----:B------:R3:W-:Y:S01]  /*8cc70*/  @P1 STG.E [R36.64], R237 ;  /* 0x000000ed24001986 */ /* 0x0007e2000c101904 */
[----:B------:R-:W-:-:S03]  /*8cc80*/  ISETP.LT.AND P1, PT, R228, c[0x0][0x178], !P4 ;  /* 0x00005e00e4007a0c */ /* 0x000fc60006721270 */
[----:B-1----:R-:W2:Y:S01]  /*8cc90*/  LDL.LU R244, [R1+0x26c] ;  /* 0x00026c0001f47983 */ /* 0x002ea20000300800 */
[C-C-:B------:R-:W-:Y:S01]  /*8cca0*/  IMAD.WIDE R38, R0.reuse, 0x4, R100.reuse ;  /* 0x0000000400267825 */ /* 0x140fe200078e0264 */
[----:B---3--:R-:W-:Y:S02]  /*8ccb0*/  IADD3 R36, R0, c[0x0][0x198], RZ ;  /* 0x0000660000247a10 */ /* 0x008fe40007ffe0ff */
[----:B------:R-:W3:Y:S04]  /*8ccc0*/  LDL.LU R187, [R1+0xbb8] ;  /* 0x000bb80001bb7983 */ /* 0x000ee80000300800 */
[----:B----4-:R1:W-:Y:S04]  /*8ccd0*/  @P5 STG.E [R38.64], R247 ;  /* 0x000000f726005986 */ /* 0x0103e8000c101904 */
[----:B------:R-:W-:Y:S04]  /*8cce0*/  @P6 STG.E [R180.64], R216 ;  /* 0x000000d8b4006986 */ /* 0x000fe8000c101904 */
[----:B------:R-:W4:Y:S01]  /*8ccf0*/  LDL.LU R229, [R1+0x148] ;  /* 0x0001480001e57983 */ /* 0x000f220000300800 */
        /* <DEDUP_REMOVED lines=30> */
[----:B------:R1:W-:Y:S01]  /*8cee0*/  @P6 STG.E [R180.64], R246 ;  /* 0x000000f6b4006986 */ /* 0x0003e2000c101904 */
[----:B------:R-:W-:-:S03]  /*8cef0*/  ISETP.LT.AND P6, PT, R184, c[0x0][0x178], !P2 ;  /* 0x00005e00b8007a0c */ /* 0x000fc600057c1270 */
[----:B------:R1:W-:Y:S04]  /*8cf00*/  @P4 STG.E [R38.64], R245 ;  /* 0x000000f526004986 */ /* 0x0003e8000c101904 */
[----:B-1----:R-:W4:Y:S01]  /*8cf10*/  LDL.LU R246, [R1+0xcac] ;  /* 0x000cac0001f67983 */ /* 0x002f220000300800 */
[----:B------:R-:W-:-:S04]  /*8cf20*/  IMAD.WIDE R38, R0, 0x4, R100 ;  /* 0x0000000400267825 */ /* 0x000fc800078e0264 */
[----:B------:R-:W-:Y:S01]  /*8cf30*/  IMAD.WIDE R180, R0, 0x4, R102 ;  /* 0x0000000400b47825 */ /* 0x000fe200078e0266 */
[----:B--2---:R1:W-:Y:S01]  /*8cf40*/  @P0 STG.E [R36.64], R244 ;  /* 0x000000f424000986 */ /* 0x0043e2000c101904 */
[----:B------:R-:W-:Y:S02]  /*8cf50*/  ISETP.LT.AND P0, PT, R228, c[0x0][0x178], !P3 ;  /* 0x00005e00e4007a0c */ /* 0x000fe40005f01270 */
[----:B------:R-:W-:Y:S01]  /*8cf60*/  ISETP.LT.AND P3, PT, R184, c[0x0][0x178], !P3 ;  /* 0x00005e00b8007a0c */ /* 0x000fe20005f61270 */
[----:B-1----:R-:W2:Y:S01]  /*8cf70*/  LDL.LU R244, [R1+0x5c] ;  /* 0x00005c0001f47983 */ /* 0x002ea20000300800 */
[----:B------:R-:W-:-:S03]  /*8cf80*/  IADD3 R36, R0, c[0x0][0x198], RZ ;  /* 0x0000660000247a10 */ /* 0x000fc60007ffe0ff */
[----:B---3--:R1:W-:Y:S01]  /*8cf90*/  @P5 STG.E [R38.64], R187 ;  /* 0x000000bb26005986 */ /* 0x0083e2000c101904 */
[----:B------:R-:W-:-:S03]  /*8cfa0*/  IADD3 R0, R36, c[0x0][0x198], RZ ;  /* 0x0000660024007a10 */ /* 0x000fc60007ffe0ff */
[----:B------:R-:W3:Y:S04]  /*8cfb0*/  LDL.LU R245, [R1+0x768] ;  /* 0x0007680001f57983 */ /* 0x000ee80000300800 */
[----:B----4-:R-:W-:Y:S01]  /*8cfc0*/  @P6 STG.E [R180.64], R229 ;  /* 0x000000e5b4006986 */ /* 0x010fe2000c101904 */
        /* <DEDUP_REMOVED lines=24> */
[----:B------:R-:W-:Y:S02]  /*8d150*/  ISETP.LT.AND P5, PT, R228, c[0x0][0x178], !P4 ;  /* 0x00005e00e4007a0c */ /* 0x000fe400067a1270 */
[----:B------:R-:W-:Y:S01]  /*8d160*/  ISETP.GE.AND P1, PT, R3, c[0x0][0x17c], PT ;  /* 0x00005f0003007a0c */ /* 0x000fe20003f26270 */
[----:B-1----:R-:W-:-:S04]  /*8d170*/  IMAD.WIDE R38, R36, 0x4, R100 ;  /* 0x0000000424267825 */ /* 0x002fc800078e0264 */
[--C-:B------:R-:W-:Y:S01]  /*8d180*/  IMAD.WIDE R36, R36, 0x4, R102.reuse ;  /* 0x0000000424247825 */ /* 0x100fe200078e0266 */
[----:B------:R1:W-:Y:S01]  /*8d190*/  @P3 STG.E [R38.64], R246 ;  /* 0x000000f626003986 */ /* 0x0003e2000c101904 */
[----:B------:R-:W-:Y:S02]  /*8d1a0*/  ISETP.LT.AND P6, PT, R184, c[0x0][0x178], !P4 ;  /* 0x00005e00b8007a0c */ /* 0x000fe400067c1270 */
[C---:B------:R-:W-:Y:S01]  /*8d1b0*/  IMAD.WIDE R180, R0.reuse, 0x4, R102 ;  /* 0x0000000400b47825 */ /* 0x040fe200078e0266 */
[----:B-1----:R-:W4:Y:S03]  /*8d1c0*/  LDL.LU R246, [R1+0xfcc] ;  /* 0x000fcc0001f67983 */ /* 0x002f260000300800 */
[----:B------:R-:W-:Y:S01]  /*8d1d0*/  IMAD.WIDE R38, R0, 0x4, R100 ;  /* 0x0000000400267825 */ /* 0x000fe200078e0264 */
[----:B--2---:R1:W-:Y:S01]  /*8d1e0*/  @P2 STG.E [R36.64], R244 ;  /* 0x000000f424002986 */ /* 0x0043e2000c101904 */
[----:B------:R-:W-:-:S03]  /*8d1f0*/  ISETP.LT.AND P2, PT, R228, c[0x0][0x178], !P1 ;  /* 0x00005e00e4007a0c */ /* 0x000fc60004f41270 */
[----:B-1----:R-:W2:Y:S01]  /*8d200*/  LDL.LU R244, [R1+0x25c] ;  /* 0x00025c0001f47983 */ /* 0x002ea20000300800 */
[----:B------:R-:W-:-:S03]  /*8d210*/  IADD3 R36, R0, c[0x0][0x198], RZ ;  /* 0x0000660000247a10 */ /* 0x000fc60007ffe0ff */
[----:B------:R-:W2:Y:S04]  /*8d220*/  LDL.LU R229, [R1+0xfd8] ;  /* 0x000fd80001e57983 */ /* 0x000ea80000300800 */
[----:B---3--:R1:W-:Y:S04]  /*8d230*/  @P5 STG.E [R38.64], R245 ;  /* 0x000000f526005986 */ /* 0x0083e8000c101904 */
[----:B------:R-:W3:Y:S04]  /*8d240*/  LDL.LU R230, [R1+0x138] ;  /* 0x0001380001e67983 */ /* 0x000ee80000300800 */
        /* <DEDUP_REMOVED lines=9> */
[----:B------:R-:W-:Y:S01]  /*8d2e0*/  IADD3 R3, R251, 0x169, RZ ;  /* 0x00000169fb037810 */ /* 0x000fe20007ffe0ff */
[----:B------:R-:W3:Y:S01]  /*8d2f0*/  LDL.LU R247, [R1+0x48] ;  /* 0x0000480001f77983 */ /* 0x000ee20000300800 */
        /* <DEDUP_REMOVED lines=23> */
[C---:B------:R-:W-:Y:S01]  /*8d470*/  IADD3 R183, R0.reuse, c[0x0][0x198], RZ ;  /* 0x0000660000b77a10 */ /* 0x040fe20007ffe0ff */
[C---:B------:R-:W-:Y:S01]  /*8d480*/  IMAD.WIDE R180, R0.reuse, 0x4, R102 ;  /* 0x0000000400b47825 */ /* 0x040fe200078e0266 */
[----:B-1----:R-:W3:Y:S03]  /*8d490*/  LDL.LU R246, [R1+0xcbc] ;  /* 0x000cbc0001f67983 */ /* 0x002ee60000300800 */
[----:B------:R-:W-:Y:S01]  /*8d4a0*/  IMAD.WIDE R38, R0, 0x4, R100 ;  /* 0x0000000400267825 */ /* 0x000fe200078e0264 */
[----:B--2---:R1:W-:Y:S01]  /*8d4b0*/  @P4 STG.E [R36.64], R244 ;  /* 0x000000f424004986 */ /* 0x0043e2000c101904 */
[----:B------:R-:W-:-:S02]  /*8d4c0*/  ISETP.LT.AND P4, PT, R228, c[0x0][0x178], !P0 ;  /* 0x00005e00e4007a0c */ /* 0x000fc40004781270 */
[----:B------:R-:W-:Y:S01]  /*8d4d0*/  ISETP.LT.AND P0, PT, R184, c[0x0][0x178], !P0 ;  /* 0x00005e00b8007a0c */ /* 0x000fe20004701270 */
[----:B------:R2:W-:Y:S04]  /*8d4e0*/  @P5 STG.E [R38.64], R229 ;  /* 0x000000e526005986 */ /* 0x0005e8000c101904 */
[----:B-1----:R-:W4:Y:S01]  /*8d4f0*/  LDL.LU R244, [R1+0x4c] ;  /* 0x00004c0001f47983 */ /* 0x002f220000300800 */
[----:B------:R-:W-:-:S04]  /*8d500*/  IMAD.WIDE R36, R183, 0x4, R102 ;  /* 0x00000004b7247825 */ /* 0x000fc800078e0266 */
[----:B--2---:R-:W-:Y:S01]  /*8d510*/  IMAD.WIDE R38, R183, 0x4, R100 ;  /* 0x00000004b7267825 */ /* 0x004fe200078e0264 */
[----:B---3--:R-:W-:Y:S04]  /*8d520*/  @P6 STG.E [R180.64], R230 ;  /* 0x000000e6b4006986 */ /* 0x008fe8000c101904 */
[----:B------:R1:W-:Y:S04]  /*8d530*/  @P4 STG.E [R38.64], R245 ;  /* 0x000000f526004986 */ /* 0x0003e8000c101904 */
[----:B-1----:R-:W2:Y:S04]  /*8d540*/  LDL.LU R245, [R1+0x758] ;  /* 0x0007580001f57983 */ /* 0x002ea80000300800 */
[----:B------:R1:W-:Y:S04]  /*8d550*/  @P0 STG.E [R36.64], R248 ;  /* 0x000000f824000986 */ /* 0x0003e8000c101904 */
[----:B-1----:R-:W3:Y:S01]  /*8d560*/  LDL.LU R248, [R1+0x75c] ;  /* 0x00075c0001f87983 */ /* 0x002ee20000300800 */
[----:B------:R-:W-:-:S02]  /*8d570*/  IADD3 R3, R251, 0x16c, RZ ;  /* 0x0000016cfb037810 */ /* 0x000fc40007ffe0ff */
[----:B------:R-:W-:Y:S01]  /*8d580*/  IADD3 R0, R183, c[0x0][0x198], RZ ;  /* 0x00006600b7007a10 */ /* 0x000fe20007ffe0ff */
[----:B------:R-:W3:Y:S01]  /*8d590*/  LDL.LU R187, [R1+0xff8] ;  /* 0x000ff80001bb7983 */ /* 0x000ee20000300800 */
[----:B------:R-:W-:Y:S02]  /*8d5a0*/  ISETP.GE.AND P2, PT, R3, c[0x0][0x17c], PT ;  /* 0x00005f0003007a0c */ /* 0x000fe40003f46270 */
[----:B------:R-:W-:Y:S01]  /*8d5b0*/  IADD3 R3, R251, 0x16d, RZ ;  /* 0x0000016dfb037810 */ /* 0x000fe20007ffe0ff */
[----:B------:R-:W-:Y:S01]  /*8d5c0*/  IMAD.WIDE R38, R0, 0x4, R100 ;  /* 0x0000000400267825 */ /* 0x000fe200078e0264 */
[----:B------:R-:W-:Y:S01]  /*8d5d0*/  ISETP.LT.AND P5, PT, R228, c[0x0][0x178], !P2 ;  /* 0x00005e00e4007a0c */ /* 0x000fe200057a1270 */
[----:B------:R-:W3:Y:S01]  /*8d5e0*/  LDL.LU R229, [R1+0x248] ;  /* 0x0002480001e57983 */ /* 0x000ee20000300800 */
[----:B------:R-:W-:Y:S02]  /*8d5f0*/  ISETP.GE.AND P3, PT, R3, c[0x0][0x17c], PT ;  /* 0x00005f0003007a0c */ /* 0x000fe40003f66270 */
[----:B------:R-:W-:-:S02]  /*8d600*/  IADD3 R3, R251, 0x16e, RZ ;  /* 0x0000016efb037810 */ /* 0x000fc40007ffe0ff */
[C---:B------:R-:W-:Y:S01]  /*8d610*/  IADD3 R183, R0.reuse, c[0x0][0x198], RZ ;  /* 0x0000660000b77a10 */ /* 0x040fe20007ffe0ff */
[--C-:B------:R-:W-:Y:S01]  /*8d620*/  IMAD.WIDE R180, R0, 0x4, R102.reuse ;  /* 0x0000000400b47825 */ /* 0x100fe200078e0266 */
[----:B------:R-:W-:Y:S01]  /*8d630*/  ISETP.LT.AND P6, PT, R184, c[0x0][0x178], !P2 ;  /* 0x00005e00b8007a0c */ /* 0x000fe200057c1270 */
[----:B------:R-:W3:Y:S01]  /*8d640*/  LDL.LU R230, [R1+0xffc] ;  /* 0x000ffc0001e67983 */ /* 0x000ee20000300800 */
[----:B------:R-:W-:Y:S02]  /*8d650*/  ISETP.LT.AND P0, PT, R228, c[0x0][0x178], !P3 ;  /* 0x00005e00e4007a0c */ /* 0x000fe40005f01270 */
[----:B------:R-:W-:Y:S02]  /*8d660*/  ISETP.LT.AND P3, PT, R184, c[0x0][0x178], !P3 ;  /* 0x00005e00b8007a0c */ /* 0x000fe40005f61270 */
[----:B------:R-:W-:Y:S02]  /*8d670*/  ISETP.GE.AND P1, PT, R3, c[0x0][0x17c], PT ;  /* 0x00005f0003007a0c */ /* 0x000fe40003f26270 */
[----:B------:R-:W-:Y:S01]  /*8d680*/  IADD3 R3, R251, 0x16f, RZ ;  /* 0x0000016ffb037810 */ /* 0x000fe20007ffe0ff */
[----:B------:R1:W-:Y:S01]  /*8d690*/  @P5 STG.E [R38.64], R231 ;  /* 0x000000e726005986 */ /* 0x0003e2000c101904 */
[----:B------:R-:W-:-:S02]  /*8d6a0*/  IMAD.WIDE R36, R183, 0x4, R102 ;  /* 0x00000004b7247825 */ /* 0x000fc400078e0266 */
[----:B------:R-:W-:Y:S02]  /*8d6b0*/  ISETP.GE.AND P2, PT, R3, c[0x0][0x17c], PT ;  /* 0x00005f0003007a0c */ /* 0x000fe40003f46270 */
[----:B------:R-:W-:Y:S01]  /*8d6c0*/  IADD3 R3, R251, 0x170, RZ ;  /* 0x00000170fb037810 */ /* 0x000fe20007ffe0ff */
[----:B------:R1:W-:Y:S02]  /*8d6d0*/  @P6 STG.E [R180.64], R247 ;  /* 0x000000f7b4006986 */ /* 0x0003e4000c101904 */
[----:B-1----:R-:W-:Y:S01]  /*8d6e0*/  IMAD.WIDE R38, R183, 0x4, R100 ;  /* 0x00000004b7267825 */ /* 0x002fe200078e0264 */
[----:B------:R-:W-:Y:S02]  /*8d6f0*/  ISETP.GE.AND P4, PT, R3, c[0x0][0x17c], PT ;  /* 0x00005f0003007a0c */ /* 0x000fe40003f86270 */
[----:B------:R-:W-:Y:S02]  /*8d700*/  IADD3 R3, R183, c[0x0][0x198], RZ ;  /* 0x00006600b7037a10 */ /* 0x000fe40007ffe0ff */
[----:B------:R-:W-:Y:S01]  /*8d710*/  ISETP.LT.AND P5, PT, R228, c[0x0][0x178], !P1 ;  /* 0x00005e00e4007a0c */ /* 0x000fe20004fa1270 */
[----:B------:R1:W-:Y:S01]  /*8d720*/  @P0 STG.E [R38.64], R246 ;  /* 0x000000f626000986 */ /* 0x0003e2000c101904 */
[----:B------:R-:W-:Y:S01]  /*8d730*/  ISETP.LT.AND P6, PT, R184, c[0x0][0x178], !P1 ;  /* 0x00005e00b8007a0c */ /* 0x000fe20004fc1270 */
[----:B------:R-:W-:-:S04]  /*8d740*/  IMAD.WIDE R180, R3, 0x4, R102 ;  /* 0x0000000403b47825 */ /* 0x000fc800078e0266 */
[C---:B-1----:R-:W-:Y:S01]  /*8d750*/  IMAD.WIDE R38, R3.reuse, 0x4, R100 ;  /* 0x0000000403267825 */ /* 0x042fe200078e0264 */
[----:B------:R-:W-:-:S05]  /*8d760*/  IADD3 R3, R3, c[0x0][0x198], RZ ;  /* 0x0000660003037a10 */ /* 0x000fca0007ffe0ff */
[----:B------:R-:W-:Y:S01]  /*8d770*/  IMAD.WIDE R182, R3, 0x4, R100 ;  /* 0x0000000403b67825 */ /* 0x000fe200078e0264 */
[----:B----4-:R1:W-:Y:S01]  /*8d780*/  @P3 STG.E [R36.64], R244 ;  /* 0x000000f424003986 */ /* 0x0103e2000c101904 */
[----:B------:R-:W-:-:S03]  /*8d790*/  ISETP.LT.AND P3, PT, R228, c[0x0][0x178], !P2 ;  /* 0x00005e00e4007a0c */ /* 0x000fc60005761270 */
[----:B-1----:R-:W4:Y:S04]  /*8d7a0*/  LDL.LU R244, [R1+0x24c] ;  /* 0x00024c0001f47983 */ /* 0x002f280000300800 */
[----:B------:R-:W4:Y:S04]  /*8d7b0*/  LDL.LU R231, [R1+0xfb8] ;  /* 0x000fb80001e77983 */ /* 0x000f280000300800 */
[----:B------:R-:W4:Y:S04]  /*8d7c0*/  LDL.LU R247, [R1+0x78] ;  /* 0x0000780001f77983 */ /* 0x000f280000300800 */
[----:B--2---:R-:W-:Y:S04]  /*8d7d0*/  @P5 STG.E [R38.64], R245 ;  /* 0x000000f526005986 */ /* 0x004fe8000c101904 */
[----:B------:R-:W-:Y:S04]  /*8d7e0*/  @P6 STG.E [R180.64], R226 ;  /* 0x000000e2b4006986 */ /* 0x000fe8000c101904 */
[----:B------:R-:W2:Y:S04]  /*8d7f0*/  LDL.LU R246, [R1+0xfbc] ;  /* 0x000fbc0001f67983 */ /* 0x000ea80000300800 */
[----:B---3--:R1:W-:Y:S04]  /*8d800*/  @P3 STG.E [R182.64], R248 ;  /* 0x000000f8b6003986 */ /* 0x0083e8000c101904 */
[----:B-1----:R-:W3:Y:S01]  /*8d810*/  LDL.LU R248, [R1+0x7c] ;  /* 0x00007c0001f87983 */ /* 0x002ee20000300800 */
[----:B------:R-:W-:-:S02]  /*8d820*/  ISETP.LT.AND P2, PT, R184, c[0x0][0x178], !P2 ;  /* 0x00005e00b8007a0c */ /* 0x000fc40005741270 */
[----:B------:R-:W-:Y:S01]  /*8d830*/  IADD3 R0, R251, 0x171, RZ ;  /* 0x00000171fb007810 */ /* 0x000fe20007ffe0ff */
[C---:B------:R-:W-:Y:S01]  /*8d840*/  IMAD.WIDE R36, R3.reuse, 0x4, R102 ;  /* 0x0000000403247825 */ /* 0x040fe200078e0266 */
[----:B------:R-:W-:Y:S01]  /*8d850*/  IADD3 R185, R3, c[0x0][0x198], RZ ;  /* 0x0000660003b97a10 */ /* 0x000fe20007ffe0ff */
[----:B------:R-:W3:Y:S01]  /*8d860*/  LDL.LU R245, [R1+0xc38] ;  /* 0x000c380001f57983 */ /* 0x000ee20000300800 */
[----:B------:R-:W-:Y:S02]  /*8d870*/  ISETP.GE.AND P1, PT, R0, c[0x0][0x17c], PT ;  /* 0x00005f0000007a0c */ /* 0x000fe40003f26270 */
[----:B------:R-:W-:Y:S02]  /*8d880*/  ISETP.LT.AND P5, PT, R228, c[0x0][0x178], !P4 ;  /* 0x00005e00e4007a0c */ /* 0x000fe400067a1270 */
[----:B------:R-:W-:-:S03]  /*8d890*/  ISETP.LT.AND P6, PT, R184, c[0x0][0x178], !P4 ;  /* 0x00005e00b8007a0c */ /* 0x000fc600067c1270 */
[----:B------:R1:W-:Y:S01]  /*8d8a0*/  @P2 STG.E [R36.64], R227 ;  /* 0x000000e324002986 */ /* 0x0003e2000c101904 */
[----:B------:R-:W-:Y:S01]  /*8d8b0*/  ISETP.LT.AND P2, PT, R228, c[0x0][0x178], !P1 ;  /* 0x00005e00e4007a0c */ /* 0x000fe20004f41270 */
[----:B------:R-:W-:Y:S01]  /*8d8c0*/  IMAD.WIDE R38, R185, 0x4, R100 ;  /* 0x00000004b9267825 */ /* 0x000fe200078e0264 */
[----:B------:R-:W-:Y:S02]  /*8d8d0*/  ISETP.LT.AND P1, PT, R184, c[0x0][0x178], !P1 ;  /* 0x00005e00b8007a0c */ /* 0x000fe40004f21270 */
[----:B------:R-:W-:Y:S01]  /*8d8e0*/  IADD3 R0, R251, 0x172, RZ ;  /* 0x00000172fb007810 */ /* 0x000fe20007ffe0ff */
[C---:B------:R-:W-:Y:S01]  /*8d8f0*/  IMAD.WIDE R180, R185.reuse, 0x4, R102 ;  /* 0x00000004b9b47825 */ /* 0x040fe200078e0266 */
[----:B------:R-:W-:Y:S02]  /*8d900*/  IADD3 R185, R185, c[0x0][0x198], RZ ;  /* 0x00006600b9b97a10 */ /* 0x000fe40007ffe0ff */
[----:B------:R-:W-:Y:S02]  /*8d910*/  ISETP.GE.AND P0, PT, R0, c[0x0][0x17c], PT ;  /* 0x00005f0000007a0c */ /* 0x000fe40003f06270 */
[----:B------:R-:W-:Y:S01]  /*8d920*/  IADD3 R0, R251, 0x173, RZ ;  /* 0x00000173fb007810 */ /* 0x000fe20007ffe0ff */
[C---:B------:R-:W-:Y:S01]  /*8d930*/  IMAD.WIDE R182, R185.reuse, 0x4, R100 ;  /* 0x00000004b9b67825 */ /* 0x040fe200078e0264 */
[----:B------:R1:W-:Y:S03]  /*8d940*/  @P5 STG.E [R38.64], R187 ;  /* 0x000000bb26005986 */ /* 0x0003e6000c101904 */
[C---:B-1----:R-:W-:Y:S01]  /*8d950*/  IMAD.WIDE R36, R185.reuse, 0x4, R102 ;  /* 0x00000004b9247825 */ /* 0x042fe200078e0266 */
[----:B------:R-:W-:Y:S01]  /*8d960*/  ISETP.GE.AND P4, PT, R0, c[0x0][0x17c], PT ;  /* 0x00005f0000007a0c */ /* 0x000fe20003f86270 */
[----:B------:R1:W-:Y:S01]  /*8d970*/  @P6 STG.E [R180.64], R229 ;  /* 0x000000e5b4006986 */ /* 0x0003e2000c101904 */
[----:B------:R-:W-:-:S02]  /*8d980*/  IADD3 R3, R185, c[0x0][0x198], RZ ;  /* 0x00006600b9037a10 */ /* 0x000fc40007ffe0ff */
[----:B------:R-:W-:Y:S01]  /*8d990*/  ISETP.LT.AND P5, PT, R228, c[0x0][0x178], !P0 ;  /* 0x00005e00e4007a0c */ /* 0x000fe200047a1270 */
[----:B------:R1:W-:Y:S01]  /*8d9a0*/  @P2 STG.E [R182.64], R230 ;  /* 0x000000e6b6002986 */ /* 0x0003e2000c101904 */
[----:B------:R-:W-:Y:S01]  /*8d9b0*/  ISETP.LT.AND P6, PT, R184, c[0x0][0x178], !P0 ;  /* 0x00005e00b8007a0c */ /* 0x000fe200047c1270 */
[----:B------:R-:W-:-:S04]  /*8d9c0*/  IMAD.WIDE R38, R3, 0x4, R100 ;  /* 0x0000000403267825 */ /* 0x000fc800078e0264 */
[C---:B-1----:R-:W-:Y:S01]  /*8d9d0*/  IMAD.WIDE R180, R3.reuse, 0x4, R102 ;  /* 0x0000000403b47825 */ /* 0x042fe200078e0266 */
[----:B------:R-:W-:-:S05]  /*8d9e0*/  IADD3 R3, R3, c[0x0][0x198], RZ ;  /* 0x0000660003037a10 */ /* 0x000fca0007ffe0ff */
[C---:B------:R-:W-:Y:S01]  /*8d9f0*/  IMAD.WIDE R182, R3.reuse, 0x4, R100 ;  /* 0x0000000403b67825 */ /* 0x040fe200078e0264 */
[----:B----4-:R1:W-:Y:S01]  /*8da00*/  @P1 STG.E [R36.64], R244 ;  /* 0x000000f424001986 */ /* 0x0103e2000c101904 */
[----:B------:R-:W-:Y:S02]  /*8da10*/  ISETP.LT.AND P1, PT, R228, c[0x0][0x178], !P4 ;  /* 0x00005e00e4007a0c */ /* 0x000fe40006721270 */
[----:B------:R-:W-:Y:S01]  /*8da20*/  ISETP.LT.AND P4, PT, R184, c[0x0][0x178], !P4 ;  /* 0x00005e00b8007a0c */ /* 0x000fe20006781270 */
[----:B-1----:R-:W4:Y:S01]  /*8da30*/  LDL.LU R244, [R1+0xc3c] ;  /* 0x000c3c0001f47983 */ /* 0x002f220000300800 */
[----:B------:R-:W-:-:S03]  /*8da40*/  IMAD.WIDE R36, R3, 0x4, R102 ;  /* 0x0000000403247825 */ /* 0x000fc600078e0266 */
[----:B------:R-:W-:Y:S04]  /*8da50*/  @P5 STG.E [R38.64], R231 ;  /* 0x000000e726005986 */ /* 0x000fe8000c101904 */
[----:B------:R-:W-:Y:S04]  /*8da60*/  @P6 STG.E [R180.64], R247 ;  /* 0x000000f7b4006986 */ /* 0x000fe8000c101904 */
[----:B--2---:R1:W-:Y:S04]  /*8da70*/  @P1 STG.E [R182.64], R246 ;  /* 0x000000f6b6001986 */ /* 0x0043e8000c101904 */
[----:B-1----:R-:W2:Y:S04]  /*8da80*/  LDL.LU R246, [R1+0x368] ;  /* 0x0003680001f67983 */ /* 0x002ea80000300800 */
[----:B---3--:R1:W-:Y:S04]  /*8da90*/  @P4 STG.E [R36.64], R248 ;  /* 0x000000f824004986 */ /* 0x0083e8000c101904 */
        /* <DEDUP_REMOVED lines=10> */
[----:B------:R-:W-:-:S02]  /*8db40*/  ISETP.LT.AND P6, PT, R184, c[0x0][0x178], !P3 ;  /* 0x00005e00b8007a0c */ /* 0x000fc40005fc1270 */
[----:B------:R-:W-:Y:S01]  /*8db50*/  ISETP.LT.AND P4, PT, R228, c[0x0][0x178], !P0 ;  /* 0x00005e00e4007a0c */ /* 0x000fe20004781270 */
[----:B------:R-:W-:Y:S01]  /*8db60*/  IMAD.WIDE R180, R185, 0x4, R102 ;  /* 0x00000004b9b47825 */ /* 0x000fe200078e0266 */
[----:B------:R-:W-:Y:S02]  /*8db70*/  ISETP.LT.AND P0, PT, R184, c[0x0][0x178], !P0 ;  /* 0x00005e00b8007a0c */ /* 0x000fe40004701270 */
[----:B------:R-:W-:Y:S02]  /*8db80*/  IADD3 R0, R251, 0x176, RZ ;  /* 0x00000176fb007810 */ /* 0x000fe40007ffe0ff */
[----:B------:R-:W-:Y:S02]  /*8db90*/  IADD3 R185, R185, c[0x0][0x198], RZ ;  /* 0x00006600b9b97a10 */ /* 0x000fe40007ffe0ff */
[----:B------:R-:W-:Y:S02]  /*8dba0*/  ISETP.GE.AND P2, PT, R0, c[0x0][0x17c], PT ;  /* 0x00005f0000007a0c */ /* 0x000fe40003f46270 */
[----:B------:R-:W-:Y:S01]  /*8dbb0*/  IADD3 R0, R251, 0x177, RZ ;  /* 0x00000177fb007810 */ /* 0x000fe20007ffe0ff */
[C---:B------:R-:W-:Y:S01]  /*8dbc0*/  IMAD.WIDE R182, R185.reuse, 0x4, R100 ;  /* 0x00000004b9b67825 */ /* 0x040fe200078e0264 */
[----:B------:R1:W-:Y:S03]  /*8dbd0*/  @P5 STG.E [R38.64], R245 ;  /* 0x000000f526005986 */ /* 0x0003e6000c101904 */
[C---:B------:R-:W-:Y:S01]  /*8dbe0*/  IMAD.WIDE R36, R185.reuse, 0x4, R102 ;  /* 0x00000004b9247825 */ /* 0x040fe200078e0266 */
[----:B------:R-:W-:Y:S01]  /*8dbf0*/  ISETP.GE.AND P3, PT, R0, c[0x0][0x17c], PT ;  /* 0x00005f0000007a0c */ /* 0x000fe20003f66270 */
[----:B------:R1:W-:Y:S01]  /*8dc00*/  @P6 STG.E [R180.64], R242 ;  /* 0x000000f2b4006986 */ /* 0x0003e2000c101904 */
[----:B------:R-:W-:-:S02]  /*8dc10*/  IADD3 R3, R185, c[0x0][0x198], RZ ;  /* 0x00006600b9037a10 */ /* 0x000fc40007ffe0ff */
[----:B------:R-:W-:Y:S02]  /*8dc20*/  ISETP.LT.AND P5, PT, R228, c[0x0][0x178], !P2 ;  /* 0x00005e00e4007a0c */ /* 0x000fe400057a1270 */
[----:B------:R-:W-:Y:S01]  /*8dc30*/  ISETP.LT.AND P6, PT, R184, c[0x0][0x178], !P2 ;  /* 0x00005e00b8007a0c */ /* 0x000fe200057c1270 */
[----:B-1----:R-:W3:Y:S01]  /*8dc40*/  LDL.LU R245, [R1+0xfec] ;  /* 0x000fec0001f57983 */ /* 0x002ee20000300800 */
[----:B------:R-:W-:-:S04]  /*8dc50*/  IMAD.WIDE R38, R3, 0x4, R100 ;  /* 0x0000000403267825 */ /* 0x000fc800078e0264 */
[C---:B------:R-:W-:Y:S01]  /*8dc60*/  IMAD.WIDE R180, R3.reuse, 0x4, R102 ;  /* 0x0000000403b47825 */ /* 0x040fe200078e0266 */
[----:B------:R-:W-:Y:S01]  /*8dc70*/  IADD3 R3, R3, c[0x0][0x198], RZ ;  /* 0x0000660003037a10 */ /* 0x000fe20007ffe0ff */
[----:B----4-:R1:W-:Y:S04]  /*8dc80*/  @P4 STG.E [R182.64], R244 ;  /* 0x000000f4b6004986 */ /* 0x0103e8000c101904 */
[----:B------:R-:W-:Y:S01]  /*8dc90*/  @P0 STG.E [R36.64], R243 ;  /* 0x000000f324000986 */ /* 0x000fe2000c101904 */
[----:B------:R-:W-:-:S03]  /*8dca0*/  ISETP.LT.AND P0, PT, R228, c[0x0][0x178], !P3 ;  /* 0x00005e00e4007a0c */ /* 0x000fc60005f01270 */
[----:B-1----:R-:W4:Y:S01]  /*8dcb0*/  LDL.LU R244, [R1+0x23c] ;  /* 0x00023c0001f47983 */ /* 0x002f220000300800 */
[----:B------:R-:W-:-:S03]  /*8dcc0*/  IMAD.WIDE R182, R3, 0x4, R100 ;  /* 0x0000000403b67825 */ /* 0x000fc600078e0264 */
        /* <DEDUP_REMOVED lines=13> */
[----:B------:R-:W-:Y:S02]  /*8dda0*/  IADD3 R0, R251, 0x179, RZ ;  /* 0x00000179fb007810 */ /* 0x000fe40007ffe0ff */
[----:B------:R-:W-:Y:S02]  /*8ddb0*/  ISETP.LT.AND P5, PT, R228, c[0x0][0x178], !P1 ;  /* 0x00005e00e4007a0c */ /* 0x000fe40004fa1270 */
[----:B------:R-:W-:Y:S01]  /*8ddc0*/  ISETP.GE.AND P2, PT, R0, c[0x0][0x17c], PT ;  /* 0x00005f0000007a0c */ /* 0x000fe20003f46270 */
[----:B------:R1:W-:Y:S01]  /*8ddd0*/  @P3 STG.E [R36.64], R223 ;  /* 0x000000df24003986 */ /* 0x0003e2000c101904 */
[----:B------:R-:W-:-:S02]  /*8dde0*/  ISETP.LT.AND P6, PT, R184, c[0x0][0x178], !P1 ;  /* 0x00005e00b8007a0c */ /* 0x000fc40004fc1270 */
        /* <DEDUP_REMOVED lines=19> */
[----:B------:R-:W-:Y:S01]  /*8df20*/  IADD3 R3, R3, c[0x0][0x198], RZ ;  /* 0x0000660003037a10 */ /* 0x000fe20007ffe0ff */
[----:B------:R-:W3:Y:S04]  /*8df30*/  LDL.LU R245, [R1+0xb9c] ;  /* 0x000b9c0001f57983 */ /* 0x000ee80000300800 */
[C---:B------:R-:W-:Y:S01]  /*8df40*/  IMAD.WIDE R182, R3.reuse, 0x4, R100 ;  /* 0x0000000403b67825 */ /* 0x040fe200078e0264 */
[----:B----4-:R1:W-:Y:S01]  /*8df50*/  @P2 STG.E [R36.64], R244 ;  /* 0x000000f424002986 */ /* 0x0103e2000c101904 */
[----:B------:R-:W-:Y:S02]  /*8df60*/  ISETP.LT.AND P2, PT, R228, c[0x0][0x178], !P1 ;  /* 0x00005e00e4007a0c */ /* 0x000fe40004f41270 */
[----:B------:R-:W-:Y:S01]  /*8df70*/  ISETP.LT.AND P1, PT, R184, c[0x0][0x178], !P1 ;  /* 0x00005e00b8007a0c */ /* 0x000fe20004f21270 */
[----:B------:R-:W-:Y:S04]  /*8df80*/  @P5 STG.E [R38.64], R230 ;  /* 0x000000e626005986 */ /* 0x000fe8000c101904 */
[----:B------:R-:W-:Y:S01]  /*8df90*/  @P6 STG.E [R180.64], R231 ;  /* 0x000000e7b4006986 */ /* 0x000fe2000c101904 */
[----:B-1----:R-:W-:-:S03]  /*8dfa0*/  IMAD.WIDE R36, R3, 0x4, R102 ;  /* 0x0000000403247825 */ /* 0x002fc600078e0266 */
[----:B------:R-:W4:Y:S04]  /*8dfb0*/  LDL.LU R244, [R1+0x358] ;  /* 0x0003580001f47983 */ /* 0x000f280000300800 */
[----:B--2---:R-:W-:Y:S04]  /*8dfc0*/  @P2 STG.E [R182.64], R247 ;  /* 0x000000f7b6002986 */ /* 0x004fe8000c101904 */
[----:B---3--:R1:W-:Y:S04]  /*8dfd0*/  @P1 STG.E [R36.64], R248 ;  /* 0x000000f824001986 */ /* 0x0083e8000c101904 */
[----:B-1----:R-:W2:Y:S01]  /*8dfe0*/  LDL.LU R248, [R1+0x35c] ;  /* 0x00035c0001f87983 */ /* 0x002ea20000300800 */
[----:B------:R-:W-:-:S04]  /*8dff0*/  IADD3 R0, R251, 0x17c, RZ ;  /* 0x0000017cfb007810 */ /* 0x000fc80007ffe0ff */
[----:B------:R-:W-:Y:S02]  /*8e000*/  ISETP.GE.AND P0, PT, R0, c[0x0][0x17c], PT ;  /* 0x00005f0000007a0c */ /* 0x000fe40003f06270 */
[----:B------:R-:W-:Y:S02]  /*8e010*/  IADD3 R0, R251, 0x17d, RZ ;  /* 0x0000017dfb007810 */ /* 0x000fe40007ffe0ff */
[----:B------:R-:W-:Y:S02]  /*8e020*/  IADD3 R185, R3, c[0x0][0x198], RZ ;  /* 0x0000660003b97a10 */ /* 0x000fe40007ffe0ff */
[----:B------:R-:W-:Y:S02]  /*8e030*/  ISETP.GE.AND P4, PT, R0, c[0x0][0x17c], PT ;  /* 0x00005f0000007a0c */ /* 0x000fe40003f86270 */
[----:B------:R-:W-:Y:S02]  /*8e040*/  ISETP.LT.AND P5, PT, R228, c[0x0][0x178], !P0 ;  /* 0x00005e00e4007a0c */ /* 0x000fe400047a1270 */
        /* <DEDUP_REMOVED lines=15> */
[----:B------:R-:W-:Y:S01]  /*8e140*/  ISETP.LT.AND P5, PT, R228, c[0x0][0x178], !P3 ;  /* 0x00005e00e4007a0c */ /* 0x000fe20005fa1270 */
[----:B------:R3:W-:Y:S01]  /*8e150*/  @P1 STG.E [R182.64], R245 ;  /* 0x000000f5b6001986 */ /* 0x0007e2000c101904 */
[----:B------:R-:W-:-:S03]  /*8e160*/  ISETP.LT.AND P6, PT, R184, c[0x0][0x178], !P3 ;  /* 0x00005e00b8007a0c */ /* 0x000fc60005fc1270 */
[----:B------:R3:W-:Y:S01]  /*8e170*/  @P4 STG.E [R36.64], R239 ;  /* 0x000000ef24004986 */ /* 0x0007e2000c101904 */
[----:B------:R-:W-:Y:S01]  /*8e180*/  ISETP.LT.AND P4, PT, R228, c[0x0][0x178], !P0 ;  /* 0x00005e00e4007a0c */ /* 0x000fe20004781270 */
[----:B-1----:R-:W-:Y:S01]  /*8e190*/  IMAD.WIDE R38, R3, 0x4, R100 ;  /* 0x0000000403267825 */ /* 0x002fe200078e0264 */
[----:B------:R-:W-:Y:S02]  /*8e1a0*/  ISETP.LT.AND P0, PT, R184, c[0x0][0x178], !P0 ;  /* 0x00005e00b8007a0c */ /* 0x000fe40004701270 */
[----:B------:R-:W-:Y:S01]  /*8e1b0*/  IADD3 R0, R251, 0x180, RZ ;  /* 0x00000180fb007810 */ /* 0x000fe20007ffe0ff */
[C---:B---3--:R-:W-:Y:S01]  /*8e1c0*/  IMAD.WIDE R180, R3.reuse, 0x4, R102 ;  /* 0x0000000403b47825 */ /* 0x048fe200078e0266 */
[----:B------:R-:W-:Y:S02]  /*8e1d0*/  IADD3 R3, R3, c[0x0][0x198], RZ ;  /* 0x0000660003037a10 */ /* 0x000fe40007ffe0ff */
[----:B------:R-:W-:Y:S02]  /*8e1e0*/  ISETP.GE.AND P2, PT, R0, c[0x0][0x17c], PT ;  /* 0x00005f0000007a0c */ /* 0x000fe40003f46270 */
[----:B------:R-:W-:Y:S01]  /*8e1f0*/  IADD3 R0, R251, 0x181, RZ ;  /* 0x00000181fb007810 */ /* 0x000fe20007ffe0ff */
[C---:B------:R-:W-:Y:S01]  /*8e200*/  IMAD.WIDE R182, R3.reuse, 0x4, R100 ;  /* 0x0000000403b67825 */ /* 0x040fe200078e0264 */
[----:B------:R-:W-:-:S03]  /*8e210*/  IADD3 R185, R3, c[0x0][0x198], RZ ;  /* 0x0000660003b97a10 */ /* 0x000fc60007ffe0ff */
[----:B------:R-:W-:Y:S01]  /*8e220*/  IMAD.WIDE R36, R3, 0x4, R102 ;  /* 0x0000000403247825 */ /* 0x000fe200078e0266 */
[----:B------:R-:W-:Y:S02]  /*8e230*/  ISETP.GE.AND P3, PT, R0, c[0x0][0x17c], PT ;  /* 0x00005f0000007a0c */ /* 0x000fe40003f66270 */
[----:B------:R-:W-:-:S04]  /*8e240*/  IADD3 R0, R251, 0x182, RZ ;  /* 0x00000182fb007810 */ /* 0x000fc80007ffe0ff */
[----:B------:R-:W-:Y:S02]  /*8e250*/  ISETP.GE.AND P1, PT, R0, c[0x0][0x17c], PT ;  /* 0x00005f0000007a0c */ /* 0x000fe40003f26270 */
[----:B------:R-:W-:Y:S01]  /*8e260*/  IADD3 R0, R251, 0x183, RZ ;  /* 0x00000183fb007810 */ /* 0x000fe20007ffe0ff */
[----:B----4-:R1:W-:Y:S01]  /*8e270*/  @P5 STG.E [R38.64], R244 ;  /* 0x000000f426005986 */ /* 0x0103e2000c101904 */
[----:B------:R-:W-:-:S03]  /*8e280*/  ISETP.LT.AND P5, PT, R228, c[0x0][0x178], !P2 ;  /* 0x00005e00e4007a0c */ /* 0x000fc600057a1270 */
[----:B------:R3:W-:Y:S01]  /*8e290*/  @P6 STG.E [R180.64], R218 ;  /* 0x000000dab4006986 */ /* 0x0007e2000c101904 */
[----:B------:R-:W-:Y:S01]  /*8e2a0*/  ISETP.LT.AND P6, PT, R184, c[0x0][0x178], !P2 ;  /* 0x00005e00b8007a0c */ /* 0x000fe200057c1270 */
[----:B-1----:R-:W-:-:S04]  /*8e2b0*/  IMAD.WIDE R38, R185, 0x4, R100 ;  /* 0x00000004b9267825 */ /* 0x002fc800078e0264 */
[C---:B---3--:R-:W-:Y:S01]  /*8e2c0*/  IMAD.WIDE R180, R185.reuse, 0x4, R102 ;  /* 0x00000004b9b47825 */ /* 0x048fe200078e0266 */
[----:B------:R-:W-:Y:S02]  /*8e2d0*/  IADD3 R185, R185, c[0x0][0x198], RZ ;  /* 0x00006600b9b97a10 */ /* 0x000fe40007ffe0ff */
[----:B------:R-:W-:Y:S02]  /*8e2e0*/  ISETP.GE.AND P2, PT, R0, c[0x0][0x17c], PT ;  /* 0x00005f0000007a0c */ /* 0x000fe40003f46270 */
[----:B------:R-:W-:Y:S02]  /*8e2f0*/  IADD3 R3, R185, c[0x0][0x198], RZ ;  /* 0x00006600b9037a10 */ /* 0x000fe40007ffe0ff */
[----:B------:R-:W-:Y:S01]  /*8e300*/  IADD3 R0, R251, 0x184, RZ ;  /* 0x00000184fb007810 */ /* 0x000fe20007ffe0ff */
[----:B--2---:R1:W-:Y:S04]  /*8e310*/  @P4 STG.E [R182.64], R248 ;  /* 0x000000f8b6004986 */ /* 0x0043e8000c101904 */
[----:B------:R2:W-:Y:S01]  /*8e320*/  @P0 STG.E [R36.64], R219 ;  /* 0x000000db24000986 */ /* 0x0005e2000c101904 */
[----:B------:R-:W-:-:S02]  /*8e330*/  ISETP.LT.AND P0, PT, R228, c[0x0][0x178], !P3 ;  /* 0x00005e00e4007a0c */ /* 0x000fc40005f01270 */
[----:B------:R-:W-:Y:S01]  /*8e340*/  ISETP.LT.AND P3, PT, R184, c[0x0][0x178], !P3 ;  /* 0x00005e00b8007a0c */ /* 0x000fe20005f61270 */
[----:B------:R3:W-:Y:S01]  /*8e350*/  @P5 STG.E [R38.64], R212 ;  /* 0x000000d426005986 */ /* 0x0007e2000c101904 */
[----:B-1----:R-:W-:-:S03]  /*8e360*/  IMAD.WIDE R182, R185, 0x4, R100 ;  /* 0x00000004b9b67825 */ /* 0x002fc600078e0264 */
[----:B------:R1:W-:Y:S01]  /*8e370*/  @P6 STG.E [R180.64], R40 ;  /* 0x00000028b4006986 */ /* 0x0003e2000c101904 */
[----:B--2---:R-:W-:Y:S01]  /*8e380*/  IMAD.WIDE R36, R185, 0x4, R102 ;  /* 0x00000004b9247825 */ /* 0x004fe200078e0266 */
[----:B------:R-:W-:-:S04]  /*8e390*/  ISETP.LT.AND P5, PT, R228, c[0x0][0x178], !P1 ;  /* 0x00005e00e4007a0c */ /* 0x000fc80004fa1270 */
[----:B------:R2:W-:Y:S01]  /*8e3a0*/  @P0 STG.E [R182.64], R213 ;  /* 0x000000d5b6000986 */ /* 0x0005e2000c101904 */
[----:B------:R-:W-:-:S03]  /*8e3b0*/  ISETP.LT.AND P6, PT, R184, c[0x0][0x178], !P1 ;  /* 0x00005e00b8007a0c */ /* 0x000fc60004fc1270 */
[----:B------:R4:W-:Y:S01]  /*8e3c0*/  @P3 STG.E [R36.64], R41 ;  /* 0x0000002924003986 */ /* 0x0009e2000c101904 */
[----:B------:R-:W-:Y:S01]  /*8e3d0*/  ISETP.LT.AND P3, PT, R228, c[0x0][0x178], !P2 ;  /* 0x00005e00e4007a0c */ /* 0x000fe20005761270 */
[----:B---3--:R-:W-:Y:S01]  /*8e3e0*/  IMAD.WIDE R38, R3, 0x4, R100 ;  /* 0x0000000403267825 */ /* 0x008fe200078e0264 */
[----:B------:R-:W-:-:S03]  /*8e3f0*/  ISETP.LT.AND P2, PT, R184, c[0x0][0x178], !P2 ;  /* 0x00005e00b8007a0c */ /* 0x000fc60005741270 */
[C---:B-1----:R-:W-:Y:S01]  /*8e400*/  IMAD.WIDE R180, R3.reuse, 0x4, R102 ;  /* 0x0000000403b47825 */ /* 0x042fe200078e0266 */
[----:B------:R-:W-:Y:S02]  /*8e410*/  IADD3 R3, R3, c[0x0][0x198], RZ ;  /* 0x0000660003037a10 */ /* 0x000fe40007ffe0ff */
[----:B------:R-:W-:Y:S02]  /*8e420*/  ISETP.GE.AND P4, PT, R0, c[0x0][0x17c], PT ;  /* 0x00005f0000007a0c */ /* 0x000fe40003f86270 */
[----:B------:R-:W-:Y:S01]  /*8e430*/  IADD3 R0, R251, 0x185, RZ ;  /* 0x00000185fb007810 */ /* 0x000fe20007ffe0ff */
[C---:B--2---:R-:W-:Y:S01]  /*8e440*/  IMAD.WIDE R182, R3.reuse, 0x4, R100 ;  /* 0x0000000403b67825 */ /* 0x044fe200078e0264 */
[----:B------:R1:W-:Y:S03]  /*8e450*/  @P5 STG.E [R38.64], R196 ;  /* 0x000000c426005986 */ /* 0x0003e6000c101904 */
[C---:B----4-:R-:W-:Y:S01]  /*8e460*/  IMAD.WIDE R36, R3.reuse, 0x4, R102 ;  /* 0x0000000403247825 */ /* 0x050fe200078e0266 */
[----:B------:R-:W-:Y:S01]  /*8e470*/  ISETP.GE.AND P1, PT, R0, c[0x0][0x17c], PT ;  /* 0x00005f0000007a0c */ /* 0x000fe20003f26270 */
[----:B------:R2:W-:Y:S01]  /*8e480*/  @P6 STG.E [R180.64], R56 ;  /* 0x00000038b4006986 */ /* 0x0005e2000c101904 */
[----:B------:R-:W-:-:S02]  /*8e490*/  IADD3 R185, R3, c[0x0][0x198], RZ ;  /* 0x0000660003b97a10 */ /* 0x000fc40007ffe0ff */
[----:B------:R-:W-:Y:S01]  /*8e4a0*/  ISETP.LT.AND P5, PT, R228, c[0x0][0x178], !P4 ;  /* 0x00005e00e4007a0c */ /* 0x000fe200067a1270 */
[----:B------:R-:W-:Y:S01]  /*8e4b0*/  @P3 STG.E [R182.64], R197 ;  /* 0x000000c5b6003986 */ /* 0x000fe2000c101904 */
[----:B------:R-:W-:-:S03]  /*8e4c0*/  ISETP.LT.AND P6, PT, R184, c[0x0][0x178], !P4 ;  /* 0x00005e00b8007a0c */ /* 0x000fc600067c1270 */
[----:B------:R3:W-:Y:S01]  /*8e4d0*/  @P2 STG.E [R36.64], R57 ;  /* 0x0000003924002986 */ /* 0x0007e2000c101904 */
[----:B------:R-:W-:Y:S01]  /*8e4e0*/  ISETP.LT.AND P2, PT, R228, c[0x0][0x178], !P1 ;  /* 0x00005e00e4007a0c */ /* 0x000fe20004f41270 */
[----:B-1----:R-:W-:Y:S01]  /*8e4f0*/  IMAD.WIDE R38, R185, 0x4, R100 ;  /* 0x00000004b9267825 */ /* 0x002fe200078e0264 */
[----:B------:R-:W-:Y:S02]  /*8e500*/  ISETP.LT.AND P1, PT, R184, c[0x0][0x178], !P1 ;  /* 0x00005e00b8007a0c */ /* 0x000fe40004f21270 */
[----:B------:R-:W-:Y:S01]  /*8e510*/  IADD3 R0, R251, 0x186, RZ ;  /* 0x00000186fb007810 */ /* 0x000fe20007ffe0ff */
[C---:B------:R-:W-:Y:S01]  /*8e520*/  IMAD.WIDE R40, R185.reuse, 0x4, R102 ;  /* 0x00000004b9287825 */ /* 0x040fe200078e0266 */
[----:B------:R-:W-:Y:S02]  /*8e530*/  IADD3 R185, R185, c[0x0][0x198], RZ ;  /* 0x00006600b9b97a10 */ /* 0x000fe40007ffe0ff */
[----:B------:R-:W-:Y:S02]  /*8e540*/  ISETP.GE.AND P0, PT, R0, c[0x0][0x17c], PT ;  /* 0x00005f0000007a0c */ /* 0x000fe40003f06270 */
[----:B------:R-:W-:Y:S01]  /*8e550*/  IADD3 R0, R251, 0x187, RZ ;  /* 0x00000187fb007810 */ /* 0x000fe20007ffe0ff */
[C---:B--2---:R-:W-:Y:S01]  /*8e560*/  IMAD.WIDE R180, R185.reuse, 0x4, R100 ;  /* 0x00000004b9b47825 */ /* 0x044fe200078e0264 */
[----:B------:R1:W-:Y:S03]  /*8e570*/  @P5 STG.E [R38.64], R32 ;  /* 0x0000002026005986 */ /* 0x0003e6000c101904 */
[C---:B---3--:R-:W-:Y:S01]  /*8e580*/  IMAD.WIDE R36, R185.reuse, 0x4, R102 ;  /* 0x00000004b9247825 */ /* 0x048fe200078e0266 */
        /* <DEDUP_REMOVED lines=11> */
[C---:B--2---:R-:W-:Y:S01]  /*8e640*/  IMAD.WIDE R40, R3.reuse, 0x4, R102 ;  /* 0x0000000403287825 */ /* 0x044fe200078e0266 */
[----:B------:R-:W-:Y:S02]  /*8e650*/  IADD3 R3, R3, c[0x0][0x198], RZ ;  /* 0x0000660003037a10 */ /* 0x000fe40007ffe0ff */
[----:B------:R-:W-:Y:S02]  /*8e660*/  ISETP.GE.AND P3, PT, R0, c[0x0][0x17c], PT ;  /* 0x00005f0000007a0c */ /* 0x000fe40003f66270 */
[----:B------:R-:W-:Y:S01]  /*8e670*/  IADD3 R0, R251, 0x189, RZ ;  /* 0x00000189fb007810 */ /* 0x000fe20007ffe0ff */
[C---:B---3--:R-:W-:Y:S01]  /*8e680*/  IMAD.WIDE R32, R3.reuse, 0x4, R100 ;  /* 0x0000000403207825 */ /* 0x048fe200078e0264 */
[----:B------:R1:W-:Y:S03]  /*8e690*/  @P5 STG.E [R38.64], R28 ;  /* 0x0000001c26005986 */ /* 0x0003e6000c101904 */
[C---:B----4-:R-:W-:Y:S01]  /*8e6a0*/  IMAD.WIDE R36, R3.reuse, 0x4, R102 ;  /* 0x0000000403247825 */ /* 0x050fe200078e0266 */
        /* <DEDUP_REMOVED lines=17> */
[C---:B------:R-:W-:Y:S01]  /*8e7c0*/  IMAD.WIDE R32, R57.reuse, 0x4, R102 ;  /* 0x0000000439207825 */ /* 0x040fe200078e0266 */
[----:B------:R-:W-:Y:S01]  /*8e7d0*/  ISETP.GE.AND P3, PT, R0, c[0x0][0x17c], PT ;  /* 0x00005f0000007a0c */ /* 0x000fe20003f66270 */
[----:B------:R-:W-:Y:S01]  /*8e7e0*/  @P6 STG.E [R40.64], R44 ;  /* 0x0000002c28006986 */ /* 0x000fe2000c101904 */
[----:B------:R-:W-:-:S02]  /*8e7f0*/  IADD3 R3, R57, c[0x0][0x198], RZ ;  /* 0x0000660039037a10 */ /* 0x000fc40007ffe0ff */
[----:B------:R-:W-:Y:S01]  /*8e800*/  ISETP.LT.AND P5, PT, R228, c[0x0][0x178], !P2 ;  /* 0x00005e00e4007a0c */ /* 0x000fe200057a1270 */
[----:B------:R2:W-:Y:S01]  /*8e810*/  @P4 STG.E [R28.64], R209 ;  /* 0x000000d11c004986 */ /* 0x0005e2000c101904 */
[----:B------:R-:W-:-:S03]  /*8e820*/  ISETP.LT.AND P6, PT, R184, c[0x0][0x178], !P2 ;  /* 0x00005e00b8007a0c */ /* 0x000fc600057c1270 */
[----:B------:R3:W-:Y:S01]  /*8e830*/  @P0 STG.E [R32.64], R45 ;  /* 0x0000002d20000986 */ /* 0x0007e2000c101904 */
[----:B------:R-:W-:Y:S01]  /*8e840*/  ISETP.LT.AND P0, PT, R228, c[0x0][0x178], !P3 ;  /* 0x00005e00e4007a0c */ /* 0x000fe20005f01270 */
[----:B----4-:R-:W-:Y:S01]  /*8e850*/  IMAD.WIDE R36, R3, 0x4, R100 ;  /* 0x0000000403247825 */ /* 0x010fe200078e0264 */
[----:B------:R-:W-:Y:S02]  /*8e860*/  ISETP.LT.AND P3, PT, R184, c[0x0][0x178], !P3 ;  /* 0x00005e00b8007a0c */ /* 0x000fe40005f61270 */
[----:B------:R-:W-:Y:S01]  /*8e870*/  IADD3 R0, R251, 0x18c, RZ ;  /* 0x0000018cfb007810 */ /* 0x000fe20007ffe0ff */
[C---:B-1----:R-:W-:Y:S01]  /*8e880*/  IMAD.WIDE R38, R3.reuse, 0x4, R102 ;  /* 0x0000000403267825 */ /* 0x042fe200078e0266 */
        /* <DEDUP_REMOVED lines=68> */
[----:B---3--:R-:W-:Y:S01]  /*8ecd0*/  IMAD.WIDE R28, R3, 0x4, R100 ;  /* 0x00000004031c7825 */ /* 0x008fe200078e0264 */
        /* <DEDUP_REMOVED lines=144> */
[----:B------:R-:W-:Y:S01]  /*8f5e0*/  ISETP.LT.AND P1, PT, R184, c[0x0][0x178], !P1 ;  /* 0x00005e00b8007a0c */ /* 0x000fe20004f21270 */
[----:B------:R-:W-:Y:S01]  /*8f5f0*/  LDS.128 R40, [R249+0x1000] ;  /* 0x00100000f9287984 */ /* 0x000fe20000000c00 */
        /* <DEDUP_REMOVED lines=17> */
[----:B------:R-:W-:Y:S01]  /*8f710*/  ISETP.LT.AND P4, PT, R184, c[0x0][0x178], !P4 ;  /* 0x00005e00b8007a0c */ /* 0x000fe20006781270 */
[----:B------:R-:W-:Y:S01]  /*8f720*/  LDS.128 R56, [R249+0x1800] ;  /* 0x00180000f9387984 */ /* 0x000fe20000000c00 */
        /* <DEDUP_REMOVED lines=190> */
[----:B------:R-:W-:Y:S03]  /*90310*/  @P5 STG.E [R12.64], R202 ;  /* 0x000000ca0c005986 */ /* 0x000fe6000c101904 */
[----:B----4-:R-:W-:Y:S01]  /*90320*/  IMAD.WIDE R8, R19, 0x4, R102 ;  /* 0x0000000413087825 */ /* 0x010fe200078e0266 */
[----:B------:R-:W-:Y:S01]  /*90330*/  ISETP.GE.AND P0, PT, R0, c[0x0][0x17c], PT ;  /* 0x00005f0000007a0c */ /* 0x000fe20003f06270 */
[----:B------:R1:W-:Y:S01]  /*90340*/  @P6 STG.E [R16.64], R54 ;  /* 0x0000003610006986 */ /* 0x0003e2000c101904 */
[----:B------:R-:W-:-:S02]  /*90350*/  ISETP.LT.AND P5, PT, R228, c[0x0][0x178], !P3 ;  /* 0x00005e00e4007a0c */ /* 0x000fc40005fa1270 */
[----:B------:R-:W-:Y:S01]  /*90360*/  ISETP.LT.AND P6, PT, R184, c[0x0][0x178], !P3 ;  /* 0x00005e00b8007a0c */ /* 0x000fe20005fc1270 */
[----:B------:R2:W-:Y:S01]  /*90370*/  @P1 STG.E [R4.64], R203 ;  /* 0x000000cb04001986 */ /* 0x0005e2000c101904 */
[----:B------:R-:W-:-:S03]  /*90380*/  IADD3 R3, R19, c[0x0][0x198], RZ ;  /* 0x0000660013037a10 */ /* 0x000fc60007ffe0ff */
[----:B------:R3:W-:Y:S01]  /*90390*/  @P4 STG.E [R8.64], R55 ;  /* 0x0000003708004986 */ /* 0x0007e2000c101904 */
[----:B------:R-:W-:Y:S02]  /*903a0*/  ISETP.LT.AND P4, PT, R228, c[0x0][0x178], !P0 ;  /* 0x00005e00e4007a0c */ /* 0x000fe40004781270 */
[----:B------:R-:W-:Y:S02]  /*903b0*/  ISETP.LT.AND P0, PT, R184, c[0x0][0x178], !P0 ;  /* 0x00005e00b8007a0c */ /* 0x000fe40004701270 */
[----:B------:R-:W-:Y:S02]  /*903c0*/  IADD3 R0, R251, 0x1bc, RZ ;  /* 0x000001bcfb007810 */ /* 0x000fe40007ffe0ff */
[C---:B-1----:R-:W-:Y:S01]  /*903d0*/  IADD3 R17, R3.reuse, c[0x0][0x198], RZ ;  /* 0x0000660003117a10 */ /* 0x042fe20007ffe0ff */
[----:B------:R-:W-:Y:S01]  /*903e0*/  IMAD.WIDE R12, R3, 0x4, R100 ;  /* 0x00000004030c7825 */ /* 0x000fe200078e0264 */
[----:B------:R-:W-:Y:S01]  /*903f0*/  ISETP.GE.AND P2, PT, R0, c[0x0][0x17c], PT ;  /* 0x00005f0000007a0c */ /* 0x000fe20003f46270 */
[----:B------:R-:W-:Y:S01]  /*90400*/  LDS.128 R52, [R2+0x1800] ;  /* 0x0018000002347984 */ /* 0x000fe20000000c00 */
[----:B------:R-:W-:Y:S01]  /*90410*/  IADD3 R0, R251, 0x1bd, RZ ;  /* 0x000001bdfb007810 */ /* 0x000fe20007ffe0ff */
[----:B------:R-:W-:-:S02]  /*90420*/  IMAD.WIDE R14, R3, 0x4, R102 ;  /* 0x00000004030e7825 */ /* 0x000fc400078e0266 */
[----:B------:R-:W-:Y:S02]  /*90430*/  @P5 STG.E [R12.64], R114 ;  /* 0x000000720c005986 */ /* 0x000fe4000c101904 */
[----:B--2---:R-:W-:Y:S01]  /*90440*/  IMAD.WIDE R4, R17, 0x4, R100 ;  /* 0x0000000411047825 */ /* 0x004fe200078e0264 */
[----:B------:R-:W-:-:S03]  /*90450*/  ISETP.GE.AND P3, PT, R0, c[0x0][0x17c], PT ;  /* 0x00005f0000007a0c */ /* 0x000fc60003f66270 */
[C---:B---3--:R-:W-:Y:S01]  /*90460*/  IMAD.WIDE R8, R17.reuse, 0x4, R102 ;  /* 0x0000000411087825 */ /* 0x048fe200078e0266 */
[----:B------:R-:W-:Y:S01]  /*90470*/  ISETP.LT.AND P5, PT, R228, c[0x0][0x178], !P2 ;  /* 0x00005e00e4007a0c */ /* 0x000fe200057a1270 */
[----:B------:R-:W-:Y:S01]  /*90480*/  @P6 STG.E [R14.64], R70 ;  /* 0x000000460e006986 */ /* 0x000fe2000c101904 */
[----:B------:R-:W-:Y:S02]  /*90490*/  IADD3 R21, R17, c[0x0][0x198], RZ ;  /* 0x0000660011157a10 */ /* 0x000fe40007ffe0ff */
[----:B------:R-:W-:Y:S01]  /*904a0*/  ISETP.LT.AND P6, PT, R184, c[0x0][0x178], !P2 ;  /* 0x00005e00b8007a0c */ /* 0x000fe200057c1270 */
[----:B------:R1:W-:Y:S01]  /*904b0*/  @P4 STG.E [R4.64], R115 ;  /* 0x0000007304004986 */ /* 0x0003e2000c101904 */
[----:B------:R-:W-:-:S03]  /*904c0*/  IADD3 R0, R251, 0x1be, RZ ;  /* 0x000001befb007810 */ /* 0x000fc60007ffe0ff */
[----:B------:R2:W-:Y:S01]  /*904d0*/  @P0 STG.E [R8.64], R71 ;  /* 0x0000004708000986 */ /* 0x0005e2000c101904 */
[----:B------:R-:W-:Y:S01]  /*904e0*/  ISETP.LT.AND P0, PT, R228, c[0x0][0x178], !P3 ;  /* 0x00005e00e4007a0c */ /* 0x000fe20005f01270 */
[C---:B------:R-:W-:Y:S01]  /*904f0*/  IMAD.WIDE R16, R21.reuse, 0x4, R100 ;  /* 0x0000000415107825 */ /* 0x040fe200078e0264 */
[----:B------:R-:W-:Y:S01]  /*90500*/  ISETP.LT.AND P3, PT, R184, c[0x0][0x178], !P3 ;  /* 0x00005e00b8007a0c */ /* 0x000fe20005f61270 */
[----:B------:R-:W3:Y:S02]  /*90510*/  LDS.128 R12, [R2] ;  /* 0x00000000020c7984 */ /* 0x000ee40000000c00 */
[C---:B------:R-:W-:Y:S01]  /*90520*/  IMAD.WIDE R18, R21.reuse, 0x4, R102 ;  /* 0x0000000415127825 */ /* 0x040fe200078e0266 */
[----:B------:R-:W-:Y:S02]  /*90530*/  IADD3 R21, R21, c[0x0][0x198], RZ ;  /* 0x0000660015157a10 */ /* 0x000fe40007ffe0ff */
[----:B------:R-:W-:Y:S02]  /*90540*/  ISETP.GE.AND P1, PT, R0, c[0x0][0x17c], PT ;  /* 0x00005f0000007a0c */ /* 0x000fe40003f26270 */
[----:B------:R-:W-:Y:S01]  /*90550*/  IADD3 R3, R251, 0x1bf, RZ ;  /* 0x000001bffb037810 */ /* 0x000fe20007ffe0ff */
[----:B-1----:R-:W-:Y:S01]  /*90560*/  IMAD.WIDE R4, R21, 0x4, R100 ;  /* 0x0000000415047825 */ /* 0x002fe200078e0264 */
[----:B------:R-:W-:Y:S01]  /*90570*/  @P5 STG.E [R16.64], R10 ;  /* 0x0000000a10005986 */ /* 0x000fe2000c101904 */
[----:B------:R-:W-:-:S02]  /*90580*/  ISETP.LT.AND P5, PT, R228, c[0x0][0x178], !P1 ;  /* 0x00005e00e4007a0c */ /* 0x000fc40004fa1270 */
[----:B--2---:R-:W-:Y:S01]  /*90590*/  IMAD.WIDE R8, R21, 0x4, R102 ;  /* 0x0000000415087825 */ /* 0x004fe200078e0266 */
[----:B------:R-:W-:Y:S01]  /*905a0*/  ISETP.GE.AND P2, PT, R3, c[0x0][0x17c], PT ;  /* 0x00005f0003007a0c */ /* 0x000fe20003f46270 */
[----:B------:R-:W-:Y:S01]  /*905b0*/  @P6 STG.E [R18.64], R86 ;  /* 0x0000005612006986 */ /* 0x000fe2000c101904 */
[----:B------:R-:W-:Y:S02]  /*905c0*/  IADD3 R25, R21, c[0x0][0x198], RZ ;  /* 0x0000660015197a10 */ /* 0x000fe40007ffe0ff */
[----:B------:R-:W-:Y:S01]  /*905d0*/  ISETP.LT.AND P6, PT, R184, c[0x0][0x178], !P1 ;  /* 0x00005e00b8007a0c */ /* 0x000fe20004fc1270 */
[----:B------:R1:W-:Y:S04]  /*905e0*/  @P0 STG.E [R4.64], R11 ;  /* 0x0000000b04000986 */ /* 0x0003e8000c101904 */
[----:B------:R-:W-:Y:S01]  /*905f0*/  @P3 STG.E [R8.64], R87 ;  /* 0x0000005708003986 */ /* 0x000fe2000c101904 */
[----:B------:R-:W-:Y:S01]  /*90600*/  ISETP.LT.AND P3, PT, R228, c[0x0][0x178], !P2 ;  /* 0x00005e00e4007a0c */ /* 0x000fe20005761270 */
[C---:B------:R-:W-:Y:S01]  /*90610*/  IMAD.WIDE R20, R25.reuse, 0x4, R100 ;  /* 0x0000000419147825 */ /* 0x040fe200078e0264 */
[----:B------:R-:W-:Y:S01]  /*90620*/  ISETP.LT.AND P2, PT, R184, c[0x0][0x178], !P2 ;  /* 0x00005e00b8007a0c */ /* 0x000fe20005741270 */
[----:B------:R-:W2:Y:S02]  /*90630*/  LDS.128 R16, [R249] ;  /* 0x00000000f9107984 */ /* 0x000ea40000000c00 */
[C---:B------:R-:W-:Y:S01]  /*90640*/  IMAD.WIDE R22, R25.reuse, 0x4, R102 ;  /* 0x0000000419167825 */ /* 0x040fe200078e0266 */
[----:B------:R-:W-:-:S02]  /*90650*/  IADD3 R25, R25, c[0x0][0x198], RZ ;  /* 0x0000660019197a10 */ /* 0x000fc40007ffe0ff */
[C---:B------:R-:W-:Y:S01]  /*90660*/  IADD3 R0, R251.reuse, 0x1c0, RZ ;  /* 0x000001c0fb007810 */ /* 0x040fe20007ffe0ff */
[----:B------:R4:W-:Y:S01]  /*90670*/  @P5 STG.E [R20.64], R6 ;  /* 0x0000000614005986 */ /* 0x0009e2000c101904 */
[----:B------:R-:W-:Y:S01]  /*90680*/  IADD3 R3, R251, 0x1c1, RZ ;  /* 0x000001c1fb037810 */ /* 0x000fe20007ffe0ff */
[----:B-1----:R-:W-:Y:S01]  /*90690*/  IMAD.WIDE R4, R25, 0x4, R100 ;  /* 0x0000000419047825 */ /* 0x002fe200078e0264 */
[----:B------:R-:W-:Y:S01]  /*906a0*/  ISETP.GE.AND P4, PT, R0, c[0x0][0x17c], PT ;  /* 0x00005f0000007a0c */ /* 0x000fe20003f86270 */
[----:B------:R1:W-:Y:S01]  /*906b0*/  @P6 STG.E [R22.64], R110 ;  /* 0x0000006e16006986 */ /* 0x0003e2000c101904 */
[----:B------:R-:W-:Y:S02]  /*906c0*/  ISETP.GE.AND P1, PT, R3, c[0x0][0x17c], PT ;  /* 0x00005f0003007a0c */ /* 0x000fe40003f26270 */
[----:B------:R-:W-:Y:S01]  /*906d0*/  ISETP.LT.AND P5, PT, R228, c[0x0][0x178], !P4 ;  /* 0x00005e00e4007a0c */ /* 0x000fe200067a1270 */
[----:B------:R-:W-:Y:S01]  /*906e0*/  @P3 STG.E [R4.64], R7 ;  /* 0x0000000704003986 */ /* 0x000fe2000c101904 */
[----:B----4-:R-:W-:Y:S01]  /*906f0*/  IMAD.WIDE R20, R25, 0x4, R102 ;  /* 0x0000000419147825 */ /* 0x010fe200078e0266 */
[----:B------:R-:W-:-:S02]  /*90700*/  ISETP.LT.AND P6, PT, R184, c[0x0][0x178], !P4 ;  /* 0x00005e00b8007a0c */ /* 0x000fc400067c1270 */
[----:B------:R-:W4:Y:S01]  /*90710*/  LDS.128 R8, [R250] ;  /* 0x00000000fa087984 */ /* 0x000f220000000c00 */
[----:B------:R-:W-:-:S03]  /*90720*/  IADD3 R27, R25, c[0x0][0x198], RZ ;  /* 0x00006600191b7a10 */ /* 0x000fc60007ffe0ff */
[----:B------:R2:W-:Y:S01]  /*90730*/  @P2 STG.E [R20.64], R111 ;  /* 0x0000006f14002986 */ /* 0x0005e2000c101904 */
[----:B------:R-:W-:Y:S02]  /*90740*/  ISETP.LT.AND P2, PT, R228, c[0x0][0x178], !P1 ;  /* 0x00005e00e4007a0c */ /* 0x000fe40004f41270 */
[----:B------:R-:W-:Y:S01]  /*90750*/  ISETP.LT.AND P1, PT, R184, c[0x0][0x178], !P1 ;  /* 0x00005e00b8007a0c */ /* 0x000fe20004f21270 */
[----:B------:R-:W4:Y:S01]  /*90760*/  LDS.128 R4, [R252] ;  /* 0x00000000fc047984 */ /* 0x000f220000000c00 */
[----:B------:R-:W-:Y:S02]  /*90770*/  IADD3 R29, R27, c[0x0][0x198], RZ ;  /* 0x000066001b1d7a10 */ /* 0x000fe40007ffe0ff */
[----:B------:R-:W-:Y:S01]  /*90780*/  IADD3 R0, R251, 0x1c2, RZ ;  /* 0x000001c2fb007810 */ /* 0x000fe20007ffe0ff */
[----:B-1----:R-:W-:Y:S01]  /*90790*/  IMAD.WIDE R22, R27, 0x4, R100 ;  /* 0x000000041b167825 */ /* 0x002fe200078e0264 */
[----:B------:R-:W-:Y:S02]  /*907a0*/  IADD3 R3, R251, 0x1c3, RZ ;  /* 0x000001c3fb037810 */ /* 0x000fe40007ffe0ff */
[----:B------:R-:W-:Y:S01]  /*907b0*/  ISETP.GE.AND P0, PT, R0, c[0x0][0x17c], PT ;  /* 0x00005f0000007a0c */ /* 0x000fe20003f06270 */
[----:B------:R-:W-:Y:S01]  /*907c0*/  IMAD.WIDE R24, R27, 0x4, R102 ;  /* 0x000000041b187825 */ /* 0x000fe200078e0266 */
[----:B------:R-:W-:-:S03]  /*907d0*/  ISETP.GE.AND P4, PT, R3, c[0x0][0x17c], PT ;  /* 0x00005f0003007a0c */ /* 0x000fc60003f86270 */
[C---:B------:R-:W-:Y:S01]  /*907e0*/  IMAD.WIDE R26, R29.reuse, 0x4, R100 ;  /* 0x000000041d1a7825 */ /* 0x040fe200078e0264 */
[----:B------:R1:W-:Y:S03]  /*907f0*/  @P5 STG.E [R22.64], R104 ;  /* 0x0000006816005986 */ /* 0x0003e6000c101904 */
[C---:B--2---:R-:W-:Y:S01]  /*90800*/  IMAD.WIDE R20, R29.reuse, 0x4, R102 ;  /* 0x000000041d147825 */ /* 0x044fe200078e0266 */
[----:B---3--:R2:W-:Y:S01]  /*90810*/  @P6 STG.E [R24.64], R12 ;  /* 0x0000000c18006986 */ /* 0x0085e2000c101904 */
[----:B------:R-:W-:Y:S02]  /*90820*/  ISETP.LT.AND P5, PT, R228, c[0x0][0x178], !P0 ;  /* 0x00005e00e4007a0c */ /* 0x000fe400047a1270 */
[----:B------:R-:W-:Y:S01]  /*90830*/  IADD3 R31, R29, c[0x0][0x198], RZ ;  /* 0x000066001d1f7a10 */ /* 0x000fe20007ffe0ff */
        /* <DEDUP_REMOVED lines=11> */
[----:B---3--:R-:W-:Y:S01]  /*908f0*/  IMAD.WIDE R26, R31, 0x4, R100 ;  /* 0x000000041f1a7825 */ /* 0x008fe200078e0264 */
[----:B------:R-:W-:Y:S01]  /*90900*/  @P5 STG.E [R22.64], R128 ;  /* 0x0000008016005986 */ /* 0x000fe2000c101904 */
[----:B------:R-:W-:-:S02]  /*90910*/  ISETP.LT.AND P5, PT, R228, c[0x0][0x178], !P3 ;  /* 0x00005e00e4007a0c */ /* 0x000fc40005fa1270 */
[----:B------:R-:W-:Y:S01]  /*90920*/  IMAD.WIDE R12, R31, 0x4, R102 ;  /* 0x000000041f0c7825 */ /* 0x000fe200078e0266 */
[----:B------:R-:W-:Y:S01]  /*90930*/  ISETP.GE.AND P0, PT, R3, c[0x0][0x17c], PT ;  /* 0x00005f0003007a0c */ /* 0x000fe20003f06270 */
[----:B------:R1:W-:Y:S01]  /*90940*/  @P6 STG.E [R24.64], R16 ;  /* 0x0000001018006986 */ /* 0x0003e2000c101904 */
[----:B------:R-:W-:Y:S02]  /*90950*/  IADD3 R33, R31, c[0x0][0x198], RZ ;  /* 0x000066001f217a10 */ /* 0x000fe40007ffe0ff */
[----:B------:R-:W-:Y:S01]  /*90960*/  ISETP.LT.AND P6, PT, R184, c[0x0][0x178], !P3 ;  /* 0x00005e00b8007a0c */ /* 0x000fe20005fc1270 */
[----:B------:R-:W-:Y:S01]  /*90970*/  @P1 STG.E [R26.64], R129 ;  /* 0x000000811a001986 */ /* 0x000fe2000c101904 */
[----:B------:R-:W-:-:S03]  /*90980*/  IADD3 R0, R251, 0x1c6, RZ ;  /* 0x000001c6fb007810 */ /* 0x000fc60007ffe0ff */
[----:B------:R2:W-:Y:S01]  /*90990*/  @P4 STG.E [R12.64], R17 ;  /* 0x000000110c004986 */ /* 0x0005e2000c101904 */
[----:B------:R-:W-:Y:S01]  /*909a0*/  ISETP.LT.AND P4, PT, R228, c[0x0][0x178], !P0 ;  /* 0x00005e00e4007a0c */ /* 0x000fe20004781270 */
[C---:B------:R-:W-:Y:S01]  /*909b0*/  IMAD.WIDE R28, R33.reuse, 0x4, R102 ;  /* 0x00000004211c7825 */ /* 0x040fe200078e0266 */
[----:B------:R-:W-:Y:S01]  /*909c0*/  ISETP.LT.AND P0, PT, R184, c[0x0][0x178], !P0 ;  /* 0x00005e00b8007a0c */ /* 0x000fe20004701270 */
[----:B------:R-:W3:Y:S02]  /*909d0*/  LDS.128 R20, [R2+0x800] ;  /* 0x0008000002147984 */ /* 0x000ee40000000c00 */
[C-C-:B-1----:R-:W-:Y:S01]  /*909e0*/  IMAD.WIDE R24, R33.reuse, 0x4, R100.reuse ;  /* 0x0000000421187825 */ /* 0x142fe200078e0264 */
[----:B------:R-:W-:Y:S02]  /*909f0*/  IADD3 R33, R33, c[0x0][0x198], RZ ;  /* 0x0000660021217a10 */ /* 0x000fe40007ffe0ff */
[----:B------:R-:W-:Y:S02]  /*90a00*/  ISETP.GE.AND P2, PT, R0, c[0x0][0x17c], PT ;  /* 0x00005f0000007a0c */ /* 0x000fe40003f46270 */
[----:B------:R-:W-:Y:S01]  /*90a10*/  IADD3 R3, R251, 0x1c7, RZ ;  /* 0x000001c7fb037810 */ /* 0x000fe20007ffe0ff */
[----:B------:R-:W-:Y:S01]  /*90a20*/  IMAD.WIDE R30, R33, 0x4, R100 ;  /* 0x00000004211e7825 */ /* 0x000fe200078e0264 */
[----:B------:R-:W-:Y:S01]  /*90a30*/  @P5 STG.E [R24.64], R144 ;  /* 0x0000009018005986 */ /* 0x000fe2000c101904 */
[----:B------:R-:W-:-:S02]  /*90a40*/  ISETP.LT.AND P5, PT, R228, c[0x0][0x178], !P2 ;  /* 0x00005e00e4007a0c */ /* 0x000fc400057a1270 */
[----:B--2---:R-:W-:Y:S01]  /*90a50*/  IMAD.WIDE R12, R33, 0x4, R102 ;  /* 0x00000004210c7825 */ /* 0x004fe200078e0266 */
[----:B------:R-:W-:Y:S01]  /*90a60*/  ISETP.GE.AND P3, PT, R3, c[0x0][0x17c], PT ;  /* 0x00005f0003007a0c */ /* 0x000fe20003f66270 */
[----:B----4-:R1:W-:Y:S01]  /*90a70*/  @P6 STG.E [R28.64], R8 ;  /* 0x000000081c006986 */ /* 0x0103e2000c101904 */
        /* <DEDUP_REMOVED lines=8> */
[----:B------:R-:W4:Y:S02]  /*90b00*/  LDS.128 R24, [R249+0x800] ;  /* 0x00080000f9187984 */ /* 0x000f240000000c00 */
[C---:B-1----:R-:W-:Y:S01]  /*90b10*/  IMAD.WIDE R28, R35.reuse, 0x4, R102 ;  /* 0x00000004231c7825 */ /* 0x042fe200078e0266 */
[----:B------:R-:W-:Y:S02]  /*90b20*/  IADD3 R35, R35, c[0x0][0x198], RZ ;  /* 0x0000660023237a10 */ /* 0x000fe40007ffe0ff */
[----:B------:R-:W-:Y:S01]  /*90b30*/  ISETP.GE.AND P1, PT, R0, c[0x0][0x17c], PT ;  /* 0x00005f0000007a0c */ /* 0x000fe20003f26270 */
[----:B------:R1:W-:Y:S01]  /*90b40*/  @P5 STG.E [R16.64], R160 ;  /* 0x000000a010005986 */ /* 0x0003e2000c101904 */
[----:B------:R-:W-:Y:S01]  /*90b50*/  IADD3 R3, R251, 0x1c9, RZ ;  /* 0x000001c9fb037810 */ /* 0x000fe20007ffe0ff */
[----:B------:R-:W-:Y:S01]  /*90b60*/  IMAD.WIDE R32, R35, 0x4, R100 ;  /* 0x0000000423207825 */ /* 0x000fe200078e0264 */
[----:B------:R-:W-:-:S03]  /*90b70*/  ISETP.LT.AND P5, PT, R228, c[0x0][0x178], !P1 ;  /* 0x00005e00e4007a0c */ /* 0x000fc60004fa1270 */
[----:B--2---:R-:W-:Y:S01]  /*90b80*/  IMAD.WIDE R8, R35, 0x4, R102 ;  /* 0x0000000423087825 */ /* 0x004fe200078e0266 */
[----:B------:R-:W-:Y:S01]  /*90b90*/  ISETP.GE.AND P2, PT, R3, c[0x0][0x17c], PT ;  /* 0x00005f0003007a0c */ /* 0x000fe20003f46270 */
[----:B------:R-:W-:Y:S01]  /*90ba0*/  @P6 STG.E [R28.64], R4 ;  /* 0x000000041c006986 */ /* 0x000fe2000c101904 */
        /* <DEDUP_REMOVED lines=8> */
[----:B------:R-:W4:Y:S01]  /*90c30*/  LDS.128 R28, [R250+0x800] ;  /* 0x00080000fa1c7984 */ /* 0x000f220000000c00 */
[C---:B------:R-:W-:Y:S02]  /*90c40*/  IADD3 R35, R37.reuse, c[0x0][0x198], RZ ;  /* 0x0000660025237a10 */ /* 0x040fe40007ffe0ff */
[----:B------:R-:W-:Y:S01]  /*90c50*/  ISETP.GE.AND P4, PT, R0, c[0x0][0x17c], PT ;  /* 0x00005f0000007a0c */ /* 0x000fe20003f86270 */
[----:B-1----:R-:W-:Y:S01]  /*90c60*/  IMAD.WIDE R16, R37, 0x4, R102 ;  /* 0x0000000425107825 */ /* 0x002fe200078e0266 */
[----:B------:R-:W-:Y:S01]  /*90c70*/  IADD3 R3, R251, 0x1cb, RZ ;  /* 0x000001cbfb037810 */ /* 0x000fe20007ffe0ff */
[----:B------:R1:W-:Y:S01]  /*90c80*/  @P5 STG.E [R12.64], R116 ;  /* 0x000000740c005986 */ /* 0x0003e2000c101904 */
[----:B------:R-:W-:Y:S01]  /*90c90*/  ISETP.LT.AND P5, PT, R228, c[0x0][0x178], !P4 ;  /* 0x00005e00e4007a0c */ /* 0x000fe200067a1270 */
[----:B------:R-:W-:Y:S01]  /*90ca0*/  IMAD.WIDE R36, R35, 0x4, R100 ;  /* 0x0000000423247825 */ /* 0x000fe200078e0264 */
[----:B------:R-:W-:-:S03]  /*90cb0*/  ISETP.GE.AND P1, PT, R3, c[0x0][0x17c], PT ;  /* 0x00005f0003007a0c */ /* 0x000fc60003f26270 */
[C---:B--2---:R-:W-:Y:S01]  /*90cc0*/  IMAD.WIDE R4, R35.reuse, 0x4, R102 ;  /* 0x0000000423047825 */ /* 0x044fe200078e0266 */
[----:B------:R-:W-:Y:S01]  /*90cd0*/  IADD3 R39, R35, c[0x0][0x198], RZ ;  /* 0x0000660023277a10 */ /* 0x000fe20007ffe0ff */
[----:B---3--:R2:W-:Y:S01]  /*90ce0*/  @P6 STG.E [R16.64], R20 ;  /* 0x0000001410006986 */ /* 0x0085e2000c101904 */
[----:B------:R-:W-:Y:S02]  /*90cf0*/  IADD3 R0, R251, 0x1cc, RZ ;  /* 0x000001ccfb007810 */ /* 0x000fe40007ffe0ff */
[----:B------:R-:W-:Y:S01]  /*90d00*/  ISETP.LT.AND P6, PT, R184, c[0x0][0x178], !P4 ;  /* 0x00005e00b8007a0c */ /* 0x000fe200067c1270 */
[----:B------:R-:W-:Y:S01]  /*90d10*/  @P3 STG.E [R36.64], R117 ;  /* 0x0000007524003986 */ /* 0x000fe2000c101904 */
[----:B------:R-:W-:-:S03]  /*90d20*/  IMAD.WIDE R8, R39, 0x4, R100 ;  /* 0x0000000427087825 */ /* 0x000fc600078e0264 */
[----:B------:R3:W-:Y:S01]  /*90d30*/  @P2 STG.E [R4.64], R21 ;  /* 0x0000001504002986 */ /* 0x0007e2000c101904 */
[----:B------:R-:W-:Y:S01]  /*90d40*/  ISETP.LT.AND P2, PT, R228, c[0x0][0x178], !P1 ;  /* 0x00005e00e4007a0c */ /* 0x000fe20004f41270 */
[C---:B-1----:R-:W-:Y:S01]  /*90d50*/  IMAD.WIDE R12, R39.reuse, 0x4, R102 ;  /* 0x00000004270c7825 */ /* 0x042fe200078e0266 */
[----:B------:R-:W-:Y:S01]  /*90d60*/  ISETP.LT.AND P1, PT, R184, c[0x0][0x178], !P1 ;  /* 0x00005e00b8007a0c */ /* 0x000fe20004f21270 */
[----:B------:R-:W1:Y:S01]  /*90d70*/  LDS.128 R32, [R252+0x800] ;  /* 0x00080000fc207984 */ /* 0x000e620000000c00 */
[----:B------:R-:W-:Y:S02]  /*90d80*/  ISETP.GE.AND P0, PT, R0, c[0x0][0x17c], PT ;  /* 0x00005f0000007a0c */ /* 0x000fe40003f06270 */
[----:B------:R-:W-:Y:S01]  /*90d90*/  IADD3 R39, R39, c[0x0][0x198], RZ ;  /* 0x0000660027277a10 */ /* 0x000fe20007ffe0ff */
[----:B------:R4:W-:Y:S01]  /*90da0*/  @P5 STG.E [R8.64], R132 ;  /* 0x0000008408005986 */ /* 0x0009e2000c101904 */
[----:B------:R-:W-:Y:S02]  /*90db0*/  IADD3 R3, R251, 0x1cd, RZ ;  /* 0x000001cdfb037810 */ /* 0x000fe40007ffe0ff */
[----:B------:R-:W-:Y:S01]  /*90dc0*/  ISETP.LT.AND P5, PT, R228, c[0x0][0x178], !P0 ;  /* 0x00005e00e4007a0c */ /* 0x000fe200047a1270 */
[C---:B--2---:R-:W-:Y:S01]  /*90dd0*/  IMAD.WIDE R16, R39.reuse, 0x4, R100 ;  /* 0x0000000427107825 */ /* 0x044fe200078e0264 */
[----:B---3--:R-:W-:-:S03]  /*90de0*/  IADD3 R21, R39, c[0x0][0x198], RZ ;  /* 0x0000660027157a10 */ /* 0x008fc60007ffe0ff */
[----:B------:R-:W-:Y:S01]  /*90df0*/  IMAD.WIDE R4, R39, 0x4, R102 ;  /* 0x0000000427047825 */ /* 0x000fe200078e0266 */
[----:B------:R-:W-:Y:S01]  /*90e00*/  ISETP.GE.AND P4, PT, R3, c[0x0][0x17c], PT ;  /* 0x00005f0003007a0c */ /* 0x000fe20003f86270 */
[----:B----4-:R2:W-:Y:S01]  /*90e10*/  @P6 STG.E [R12.64], R24 ;  /* 0x000000180c006986 */ /* 0x0105e2000c101904 */
[----:B------:R-:W-:Y:S01]  /*90e20*/  IADD3 R0, R251, 0x1ce, RZ ;  /* 0x000001cefb007810 */ /* 0x000fe20007ffe0ff */
[----:B------:R-:W-:Y:S01]  /*90e30*/  IMAD.WIDE R8, R21, 0x4, R100 ;  /* 0x0000000415087825 */ /* 0x000fe200078e0264 */
[----:B------:R-:W-:Y:S01]  /*90e40*/  ISETP.LT.AND P6, PT, R184, c[0x0][0x178], !P0 ;  /* 0x00005e00b8007a0c */ /* 0x000fe200047c1270 */
[----:B------:R3:W-:Y:S01]  /*90e50*/  @P2 STG.E [R16.64], R133 ;  /* 0x0000008510002986 */ /* 0x0007e2000c101904 */
[----:B------:R-:W-:-:S03]  /*90e60*/  ISETP.GE.AND P3, PT, R0, c[0x0][0x17c], PT ;  /* 0x00005f0000007a0c */ /* 0x000fc60003f66270 */
[----:B------:R4:W-:Y:S01]  /*90e70*/  @P1 STG.E [R4.64], R25 ;  /* 0x0000001904001986 */ /* 0x0009e2000c101904 */
[----:B------:R-:W-:Y:S02]  /*90e80*/  ISETP.LT.AND P1, PT, R228, c[0x0][0x178], !P4 ;  /* 0x00005e00e4007a0c */ /* 0x000fe40006721270 */
[----:B------:R-:W-:Y:S01]  /*90e90*/  ISETP.LT.AND P4, PT, R184, c[0x0][0x178], !P4 ;  /* 0x00005e00b8007a0c */ /* 0x000fe20006781270 */
[C---:B--2---:R-:W-:Y:S01]  /*90ea0*/  IMAD.WIDE R12, R21.reuse, 0x4, R102 ;  /* 0x00000004150c7825 */ /* 0x044fe200078e0266 */
[----:B------:R-:W2:Y:S01]  /*90eb0*/  LDS.128 R36, [R2+0x1000] ;  /* 0x0010000002247984 */ /* 0x000ea20000000c00 */
[----:B------:R-:W-:-:S03]  /*90ec0*/  IADD3 R21, R21, c[0x0][0x198], RZ ;  /* 0x0000660015157a10 */ /* 0x000fc60007ffe0ff */
[----:B------:R1:W-:Y:S01]  /*90ed0*/  @P5 STG.E [R8.64], R148 ;  /* 0x0000009408005986 */ /* 0x0003e2000c101904 */
[----:B------:R-:W-:Y:S01]  /*90ee0*/  ISETP.LT.AND P5, PT, R228, c[0x0][0x178], !P3 ;  /* 0x00005e00e4007a0c */ /* 0x000fe20005fa1270 */
[----:B---3--:R-:W-:Y:S01]  /*90ef0*/  IMAD.WIDE R16, R21, 0x4, R100 ;  /* 0x0000000415107825 */ /* 0x008fe200078e0264 */
[----:B------:R-:W-:Y:S02]  /*90f00*/  IADD3 R3, R251, 0x1cf, RZ ;  /* 0x000001cffb037810 */ /* 0x000fe40007ffe0ff */
[C---:B----4-:R-:W-:Y:S01]  /*90f10*/  IADD3 R25, R21.reuse, c[0x0][0x198], RZ ;  /* 0x0000660015197a10 */ /* 0x050fe20007ffe0ff */
[----:B------:R-:W-:Y:S01]  /*90f20*/  IMAD.WIDE R4, R21, 0x4, R102 ;  /* 0x0000000415047825 */ /* 0x000fe200078e0266 */
[----:B------:R-:W-:Y:S01]  /*90f30*/  ISETP.GE.AND P0, PT, R3, c[0x0][0x17c], PT ;  /* 0x00005f0003007a0c */ /* 0x000fe20003f06270 */
[----:B------:R3:W-:Y:S01]  /*90f40*/  @P6 STG.E [R12.64], R28 ;  /* 0x0000001c0c006986 */ /* 0x0007e2000c101904 */
[----:B------:R-:W-:Y:S02]  /*90f50*/  IADD3 R0, R251, 0x1d0, RZ ;  /* 0x000001d0fb007810 */ /* 0x000fe40007ffe0ff */
[----:B------:R-:W-:Y:S01]  /*90f60*/  ISETP.LT.AND P6, PT, R184, c[0x0][0x178], !P3 ;  /* 0x00005e00b8007a0c */ /* 0x000fe20005fc1270 */
[----:B------:R4:W-:Y:S01]  /*90f70*/  @P1 STG.E [R16.64], R149 ;  /* 0x0000009510001986 */ /* 0x0009e2000c101904 */
[----:B-1----:R-:W-:Y:S01]  /*90f80*/  IMAD.WIDE R8, R25, 0x4, R100 ;  /* 0x0000000419087825 */ /* 0x002fe200078e0264 */
[----:B------:R-:W-:-:S02]  /*90f90*/  ISETP.GE.AND P2, PT, R0, c[0x0][0x17c], PT ;  /* 0x00005f0000007a0c */ /* 0x000fc40003f46270 */
[----:B------:R1:W-:Y:S01]  /*90fa0*/  @P4 STG.E [R4.64], R29 ;  /* 0x0000001d04004986 */ /* 0x0003e2000c101904 */
[----:B------:R-:W-:Y:S02]  /*90fb0*/  ISETP.LT.AND P4, PT, R228, c[0x0][0x178], !P0 ;  /* 0x00005e00e4007a0c */ /* 0x000fe40004781270 */
[----:B------:R-:W-:Y:S01]  /*90fc0*/  ISETP.LT.AND P0, PT, R184, c[0x0][0x178], !P0 ;  /* 0x00005e00b8007a0c */ /* 0x000fe20004701270 */
[C---:B---3--:R-:W-:Y:S01]  /*90fd0*/  IMAD.WIDE R12, R25.reuse, 0x4, R102 ;  /* 0x00000004190c7825 */ /* 0x048fe200078e0266 */
[----:B------:R-:W-:Y:S01]  /*90fe0*/  IADD3 R25, R25, c[0x0][0x198], RZ ;  /* 0x0000660019197a10 */ /* 0x000fe20007ffe0ff */
[----:B------:R3:W-:Y:S01]  /*90ff0*/  @P5 STG.E [R8.64], R164 ;  /* 0x000000a408005986 */ /* 0x0007e2000c101904 */
[----:B------:R-:W-:Y:S02]  /*91000*/  ISETP.LT.AND P5, PT, R228, c[0x0][0x178], !P2 ;  /* 0x00005e00e4007a0c */ /* 0x000fe400057a1270 */
[----:B------:R-:W-:Y:S01]  /*91010*/  IADD3 R3, R251, 0x1d1, RZ ;  /* 0x000001d1fb037810 */ /* 0x000fe20007ffe0ff */
[C---:B----4-:R-:W-:Y:S01]  /*91020*/  IMAD.WIDE R16, R25.reuse, 0x4, R100 ;  /* 0x0000000419107825 */ /* 0x050fe200078e0264 */
[----:B------:R-:W-:-:S03]  /*91030*/  IADD3 R21, R25, c[0x0][0x198], RZ ;  /* 0x0000660019157a10 */ /* 0x000fc60007ffe0ff */
[----:B-1----:R-:W-:Y:S01]  /*91040*/  IMAD.WIDE R4, R25, 0x4, R102 ;  /* 0x0000000419047825 */ /* 0x002fe200078e0266 */
[----:B------:R-:W-:Y:S01]  /*91050*/  IADD3 R0, R251, 0x1d2, RZ ;  /* 0x000001d2fb007810 */ /* 0x000fe20007ffe0ff */
[----:B------:R1:W-:Y:S01]  /*91060*/  @P6 STG.E [R12.64], R32 ;  /* 0x000000200c006986 */ /* 0x0003e2000c101904 */
[----:B------:R-:W-:Y:S01]  /*91070*/  ISETP.GE.AND P3, PT, R3, c[0x0][0x17c], PT ;  /* 0x00005f0003007a0c */ /* 0x000fe20003f66270 */
[----:B---3--:R-:W-:Y:S01]  /*91080*/  IMAD.WIDE R8, R21, 0x4, R100 ;  /* 0x0000000415087825 */ /* 0x008fe200078e0264 */
[----:B------:R-:W-:Y:S01]  /*91090*/  ISETP.LT.AND P6, PT, R184, c[0x0][0x178], !P2 ;  /* 0x00005e00b8007a0c */ /* 0x000fe200057c1270 */
[----:B------:R3:W-:Y:S01]  /*910a0*/  @P4 STG.E [R16.64], R165 ;  /* 0x000000a510004986 */ /* 0x0007e2000c101904 */
[----:B------:R-:W-:-:S03]  /*910b0*/  ISETP.GE.AND P1, PT, R0, c[0x0][0x17c], PT ;  /* 0x00005f0000007a0c */ /* 0x000fc60003f26270 */
[----:B------:R4:W-:Y:S01]  /*910c0*/  @P0 STG.E [R4.64], R33 ;  /* 0x0000002104000986 */ /* 0x0009e2000c101904 */
[----:B------:R-:W-:Y:S02]  /*910d0*/  ISETP.LT.AND P0, PT, R228, c[0x0][0x178], !P3 ;  /* 0x00005e00e4007a0c */ /* 0x000fe40005f01270 */
[----:B------:R-:W-:Y:S01]  /*910e0*/  ISETP.LT.AND P3, PT, R184, c[0x0][0x178], !P3 ;  /* 0x00005e00b8007a0c */ /* 0x000fe20005f61270 */
[C---:B-1----:R-:W-:Y:S01]  /*910f0*/  IMAD.WIDE R12, R21.reuse, 0x4, R102 ;  /* 0x00000004150c7825 */ /* 0x042fe200078e0266 */
[----:B------:R1:W-:Y:S01]  /*91100*/  @P5 STG.E [R8.64], R120 ;  /* 0x0000007808005986 */ /* 0x0003e2000c101904 */
[----:B------:R-:W-:Y:S02]  /*91110*/  IADD3 R21, R21, c[0x0][0x198], RZ ;  /* 0x0000660015157a10 */ /* 0x000fe40007ffe0ff */
[----:B------:R-:W-:Y:S02]  /*91120*/  ISETP.LT.AND P5, PT, R228, c[0x0][0x178], !P1 ;  /* 0x00005e00e4007a0c */ /* 0x000fe40004fa1270 */
[----:B------:R-:W-:Y:S01]  /*91130*/  IADD3 R3, R251, 0x1d3, RZ ;  /* 0x000001d3fb037810 */ /* 0x000fe20007ffe0ff */
[C---:B---3--:R-:W-:Y:S01]  /*91140*/  IMAD.WIDE R16, R21.reuse, 0x4, R100 ;  /* 0x0000000415107825 */ /* 0x048fe200078e0264 */
[----:B------:R-:W-:-:S02]  /*91150*/  IADD3 R25, R21, c[0x0][0x198], RZ ;  /* 0x0000660015197a10 */ /* 0x000fc40007ffe0ff */
[----:B------:R-:W-:Y:S01]  /*91160*/  IADD3 R0, R251, 0x1d4, RZ ;  /* 0x000001d4fb007810 */ /* 0x000fe20007ffe0ff */
[----:B----4-:R-:W-:Y:S01]  /*91170*/  IMAD.WIDE R4, R21, 0x4, R102 ;  /* 0x0000000415047825 */ /* 0x010fe200078e0266 */
[----:B------:R-:W-:Y:S01]  /*91180*/  ISETP.GE.AND P2, PT, R3, c[0x0][0x17c], PT ;  /* 0x00005f0003007a0c */ /* 0x000fe20003f46270 */
[----:B--2---:R2:W-:Y:S01]  /*91190*/  @P6 STG.E [R12.64], R36 ;  /* 0x000000240c006986 */ /* 0x0045e2000c101904 */
[----:B------:R-:W-:Y:S01]  /*911a0*/  ISETP.LT.AND P6, PT, R184, c[0x0][0x178], !P1 ;  /* 0x00005e00b8007a0c */ /* 0x000fe20004fc1270 */
[----:B-1----:R-:W-:Y:S01]  /*911b0*/  IMAD.WIDE R8, R25, 0x4, R100 ;  /* 0x0000000419087825 */ /* 0x002fe200078e0264 */
[----:B------:R-:W-:Y:S01]  /*911c0*/  ISETP.GE.AND P4, PT, R0, c[0x0][0x17c], PT ;  /* 0x00005f0000007a0c */ /* 0x000fe20003f86270 */
[----:B------:R1:W-:Y:S01]  /*911d0*/  @P0 STG.E [R16.64], R121 ;  /* 0x0000007910000986 */ /* 0x0003e2000c101904 */
[----:B------:R-:W-:-:S03]  /*911e0*/  IADD3 R3, R251, 0x1d5, RZ ;  /* 0x000001d5fb037810 */ /* 0x000fc60007ffe0ff */
[----:B------:R3:W-:Y:S01]  /*911f0*/  @P3 STG.E [R4.64], R37 ;  /* 0x0000002504003986 */ /* 0x0007e2000c101904 */
[----:B------:R-:W-:Y:S02]  /*91200*/  ISETP.LT.AND P3, PT, R228, c[0x0][0x178], !P2 ;  /* 0x00005e00e4007a0c */ /* 0x000fe40005761270 */
[----:B------:R-:W-:Y:S01]  /*91210*/  ISETP.LT.AND P2, PT, R184, c[0x0][0x178], !P2 ;  /* 0x00005e00b8007a0c */ /* 0x000fe20005741270 */
[C---:B--2---:R-:W-:Y:S01]  /*91220*/  IMAD.WIDE R12, R25.reuse, 0x4, R102 ;  /* 0x00000004190c7825 */ /* 0x044fe200078e0266 */
[----:B------:R2:W-:Y:S01]  /*91230*/  @P5 STG.E [R8.64], R136 ;  /* 0x0000008808005986 */ /* 0x0005e2000c101904 */
[----:B------:R-:W-:Y:S02]  /*91240*/  IADD3 R25, R25, c[0x0][0x198], RZ ;  /* 0x0000660019197a10 */ /* 0x000fe40007ffe0ff */
[----:B------:R-:W-:Y:S02]  /*91250*/  ISETP.LT.AND P5, PT, R228, c[0x0][0x178], !P4 ;  /* 0x00005e00e4007a0c */ /* 0x000fe400067a1270 */
[----:B------:R-:W-:-:S02]  /*91260*/  ISETP.LT.AND P4, PT, R184, c[0x0][0x178], !P4 ;  /* 0x00005e00b8007a0c */ /* 0x000fc40006781270 */
[----:B------:R-:W-:Y:S02]  /*91270*/  ISETP.GE.AND P1, PT, R3, c[0x0][0x17c], PT ;  /* 0x00005f0003007a0c */ /* 0x000fe40003f26270 */
[C---:B------:R-:W-:Y:S01]  /*91280*/  IADD3 R3, R25.reuse, c[0x0][0x198], RZ ;  /* 0x0000660019037a10 */ /* 0x040fe20007ffe0ff */
[----:B-1----:R-:W-:Y:S01]  /*91290*/  IMAD.WIDE R16, R25, 0x4, R100 ;  /* 0x0000000419107825 */ /* 0x002fe200078e0264 */
[----:B------:R-:W-:Y:S01]  /*912a0*/  IADD3 R0, R251, 0x1d6, RZ ;  /* 0x000001d6fb007810 */ /* 0x000fe20007ffe0ff */
[----:B------:R1:W-:Y:S02]  /*912b0*/  @P6 STG.E [R12.64], R40 ;  /* 0x000000280c006986 */ /* 0x0003e4000c101904 */
[----:B---3--:R-:W-:Y:S01]  /*912c0*/  IMAD.WIDE R4, R25, 0x4, R102 ;  /* 0x0000000419047825 */ /* 0x008fe200078e0266 */
[----:B------:R-:W-:Y:S01]  /*912d0*/  ISETP.GE.AND P0, PT, R0, c[0x0][0x17c], PT ;  /* 0x00005f0000007a0c */ /* 0x000fe20003f06270 */
[----:B------:R3:W-:Y:S02]  /*912e0*/  @P3 STG.E [R16.64], R137 ;  /* 0x0000008910003986 */ /* 0x0007e4000c101904 */
[----:B--2---:R-:W-:-:S02]  /*912f0*/  IMAD.WIDE R8, R3, 0x4, R100 ;  /* 0x0000000403087825 */ /* 0x004fc400078e0264 */
[----:B------:R2:W-:Y:S01]  /*91300*/  @P2 STG.E [R4.64], R41 ;  /* 0x0000002904002986 */ /* 0x0005e2000c101904 */
[----:B------:R-:W-:Y:S01]  /*91310*/  ISETP.LT.AND P2, PT, R228, c[0x0][0x178], !P1 ;  /* 0x00005e00e4007a0c */ /* 0x000fe20004f41270 */
[C---:B-1----:R-:W-:Y:S02]  /*91320*/  IMAD.WIDE R12, R3.reuse, 0x4, R102 ;  /* 0x00000004030c7825 */ /* 0x042fe400078e0266 */
[----:B------:R1:W-:Y:S01]  /*91330*/  @P5 STG.E [R8.64], R152 ;  /* 0x0000009808005986 */ /* 0x0003e2000c101904 */
[----:B------:R-:W-:Y:S02]  /*91340*/  ISETP.LT.AND P1, PT, R184, c[0x0][0x178], !P1 ;  /* 0x00005e00b8007a0c */ /* 0x000fe40004f21270 */
[----:B------:R-:W-:Y:S01]  /*91350*/  IADD3 R3, R3, c[0x0][0x198], RZ ;  /* 0x0000660003037a10 */ /* 0x000fe20007ffe0ff */
[----:B------:R4:W-:Y:S01]  /*91360*/  @P4 STG.E [R12.64], R44 ;  /* 0x0000002c0c004986 */ /* 0x0009e2000c101904 */
[----:B------:R-:W-:Y:S02]  /*91370*/  ISETP.LT.AND P4, PT, R228, c[0x0][0x178], !P0 ;  /* 0x00005e00e4007a0c */ /* 0x000fe40004781270 */
[----:B------:R-:W-:-:S02]  /*91380*/  IADD3 R0, R251, 0x1d7, RZ ;  /* 0x000001d7fb007810 */ /* 0x000fc40007ffe0ff */
[C---:B---3--:R-:W-:Y:S01]  /*91390*/  IADD3 R17, R3.reuse, c[0x0][0x198], RZ ;  /* 0x0000660003117a10 */ /* 0x048fe20007ffe0ff */
[----:B--2---:R-:W-:Y:S01]  /*913a0*/  IMAD.WIDE R4, R3, 0x4, R100 ;  /* 0x0000000403047825 */ /* 0x004fe200078e0264 */
[----:B------:R-:W-:Y:S02]  /*913b0*/  ISETP.GE.AND P6, PT, R0, c[0x0][0x17c], PT ;  /* 0x00005f0000007a0c */ /* 0x000fe40003fc6270 */
[----:B------:R-:W-:Y:S01]  /*913c0*/  IADD3 R0, R251, 0x1d8, RZ ;  /* 0x000001d8fb007810 */ /* 0x000fe20007ffe0ff */
[----:B------:R-:W-:Y:S01]  /*913d0*/  IMAD.WIDE R2, R3, 0x4, R102 ;  /* 0x0000000403027825 */ /* 0x000fe200078e0266 */
[----:B------:R2:W-:Y:S03]  /*913e0*/  @P2 STG.E [R4.64], R153 ;  /* 0x0000009904002986 */ /* 0x0005e6000c101904 */
[C---:B-1----:R-:W-:Y:S01]  /*913f0*/  IMAD.WIDE R8, R17.reuse, 0x4, R100 ;  /* 0x0000000411087825 */ /* 0x042fe200078e0264 */
[----:B------:R-:W-:Y:S01]  /*91400*/  ISETP.GE.AND P3, PT, R0, c[0x0][0x17c], PT ;  /* 0x00005f0000007a0c */ /* 0x000fe20003f66270 */
[----:B------:R1:W-:Y:S01]  /*91410*/  @P1 STG.E [R2.64], R45 ;  /* 0x0000002d02001986 */ /* 0x0003e2000c101904 */
[----:B------:R-:W-:Y:S01]  /*91420*/  ISETP.LT.AND P5, PT, R184, c[0x0][0x178], !P0 ;  /* 0x00005e00b8007a0c */ /* 0x000fe200047a1270 */
[C---:B----4-:R-:W-:Y:S01]  /*91430*/  IMAD.WIDE R12, R17.reuse, 0x4, R102 ;  /* 0x00000004110c7825 */ /* 0x050fe200078e0266 */
[----:B------:R-:W-:Y:S01]  /*91440*/  ISETP.LT.AND P1, PT, R228, c[0x0][0x178], !P6 ;  /* 0x00005e00e4007a0c */ /* 0x000fe20007721270 */
[----:B------:R3:W-:Y:S01]  /*91450*/  @P4 STG.E [R8.64], R168 ;  /* 0x000000a808004986 */ /* 0x0007e2000c101904 */
[----:B------:R-:W-:-:S02]  /*91460*/  IADD3 R17, R17, c[0x0][0x198], RZ ;  /* 0x0000660011117a10 */ /* 0x000fc40007ffe0ff */
[----:B------:R-:W-:Y:S02]  /*91470*/  ISETP.LT.AND P6, PT, R184, c[0x0][0x178], !P6 ;  /* 0x00005e00b8007a0c */ /* 0x000fe400077c1270 */
[----:B------:R-:W-:Y:S02]  /*91480*/  ISETP.LT.AND P4, PT, R228, c[0x0][0x178], !P3 ;  /* 0x00005e00e4007a0c */ /* 0x000fe40005f81270 */
[C---:B------:R-:W-:Y:S01]  /*91490*/  IADD3 R21, R17.reuse, c[0x0][0x198], RZ ;  /* 0x0000660011157a10 */ /* 0x040fe20007ffe0ff */
[----:B--2---:R-:W-:Y:S01]  /*914a0*/  IMAD.WIDE R4, R17, 0x4, R100 ;  /* 0x0000000411047825 */ /* 0x004fe200078e0264 */
[----:B------:R-:W-:-:S03]  /*914b0*/  IADD3 R0, R251, 0x1d9, RZ ;  /* 0x000001d9fb007810 */ /* 0x000fc60007ffe0ff */
[----:B-1----:R-:W-:Y:S01]  /*914c0*/  IMAD.WIDE R2, R17, 0x4, R102 ;  /* 0x0000000411027825 */ /* 0x002fe200078e0266 */
[----:B------:R-:W-:Y:S01]  /*914d0*/  ISETP.GE.AND P0, PT, R0, c[0x0][0x17c], PT ;  /* 0x00005f0000007a0c */ /* 0x000fe20003f06270 */
[----:B------:R1:W-:Y:S02]  /*914e0*/  @P5 STG.E [R12.64], R48 ;  /* 0x000000300c005986 */ /* 0x0003e4000c101904 */
[----:B---3--:R-:W-:Y:S01]  /*914f0*/  IMAD.WIDE R8, R21, 0x4, R100 ;  /* 0x0000000415087825 */ /* 0x008fe200078e0264 */
[----:B------:R-:W-:Y:S01]  /*91500*/  ISETP.LT.AND P5, PT, R184, c[0x0][0x178], !P3 ;  /* 0x00005e00b8007a0c */ /* 0x000fe20005fa1270 */
[----:B------:R2:W-:Y:S01]  /*91510*/  @P1 STG.E [R4.64], R169 ;  /* 0x000000a904001986 */ /* 0x0005e2000c101904 */
[----:B------:R-:W-:-:S03]  /*91520*/  IADD3 R0, R251, 0x1da, RZ ;  /* 0x000001dafb007810 */ /* 0x000fc60007ffe0ff */
[----:B------:R3:W-:Y:S01]  /*91530*/  @P6 STG.E [R2.64], R49 ;  /* 0x0000003102006986 */ /* 0x0007e2000c101904 */
[----:B------:R-:W-:-:S03]  /*91540*/  ISETP.LT.AND P6, PT, R228, c[0x0][0x178], !P0 ;  /* 0x00005e00e4007a0c */ /* 0x000fc600047c1270 */
[----:B------:R4:W-:Y:S01]  /*91550*/  @P4 STG.E [R8.64], R124 ;  /* 0x0000007c08004986 */ /* 0x0009e2000c101904 */
[----:B------:R-:W-:Y:S01]  /*91560*/  ISETP.LT.AND P4, PT, R184, c[0x0][0x178], !P0 ;  /* 0x00005e00b8007a0c */ /* 0x000fe20004781270 */
[C---:B-1----:R-:W-:Y:S01]  /*91570*/  IMAD.WIDE R12, R21.reuse, 0x4, R102 ;  /* 0x00000004150c7825 */ /* 0x042fe200078e0266 */
[----:B------:R-:W-:Y:S02]  /*91580*/  IADD3 R21, R21, c[0x0][0x198], RZ ;  /* 0x0000660015157a10 */ /* 0x000fe40007ffe0ff */
[----:B------:R-:W-:Y:S02]  /*91590*/  ISETP.GE.AND P2, PT, R0, c[0x0][0x17c], PT ;  /* 0x00005f0000007a0c */ /* 0x000fe40003f46270 */
[----:B------:R-:W-:Y:S01]  /*915a0*/  IADD3 R0, R251, 0x1db, RZ ;  /* 0x000001dbfb007810 */ /* 0x000fe20007ffe0ff */
[C---:B--2---:R-:W-:Y:S01]  /*915b0*/  IMAD.WIDE R4, R21.reuse, 0x4, R100 ;  /* 0x0000000415047825 */ /* 0x044fe200078e0264 */
[----:B------:R1:W-:Y:S03]  /*915c0*/  @P5 STG.E [R12.64], R52 ;  /* 0x000000340c005986 */ /* 0x0003e6000c101904 */
[----:B---3--:R-:W-:Y:S01]  /*915d0*/  IMAD.WIDE R2, R21, 0x4, R102 ;  /* 0x0000000415027825 */ /* 0x008fe200078e0266 */
[----:B------:R-:W-:Y:S01]  /*915e0*/  ISETP.GE.AND P3, PT, R0, c[0x0][0x17c], PT ;  /* 0x00005f0000007a0c */ /* 0x000fe20003f66270 */
[----:B------:R2:W-:Y:S01]  /*915f0*/  @P6 STG.E [R4.64], R125 ;  /* 0x0000007d04006986 */ /* 0x0005e2000c101904 */
[----:B------:R-:W-:-:S02]  /*91600*/  ISETP.LT.AND P5, PT, R228, c[0x0][0x178], !P2 ;  /* 0x00005e00e4007a0c */ /* 0x000fc400057a1270 */
[----:B------:R-:W-:Y:S01]  /*91610*/  IADD3 R17, R21, c[0x0][0x198], RZ ;  /* 0x0000660015117a10 */ /* 0x000fe20007ffe0ff */
[----:B------:R3:W-:Y:S01]  /*91620*/  @P4 STG.E [R2.64], R53 ;  /* 0x0000003502004986 */ /* 0x0007e2000c101904 */
[----:B------:R-:W-:Y:S02]  /*91630*/  ISETP.LT.AND P6, PT, R184, c[0x0][0x178], !P2 ;  /* 0x00005e00b8007a0c */ /* 0x000fe400057c1270 */
[----:B------:R-:W-:Y:S02]  /*91640*/  ISETP.LT.AND P4, PT, R228, c[0x0][0x178], !P3 ;  /* 0x00005e00e4007a0c */ /* 0x000fe40005f81270 */
[----:B------:R-:W-:Y:S02]  /*91650*/  ISETP.LT.AND P3, PT, R184, c[0x0][0x178], !P3 ;  /* 0x00005e00b8007a0c */ /* 0x000fe40005f61270 */
[----:B------:R-:W-:Y:S02]  /*91660*/  IADD3 R0, R251, 0x1dc, RZ ;  /* 0x000001dcfb007810 */ /* 0x000fe40007ffe0ff */
[C---:B------:R-:W-:Y:S01]  /*91670*/  IADD3 R21, R17.reuse, c[0x0][0x198], RZ ;  /* 0x0000660011157a10 */ /* 0x040fe20007ffe0ff */
[----:B----4-:R-:W-:Y:S01]  /*91680*/  IMAD.WIDE R8, R17, 0x4, R100 ;  /* 0x0000000411087825 */ /* 0x010fe200078e0264 */
[----:B------:R-:W-:-:S02]  /*91690*/  ISETP.GE.AND P1, PT, R0, c[0x0][0x17c], PT ;  /* 0x00005f0000007a0c */ /* 0x000fc40003f26270 */
[----:B------:R-:W-:Y:S01]  /*916a0*/  IADD3 R0, R251, 0x1dd, RZ ;  /* 0x000001ddfb007810 */ /* 0x000fe20007ffe0ff */
[----:B-1----:R-:W-:Y:S01]  /*916b0*/  IMAD.WIDE R12, R17, 0x4, R102 ;  /* 0x00000004110c7825 */ /* 0x002fe200078e0266 */
[----:B------:R1:W-:Y:S03]  /*916c0*/  @P5 STG.E [R8.64], R140 ;  /* 0x0000008c08005986 */ /* 0x0003e6000c101904 */
[----:B--2---:R-:W-:Y:S01]  /*916d0*/  IMAD.WIDE R4, R21, 0x4, R100 ;  /* 0x0000000415047825 */ /* 0x004fe200078e0264 */
[----:B------:R-:W-:-:S03]  /*916e0*/  ISETP.GE.AND P0, PT, R0, c[0x0][0x17c], PT ;  /* 0x00005f0000007a0c */ /* 0x000fc60003f06270 */
[C---:B------:R-:W-:Y:S01]  /*916f0*/  IMAD.WIDE R16, R21.reuse, 0x4, R102 ;  /* 0x0000000415107825 */ /* 0x040fe200078e0266 */
[----:B------:R-:W-:Y:S01]  /*91700*/  @P6 STG.E [R12.64], R56 ;  /* 0x000000380c006986 */ /* 0x000fe2000c101904 */
[----:B------:R-:W-:Y:S02]  /*91710*/  ISETP.LT.AND P5, PT, R228, c[0x0][0x178], !P1 ;  /* 0x00005e00e4007a0c */ /* 0x000fe40004fa1270 */
[----:B------:R-:W-:Y:S01]  /*91720*/  IADD3 R21, R21, c[0x0][0x198], RZ ;  /* 0x0000660015157a10 */ /* 0x000fe20007ffe0ff */
[----:B------:R2:W-:Y:S01]  /*91730*/  @P4 STG.E [R4.64], R141 ;  /* 0x0000008d04004986 */ /* 0x0005e2000c101904 */
[----:B------:R-:W-:-:S03]  /*91740*/  ISETP.LT.AND P1, PT, R184, c[0x0][0x178], !P1 ;  /* 0x00005e00b8007a0c */ /* 0x000fc60004f21270 */
[----:B------:R4:W-:Y:S01]  /*91750*/  @P3 STG.E [R16.64], R57 ;  /* 0x0000003910003986 */ /* 0x0009e2000c101904 */
[----:B------:R-:W-:Y:S02]  /*91760*/  ISETP.LT.AND P3, PT, R228, c[0x0][0x178], !P0 ;  /* 0x00005e00e4007a0c */ /* 0x000fe40004761270 */
[----:B------:R-:W-:Y:S02]  /*91770*/  ISETP.LT.AND P4, PT, R184, c[0x0][0x178], !P0 ;  /* 0x00005e00b8007a0c */ /* 0x000fe40004781270 */
[----:B------:R-:W-:Y:S02]  /*91780*/  IADD3 R0, R251, 0x1de, RZ ;  /* 0x000001defb007810 */ /* 0x000fe40007ffe0ff */
[C---:B------:R-:W-:Y:S01]  /*91790*/  IADD3 R25, R21.reuse, c[0x0][0x198], RZ ;  /* 0x0000660015197a10 */ /* 0x040fe20007ffe0ff */
[----:B---3--:R-:W-:Y:S01]  /*917a0*/  IMAD.WIDE R2, R21, 0x4, R100 ;  /* 0x0000000415027825 */ /* 0x008fe200078e0264 */
[----:B------:R-:W-:Y:S02]  /*917b0*/  ISETP.GE.AND P2, PT, R0, c[0x0][0x17c], PT ;  /* 0x00005f0000007a0c */ /* 0x000fe40003f46270 */
[----:B------:R-:W-:Y:S01]  /*917c0*/  IADD3 R0, R251, 0x1df, RZ ;  /* 0x000001dffb007810 */ /* 0x000fe20007ffe0ff */
[----:B-1----:R-:W-:Y:S01]  /*917d0*/  IMAD.WIDE R8, R21, 0x4, R102 ;  /* 0x0000000415087825 */ /* 0x002fe200078e0266 */
[----:B------:R1:W-:Y:S03]  /*917e0*/  @P5 STG.E [R2.64], R156 ;  /* 0x0000009c02005986 */ /* 0x0003e6000c101904 */
[----:B--2---:R-:W-:Y:S01]  /*917f0*/  IMAD.WIDE R4, R25, 0x4, R100 ;  /* 0x0000000419047825 */ /* 0x004fe200078e0264 */
[----:B------:R-:W-:-:S03]  /*91800*/  ISETP.GE.AND P6, PT, R0, c[0x0][0x17c], PT ;  /* 0x00005f0000007a0c */ /* 0x000fc60003fc6270 */
[C---:B------:R-:W-:Y:S01]  /*91810*/  IMAD.WIDE R12, R25.reuse, 0x4, R102 ;  /* 0x00000004190c7825 */ /* 0x040fe200078e0266 */
[----:B------:R-:W-:Y:S01]  /*91820*/  ISETP.LT.AND P5, PT, R228, c[0x0][0x178], !P2 ;  /* 0x00005e00e4007a0c */ /* 0x000fe200057a1270 */
[----:B------:R2:W-:Y:S01]  /*91830*/  @P1 STG.E [R8.64], R60 ;  /* 0x0000003c08001986 */ /* 0x0005e2000c101904 */
[----:B------:R-:W-:Y:S02]  /*91840*/  IADD3 R25, R25, c[0x0][0x198], RZ ;  /* 0x0000660019197a10 */ /* 0x000fe40007ffe0ff */
[----:B------:R-:W-:Y:S01]  /*91850*/  ISETP.LT.AND P2, PT, R184, c[0x0][0x178], !P2 ;  /* 0x00005e00b8007a0c */ /* 0x000fe20005741270 */
[----:B------:R3:W-:Y:S01]  /*91860*/  @P3 STG.E [R4.64], R157 ;  /* 0x0000009d04003986 */ /* 0x0007e2000c101904 */
[----:B------:R-:W-:-:S03]  /*91870*/  IADD3 R0, R251, 0x1e0, RZ ;  /* 0x000001e0fb007810 */ /* 0x000fc60007ffe0ff */
[----:B------:R3:W-:Y:S01]  /*91880*/  @P4 STG.E [R12.64], R61 ;  /* 0x0000003d0c004986 */ /* 0x0007e2000c101904 */
[----:B------:R-:W-:Y:S02]  /*91890*/  ISETP.LT.AND P4, PT, R228, c[0x0][0x178], !P6 ;  /* 0x00005e00e4007a0c */ /* 0x000fe40007781270 */
[----:B------:R-:W-:Y:S02]  /*918a0*/  ISETP.LT.AND P6, PT, R184, c[0x0][0x178], !P6 ;  /* 0x00005e00b8007a0c */ /* 0x000fe400077c1270 */
[C---:B----4-:R-:W-:Y:S01]  /*918b0*/  IADD3 R17, R25.reuse, c[0x0][0x198], RZ ;  /* 0x0000660019117a10 */ /* 0x050fe20007ffe0ff */
[----:B-1----:R-:W-:Y:S01]  /*918c0*/  IMAD.WIDE R2, R25, 0x4, R100 ;  /* 0x0000000419027825 */ /* 0x002fe200078e0264 */
[----:B------:R-:W-:Y:S02]  /*918d0*/  ISETP.GE.AND P0, PT, R0, c[0x0][0x17c], PT ;  /* 0x00005f0000007a0c */ /* 0x000fe40003f06270 */
[----:B------:R-:W-:Y:S01]  /*918e0*/  IADD3 R0, R251, 0x1e1, RZ ;  /* 0x000001e1fb007810 */ /* 0x000fe20007ffe0ff */
[----:B--2---:R-:W-:Y:S01]  /*918f0*/  IMAD.WIDE R8, R25, 0x4, R102 ;  /* 0x0000000419087825 */ /* 0x004fe200078e0266 */
[----:B------:R1:W-:Y:S03]  /*91900*/  @P5 STG.E [R2.64], R172 ;  /* 0x000000ac02005986 */ /* 0x0003e6000c101904 */
[C---:B---3--:R-:W-:Y:S01]  /*91910*/  IMAD.WIDE R4, R17.reuse, 0x4, R100 ;  /* 0x0000000411047825 */ /* 0x048fe200078e0264 */
[----:B------:R-:W-:Y:S01]  /*91920*/  ISETP.GE.AND P1, PT, R0, c[0x0][0x17c], PT ;  /* 0x00005f0000007a0c */ /* 0x000fe20003f26270 */
[----:B------:R2:W-:Y:S01]  /*91930*/  @P2 STG.E [R8.64], R64 ;  /* 0x0000004008002986 */ /* 0x0005e2000c101904 */
[----:B------:R-:W-:Y:S01]  /*91940*/  ISETP.LT.AND P5, PT, R228, c[0x0][0x178], !P0 ;  /* 0x00005e00e4007a0c */ /* 0x000fe200047a1270 */
[C---:B------:R-:W-:Y:S01]  /*91950*/  IMAD.WIDE R12, R17.reuse, 0x4, R102 ;  /* 0x00000004110c7825 */ /* 0x040fe200078e0266 */
[----:B------:R-:W-:Y:S01]  /*91960*/  IADD3 R17, R17, c[0x0][0x198], RZ ;  /* 0x0000660011117a10 */ /* 0x000fe20007ffe0ff */
[----:B------:R3:W-:Y:S01]  /*91970*/  @P4 STG.E [R4.64], R173 ;  /* 0x000000ad04004986 */ /* 0x0007e2000c101904 */
[----:B------:R-:W-:-:S02]  /*91980*/  ISETP.LT.AND P0, PT, R184, c[0x0][0x178], !P0 ;  /* 0x00005e00b8007a0c */ /* 0x000fc40004701270 */
[----:B------:R-:W-:Y:S01]  /*91990*/  ISETP.LT.AND P4, PT, R228, c[0x0][0x178], !P1 ;  /* 0x00005e00e4007a0c */ /* 0x000fe20004f81270 */
[----:B------:R4:W-:Y:S01]  /*919a0*/  @P6 STG.E [R12.64], R65 ;  /* 0x000000410c006986 */ /* 0x0009e2000c101904 */
[----:B------:R-:W-:Y:S02]  /*919b0*/  IADD3 R0, R251, 0x1e2, RZ ;  /* 0x000001e2fb007810 */ /* 0x000fe40007ffe0ff */
[----:B------:R-:W-:Y:S02]  /*919c0*/  ISETP.LT.AND P6, PT, R184, c[0x0][0x178], !P1 ;  /* 0x00005e00b8007a0c */ /* 0x000fe40004fc1270 */
[C---:B------:R-:W-:Y:S01]  /*919d0*/  IADD3 R21, R17.reuse, c[0x0][0x198], RZ ;  /* 0x0000660011157a10 */ /* 0x040fe20007ffe0ff */
        /* <DEDUP_REMOVED lines=9> */
[C---:B----4-:R-:W-:Y:S01]  /*91a70*/  IMAD.WIDE R12, R21.reuse, 0x4, R102 ;  /* 0x00000004150c7825 */ /* 0x050fe200078e0266 */
        /* <DEDUP_REMOVED lines=197> */
[----:B----4-:R-:W-:Y:S01]  /*926d0*/  IMAD.WIDE R6, R11, 0x4, R102 ;  /* 0x000000040b067825 */ /* 0x010fe200078e0266 */
[----:B------:R-:W-:Y:S01]  /*926e0*/  IADD3 R0, R251, 0x1fa, RZ ;  /* 0x000001fafb007810 */ /* 0x000fe20007ffe0ff */
[----:B------:R3:W-:Y:S01]  /*926f0*/  @P4 STG.E [R4.64], R171 ;  /* 0x000000ab04004986 */ /* 0x0007e2000c101904 */
[----:B------:R-:W-:-:S02]  /*92700*/  IADD3 R11, R11, c[0x0][0x198], RZ ;  /* 0x000066000b0b7a10 */ /* 0x000fc40007ffe0ff */
[----:B------:R-:W-:Y:S01]  /*92710*/  ISETP.LT.AND P0, PT, R184, c[0x0][0x178], !P0 ;  /* 0x00005e00b8007a0c */ /* 0x000fe20004701270 */
[----:B------:R4:W-:Y:S01]  /*92720*/  @P6 STG.E [R6.64], R51 ;  /* 0x0000003306006986 */ /* 0x0009e2000c101904 */
[----:B------:R-:W-:Y:S02]  /*92730*/  ISETP.LT.AND P4, PT, R228, c[0x0][0x178], !P1 ;  /* 0x00005e00e4007a0c */ /* 0x000fe40004f81270 */
[----:B------:R-:W-:Y:S02]  /*92740*/  ISETP.GE.AND P3, PT, R0, c[0x0][0x17c], PT ;  /* 0x00005f0000007a0c */ /* 0x000fe40003f66270 */
[----:B------:R-:W-:Y:S02]  /*92750*/  ISETP.LT.AND P6, PT, R184, c[0x0][0x178], !P1 ;  /* 0x00005e00b8007a0c */ /* 0x000fe40004fc1270 */
[----:B------:R-:W-:Y:S02]  /*92760*/  IADD3 R0, R251, 0x1fb, RZ ;  /* 0x000001fbfb007810 */ /* 0x000fe40007ffe0ff */
[C---:B------:R-:W-:Y:S01]  /*92770*/  IADD3 R13, R11.reuse, c[0x0][0x198], RZ ;  /* 0x000066000b0d7a10 */ /* 0x040fe20007ffe0ff */
[----:B-1----:R-:W-:Y:S01]  /*92780*/  IMAD.WIDE R2, R11, 0x4, R100 ;  /* 0x000000040b027825 */ /* 0x002fe200078e0264 */
[----:B------:R-:W-:-:S02]  /*92790*/  ISETP.GE.AND P2, PT, R0, c[0x0][0x17c], PT ;  /* 0x00005f0000007a0c */ /* 0x000fc40003f46270 */
[----:B------:R-:W-:Y:S01]  /*927a0*/  IADD3 R0, R251, 0x1fc, RZ ;  /* 0x000001fcfb007810 */ /* 0x000fe20007ffe0ff */
[----:B--2---:R-:W-:Y:S01]  /*927b0*/  IMAD.WIDE R8, R11, 0x4, R102 ;  /* 0x000000040b087825 */ /* 0x004fe200078e0266 */
[----:B------:R1:W-:Y:S03]  /*927c0*/  @P5 STG.E [R2.64], R126 ;  /* 0x0000007e02005986 */ /* 0x0003e6000c101904 */
[C---:B---3--:R-:W-:Y:S01]  /*927d0*/  IMAD.WIDE R4, R13.reuse, 0x4, R100 ;  /* 0x000000040d047825 */ /* 0x048fe200078e0264 */
[----:B------:R-:W-:Y:S01]  /*927e0*/  ISETP.LT.AND P5, PT, R228, c[0x0][0x178], !P3 ;  /* 0x00005e00e4007a0c */ /* 0x000fe20005fa1270 */
[----:B------:R-:W-:Y:S02]  /*927f0*/  @P0 STG.E [R8.64], R54 ;  /* 0x0000003608000986 */ /* 0x000fe4000c101904 */
[C---:B----4-:R-:W-:Y:S01]  /*92800*/  IMAD.WIDE R6, R13.reuse, 0x4, R102 ;  /* 0x000000040d067825 */ /* 0x050fe200078e0266 */
[----:B------:R-:W-:Y:S01]  /*92810*/  IADD3 R13, R13, c[0x0][0x198], RZ ;  /* 0x000066000d0d7a10 */ /* 0x000fe20007ffe0ff */
[----:B------:R2:W-:Y:S01]  /*92820*/  @P4 STG.E [R4.64], R127 ;  /* 0x0000007f04004986 */ /* 0x0005e2000c101904 */
[----:B------:R-:W-:-:S02]  /*92830*/  ISETP.GE.AND P1, PT, R0, c[0x0][0x17c], PT ;  /* 0x00005f0000007a0c */ /* 0x000fc40003f26270 */
[----:B------:R-:W-:Y:S01]  /*92840*/  ISETP.LT.AND P3, PT, R184, c[0x0][0x178], !P3 ;  /* 0x00005e00b8007a0c */ /* 0x000fe20005f61270 */
[----:B------:R3:W-:Y:S01]  /*92850*/  @P6 STG.E [R6.64], R55 ;  /* 0x0000003706006986 */ /* 0x0007e2000c101904 */
[----:B------:R-:W-:Y:S02]  /*92860*/  ISETP.LT.AND P4, PT, R228, c[0x0][0x178], !P2 ;  /* 0x00005e00e4007a0c */ /* 0x000fe40005781270 */
[----:B------:R-:W-:Y:S02]  /*92870*/  ISETP.LT.AND P2, PT, R184, c[0x0][0x178], !P2 ;  /* 0x00005e00b8007a0c */ /* 0x000fe40005741270 */
[----:B------:R-:W-:Y:S02]  /*92880*/  IADD3 R11, R13, c[0x0][0x198], RZ ;  /* 0x000066000d0b7a10 */ /* 0x000fe40007ffe0ff */
[----:B------:R-:W-:Y:S02]  /*92890*/  IADD3 R0, R251, 0x1fd, RZ ;  /* 0x000001fdfb007810 */ /* 0x000fe40007ffe0ff */
[----:B------:R-:W-:Y:S01]  /*928a0*/  ISETP.LT.AND P6, PT, R228, c[0x0][0x178], !P1 ;  /* 0x00005e00e4007a0c */ /* 0x000fe20004fc1270 */
[----:B-1----:R-:W-:Y:S01]  /*928b0*/  IMAD.WIDE R2, R13, 0x4, R100 ;  /* 0x000000040d027825 */ /* 0x002fe200078e0264 */
[----:B------:R-:W-:-:S02]  /*928c0*/  IADD3 R15, R11, c[0x0][0x198], RZ ;  /* 0x000066000b0f7a10 */ /* 0x000fc40007ffe0ff */
[----:B------:R-:W-:Y:S01]  /*928d0*/  ISETP.GE.AND P0, PT, R0, c[0x0][0x17c], PT ;  /* 0x00005f0000007a0c */ /* 0x000fe20003f06270 */
[----:B--2---:R-:W-:Y:S01]  /*928e0*/  IMAD.WIDE R4, R13, 0x4, R102 ;  /* 0x000000040d047825 */ /* 0x004fe200078e0266 */
[----:B------:R-:W-:Y:S01]  /*928f0*/  IADD3 R0, R251, 0x1fe, RZ ;  /* 0x000001fefb007810 */ /* 0x000fe20007ffe0ff */
[----:B------:R1:W-:Y:S02]  /*92900*/  @P5 STG.E [R2.64], R142 ;  /* 0x0000008e02005986 */ /* 0x0003e4000c101904 */
[----:B---3--:R-:W-:Y:S01]  /*92910*/  IMAD.WIDE R6, R11, 0x4, R100 ;  /* 0x000000040b067825 */ /* 0x008fe200078e0264 */
[----:B------:R-:W-:-:S03]  /*92920*/  ISETP.GE.AND P5, PT, R0, c[0x0][0x17c], PT ;  /* 0x00005f0000007a0c */ /* 0x000fc60003fa6270 */
[----:B------:R-:W-:Y:S01]  /*92930*/  IMAD.WIDE R8, R11, 0x4, R102 ;  /* 0x000000040b087825 */ /* 0x000fe200078e0266 */
[----:B------:R-:W-:Y:S01]  /*92940*/  IADD3 R0, R251, 0x1ff, RZ ;  /* 0x000001fffb007810 */ /* 0x000fe20007ffe0ff */
[----:B------:R2:W-:Y:S02]  /*92950*/  @P3 STG.E [R4.64], R58 ;  /* 0x0000003a04003986 */ /* 0x0005e4000c101904 */
[C---:B------:R-:W-:Y:S02]  /*92960*/  IMAD.WIDE R10, R15.reuse, 0x4, R100 ;  /* 0x000000040f0a7825 */ /* 0x040fe400078e0264 */
[----:B------:R3:W-:Y:S01]  /*92970*/  @P4 STG.E [R6.64], R143 ;  /* 0x0000008f06004986 */ /* 0x0007e2000c101904 */
[----:B------:R-:W-:Y:S02]  /*92980*/  IADD3 R13, R15, c[0x0][0x198], RZ ;  /* 0x000066000f0d7a10 */ /* 0x000fe40007ffe0ff */
[----:B------:R-:W-:Y:S01]  /*92990*/  ISETP.LT.AND P1, PT, R184, c[0x0][0x178], !P1 ;  /* 0x00005e00b8007a0c */ /* 0x000fe20004f21270 */
[----:B------:R4:W-:Y:S01]  /*929a0*/  @P2 STG.E [R8.64], R59 ;  /* 0x0000003b08002986 */ /* 0x0009e2000c101904 */
[----:B------:R-:W-:-:S03]  /*929b0*/  ISETP.GE.AND P3, PT, R0, c[0x0][0x17c], PT ;  /* 0x00005f0000007a0c */ /* 0x000fc60003f66270 */
[----:B------:R1:W-:Y:S01]  /*929c0*/  @P6 STG.E [R10.64], R158 ;  /* 0x0000009e0a006986 */ /* 0x0003e2000c101904 */
[----:B------:R-:W-:Y:S02]  /*929d0*/  ISETP.LT.AND P6, PT, R228, c[0x0][0x178], !P0 ;  /* 0x00005e00e4007a0c */ /* 0x000fe400047c1270 */
[----:B------:R-:W-:Y:S02]  /*929e0*/  ISETP.LT.AND P0, PT, R184, c[0x0][0x178], !P0 ;  /* 0x00005e00b8007a0c */ /* 0x000fe40004701270 */
[----:B------:R-:W-:Y:S02]  /*929f0*/  ISETP.LT.AND P4, PT, R228, c[0x0][0x178], !P5 ;  /* 0x00005e00e4007a0c */ /* 0x000fe40006f81270 */
[----:B------:R-:W-:Y:S02]  /*92a00*/  IADD3 R17, R13, c[0x0][0x198], RZ ;  /* 0x000066000d117a10 */ /* 0x000fe40007ffe0ff */
[----:B------:R-:W-:Y:S02]  /*92a10*/  ISETP.LT.AND P5, PT, R184, c[0x0][0x178], !P5 ;  /* 0x00005e00b8007a0c */ /* 0x000fe40006fa1270 */
[----:B------:R-:W-:Y:S01]  /*92a20*/  ISETP.LT.AND P2, PT, R228, c[0x0][0x178], !P3 ;  /* 0x00005e00e4007a0c */ /* 0x000fe20005f41270 */
[----:B-1----:R-:W-:Y:S01]  /*92a30*/  IMAD.WIDE R2, R15, 0x4, R102 ;  /* 0x000000040f027825 */ /* 0x002fe200078e0266 */
[----:B------:R-:W-:-:S02]  /*92a40*/  ISETP.LT.AND P3, PT, R184, c[0x0][0x178], !P3 ;  /* 0x00005e00b8007a0c */ /* 0x000fc40005f61270 */
[----:B------:R-:W-:Y:S01]  /*92a50*/  IADD3 R15, R17, c[0x0][0x198], RZ ;  /* 0x00006600110f7a10 */ /* 0x000fe20007ffe0ff */
[C---:B--2---:R-:W-:Y:S01]  /*92a60*/  IMAD.WIDE R4, R13.reuse, 0x4, R100 ;  /* 0x000000040d047825 */ /* 0x044fe200078e0264 */
[----:B------:R1:W-:Y:S03]  /*92a70*/  @P1 STG.E [R2.64], R62 ;  /* 0x0000003e02001986 */ /* 0x0003e6000c101904 */
[----:B---3--:R-:W-:Y:S01]  /*92a80*/  IMAD.WIDE R6, R13, 0x4, R102 ;  /* 0x000000040d067825 */ /* 0x008fe200078e0266 */
[----:B------:R1:W-:Y:S03]  /*92a90*/  @P6 STG.E [R4.64], R159 ;  /* 0x0000009f04006986 */ /* 0x0003e6000c101904 */
[C---:B----4-:R-:W-:Y:S01]  /*92aa0*/  IMAD.WIDE R8, R17.reuse, 0x4, R100 ;  /* 0x0000000411087825 */ /* 0x050fe200078e0264 */
[----:B------:R1:W-:Y:S03]  /*92ab0*/  @P0 STG.E [R6.64], R63 ;  /* 0x0000003f06000986 */ /* 0x0003e6000c101904 */
[----:B------:R-:W-:Y:S01]  /*92ac0*/  IMAD.WIDE R10, R17, 0x4, R102 ;  /* 0x00000004110a7825 */ /* 0x000fe200078e0266 */
[----:B------:R1:W-:Y:S03]  /*92ad0*/  @P4 STG.E [R8.64], R174 ;  /* 0x000000ae08004986 */ /* 0x0003e6000c101904 */
[C---:B------:R-:W-:Y:S01]  /*92ae0*/  IMAD.WIDE R100, R15.reuse, 0x4, R100 ;  /* 0x000000040f647825 */ /* 0x040fe200078e0264 */
[----:B------:R1:W-:Y:S04]  /*92af0*/  @P5 STG.E [R10.64], R66 ;  /* 0x000000420a005986 */ /* 0x0003e8000c101904 */
[----:B------:R1:W-:Y:S01]  /*92b00*/  @P2 STG.E [R100.64], R175 ;  /* 0x000000af64002986 */ /* 0x0003e2000c101904 */
[----:B------:R-:W-:Y:S01]  /*92b10*/  IMAD.WIDE R102, R15, 0x4, R102 ;  /* 0x000000040f667825 */ /* 0x000fe200078e0266 */
[----:B------:R-:W-:Y:S06]  /*92b20*/  @!P3 EXIT ;  /* 0x000000000000b94d */ /* 0x000fec0003800000 */
[----:B------:R-:W-:Y:S01]  /*92b30*/  STG.E [R102.64], R67 ;  /* 0x0000004366007986 */ /* 0x000fe2000c101904 */
[----:B------:R-:W-:Y:S05]  /*92b40*/  EXIT ;  /* 0x000000000000794d */ /* 0x000fea0003800000 */
.L_x_3:
[----:B------:R-:W-:-:S00]  /*92b50*/  BRA `(.L_x_3) ;  /* 0xfffffff000007947 */ /* 0x000fc0000383ffff */
[----:B------:R-:W-:-:S00]  /*92b60*/  NOP ;  /* 0x0000000000007918 */ /* 0x000fc00000000000 */
        /* <DEDUP_REMOVED lines=9> */
.L_x_4:


//--------------------- .nv.shared.matmul_kernel  --------------------------
	.section	.nv.shared.matmul_kernel,"aw",@nobits
	.sectionflags	@""
	.align	16
